// auto-generated by cutlass_sweep.gemm — config: {"arch": "sm_100", "cluster_m": 8, "cluster_n": 1, "dtype": "nvfp4", "dtype_b": "nvfp4", "layout": "nt", "stages": 0, "tile_k": 128, "tile_m": 256, "tile_n": 128}
#include "cutlass/cutlass.h"
#include "cutlass/gemm/collective/collective_builder.hpp"
#include "cutlass/gemm/device/gemm_universal_adapter.h"
#include "cutlass/gemm/kernel/gemm_universal.hpp"
#include "cutlass/epilogue/collective/collective_builder.hpp"

using ElemA = cutlass::nv_float4_t<cutlass::float_e2m1_t>;
using ElemB = cutlass::nv_float4_t<cutlass::float_e2m1_t>;
using ElemCD = cutlass::bfloat16_t;
using Acc  = float;
using TileShape    = cute::Shape<cute::_256, cute::_128, cute::_128>;
using ClusterShape = cute::Shape<cute::_8, cute::_1, cute::_1>;

using CollectiveEpilogue = typename cutlass::epilogue::collective::CollectiveBuilder<
    cutlass::arch::Sm100, cutlass::arch::OpClassTensorOp,
    TileShape, ClusterShape,
    cutlass::epilogue::collective::EpilogueTileAuto,
    Acc, Acc,
    ElemCD, cutlass::layout::RowMajor, 128 / cutlass::sizeof_bits<ElemCD>::value,
    ElemCD, cutlass::layout::RowMajor, 128 / cutlass::sizeof_bits<ElemCD>::value,
    cutlass::epilogue::collective::EpilogueScheduleAuto
  >::CollectiveOp;

using CollectiveMainloop = typename cutlass::gemm::collective::CollectiveBuilder<
    cutlass::arch::Sm100, cutlass::arch::OpClassBlockScaledTensorOp,
    ElemA, cutlass::layout::RowMajor, 32,
    ElemB, cutlass::layout::ColumnMajor, 32,
    Acc,
    TileShape, ClusterShape,
    cutlass::gemm::collective::StageCountAutoCarveout<static_cast<int>(sizeof(typename CollectiveEpilogue::SharedStorage))>,
    cutlass::gemm::collective::KernelScheduleAuto
  >::CollectiveOp;

using GemmKernel = cutlass::gemm::kernel::GemmUniversal<
    cute::Shape<int,int,int,int>,
    CollectiveMainloop,
    CollectiveEpilogue
>;
using Gemm = cutlass::gemm::device::GemmUniversalAdapter<GemmKernel>;

// Force the device kernel symbol into the cubin without needing a host main.
auto* _anchor = &cutlass::device_kernel<GemmKernel>;


// ===== COMPILED SASS (sm_100a) =====

	.target	sm_100a

	.elftype	@"ET_EXEC"


//--------------------- .note.nv.tkinfo           --------------------------
	.section	.note.nv.tkinfo,"",@"SHT_NOTE"
	.sectionflags	@"SHF_NOTE_NV_TKINFO"
	.tkinfo
        /*0018*/ 	.word	0x00000002
        /*0030*/ 	.string	""
        /*0030*/ 	.string	"ptxas"
        /*0030*/ 	.string	"Cuda compilation tools, release 13.0, V13.0.88"
        /*0030*/ 	.string	"Build cuda_13.0.r13.0/compiler.36424714_0"
        /*0030*/ 	.string	"-arch sm_100a -m 64 "



//--------------------- .note.nv.cuinfo           --------------------------
	.section	.note.nv.cuinfo,"",@"SHT_NOTE"
	.sectionflags	@"SHF_NOTE_NV_CUINFO"
        /*0018*/ 	.short	0x0002
        /*001a*/ 	.short	0x0064
        /*001c*/ 	.short	0x0082
	.zero		2


//--------------------- .nv.info                  --------------------------
	.section	.nv.info,"",@"SHT_CUDA_INFO"
	.align	4


	//----- nvinfo : EIATTR_REGCOUNT
	.align		4
        /*0000*/ 	.byte	0x04, 0x2f
        /*0002*/ 	.short	(.L_19 - .L_18)
	.align		4
.L_18:
        /*0004*/ 	.word	index@(_ZN7cutlass13device_kernelINS_4gemm6kernel13GemmUniversalIN4cute5tupleIJiiiiEEENS1_10collective13CollectiveMmaINS1_46MainloopSm100TmaUmmaWarpSpecializedBlockScaledILi13ELi2ELi2ENS5_IJNS4_1CILi8EEENSA_ILi1EEESC_EEEEENS5_IJNSA_ILi256EEENSA_ILi128EEESG_EEENS5_IJNS_12float_e2m1_tENS_13float_ue4m3_tEEEENS5_IJNS5_IJlSC_lEEENS4_6LayoutINS5_IJNS5_IJNS5_IJNSA_ILi32EEENSA_ILi4EEEEEEiEEENS5_IJNS5_IJNSA_ILi16EEESO_EEEiEEENS5_IJSC_iEEEEEENS5_IJST_NS5_IJNS5_IJNSA_ILi0EEESC_EEENSA_ILi512EEEEEENS5_IJSW_iEEEEEEEEEEESK_S13_NS4_8TiledMMAINS4_8MMA_AtomIJNS4_23SM100_MMA_MXF4_2x1SM_SSISI_SI_fSJ_Li256ELi128ELi16ELNS4_4UMMA5MajorE0ELS18_0ELNS17_7ScaleInE0ELS19_0EEEEEENSM_INS5_IJSC_SC_SC_EEENS5_IJSW_SW_SW_EEEEENS5_IJNS4_10UnderscoreES1F_S1F_EEEEENS5_IJNS4_18SM100_TMA_2SM_LOADES1I_EEENS5_IJNS4_14ComposedLayoutINS4_7SwizzleILi2ELi4ELi3EEENS4_18smem_ptr_flag_bitsILi4EEENSM_INS5_IJSB_SG_EEENS5_IJSG_SC_EEEEEEENSM_INS5_IJNS5_IJNS5_IJSP_SC_EEESS_EEESC_NS5_IJSC_NSA_ILi2EEEEEEEEENS5_IJNS5_IJNS5_IJSS_SY_EEESX_EEESW_NS5_IJSO_SY_EEEEEEEEEEEvNS4_8identityENS5_IJNS4_28SM100_TMA_2SM_LOAD_MULTICASTES25_EEES23_vS24_EENS_8epilogue10collective18CollectiveEpilogueINS28_23Sm100TmaWarpSpecializedILi4ELi2ELi32ELb1ELb0EEEJNS5_IJSG_SG_SG_EEENS5_IJNSM_ISG_SC_EENSM_ISN_SC_EEEEENS_10bfloat16_tESL_S2H_SL_NS28_6fusion15FusionCallbacksIS2C_NS2I_17LinearCombinationIS2H_fS2H_fLNS_15FloatRoundStyleE2EEES2D_S2G_JEEENS4_5SM1004TMEM4LOAD26SM100_TMEM_LOAD_32dp32b32xENS4_13SM90_TMA_LOADENS1K_IS1M_NS1N_ILi16EEENSM_INS5_IJSB_SN_EEENS5_IJSN_SC_EEEEEEENS4_39AutoVectorizingCopyWithAssumedAlignmentILi128EEENS4_14SM90_TMA_STOREES2X_S2Z_S2Z_EEEvvEEEEvNT_6ParamsE)
        /*0008*/ 	.word	0x00000076


	//----- nvinfo : EIATTR_FRAME_SIZE
	.align		4
.L_19:
        /*000c*/ 	.byte	0x04, 0x11
        /*000e*/ 	.short	(.L_21 - .L_20)
	.align		4
.L_20:
        /*0010*/ 	.word	index@($__internal_2_$__cuda_sm10x_tcgen05_guardrail_trap_unallocated_columns_being_dealloced)
        /*0014*/ 	.word	0x00000000


	//----- nvinfo : EIATTR_FRAME_SIZE
	.align		4
.L_21:
        /*0018*/ 	.byte	0x04, 0x11
        /*001a*/ 	.short	(.L_23 - .L_22)
	.align		4
.L_22:
        /*001c*/ 	.word	index@($__internal_1_$__cuda_sm10x_tcgen05_guardrail_trap_phase_invalid_during_alloc)
        /*0020*/ 	.word	0x00000000


	//----- nvinfo : EIATTR_FRAME_SIZE
	.align		4
.L_23:
        /*0024*/ 	.byte	0x04, 0x11
        /*0026*/ 	.short	(.L_25 - .L_24)
	.align		4
.L_24:
        /*0028*/ 	.word	index@($__internal_0_$__cuda_sm10x_tcgen05_guardrail_trap_col_being_dealloced_not_returned_by_alloc)
        /*002c*/ 	.word	0x00000000


	//----- nvinfo : EIATTR_FRAME_SIZE
	.align		4
.L_25:
        /*0030*/ 	.byte	0x04, 0x11
        /*0032*/ 	.short	(.L_27 - .L_26)
	.align		4
.L_26:
        /*0034*/ 	.word	index@(_ZN7cutlass13device_kernelINS_4gemm6kernel13GemmUniversalIN4cute5tupleIJiiiiEEENS1_10collective13CollectiveMmaINS1_46MainloopSm100TmaUmmaWarpSpecializedBlockScaledILi13ELi2ELi2ENS5_IJNS4_1CILi8EEENSA_ILi1EEESC_EEEEENS5_IJNSA_ILi256EEENSA_ILi128EEESG_EEENS5_IJNS_12float_e2m1_tENS_13float_ue4m3_tEEEENS5_IJNS5_IJlSC_lEEENS4_6LayoutINS5_IJNS5_IJNS5_IJNSA_ILi32EEENSA_ILi4EEEEEEiEEENS5_IJNS5_IJNSA_ILi16EEESO_EEEiEEENS5_IJSC_iEEEEEENS5_IJST_NS5_IJNS5_IJNSA_ILi0EEESC_EEENSA_ILi512EEEEEENS5_IJSW_iEEEEEEEEEEESK_S13_NS4_8TiledMMAINS4_8MMA_AtomIJNS4_23SM100_MMA_MXF4_2x1SM_SSISI_SI_fSJ_Li256ELi128ELi16ELNS4_4UMMA5MajorE0ELS18_0ELNS17_7ScaleInE0ELS19_0EEEEEENSM_INS5_IJSC_SC_SC_EEENS5_IJSW_SW_SW_EEEEENS5_IJNS4_10UnderscoreES1F_S1F_EEEEENS5_IJNS4_18SM100_TMA_2SM_LOADES1I_EEENS5_IJNS4_14ComposedLayoutINS4_7SwizzleILi2ELi4ELi3EEENS4_18smem_ptr_flag_bitsILi4EEENSM_INS5_IJSB_SG_EEENS5_IJSG_SC_EEEEEEENSM_INS5_IJNS5_IJNS5_IJSP_SC_EEESS_EEESC_NS5_IJSC_NSA_ILi2EEEEEEEEENS5_IJNS5_IJNS5_IJSS_SY_EEESX_EEESW_NS5_IJSO_SY_EEEEEEEEEEEvNS4_8identityENS5_IJNS4_28SM100_TMA_2SM_LOAD_MULTICASTES25_EEES23_vS24_EENS_8epilogue10collective18CollectiveEpilogueINS28_23Sm100TmaWarpSpecializedILi4ELi2ELi32ELb1ELb0EEEJNS5_IJSG_SG_SG_EEENS5_IJNSM_ISG_SC_EENSM_ISN_SC_EEEEENS_10bfloat16_tESL_S2H_SL_NS28_6fusion15FusionCallbacksIS2C_NS2I_17LinearCombinationIS2H_fS2H_fLNS_15FloatRoundStyleE2EEES2D_S2G_JEEENS4_5SM1004TMEM4LOAD26SM100_TMEM_LOAD_32dp32b32xENS4_13SM90_TMA_LOADENS1K_IS1M_NS1N_ILi16EEENSM_INS5_IJSB_SN_EEENS5_IJSN_SC_EEEEEEENS4_39AutoVectorizingCopyWithAssumedAlignmentILi128EEENS4_14SM90_TMA_STOREES2X_S2Z_S2Z_EEEvvEEEEvNT_6ParamsE)
        /*0038*/ 	.word	0x00000000


	//----- nvinfo : EIATTR_MIN_STACK_SIZE
	.align		4
.L_27:
        /*003c*/ 	.byte	0x04, 0x12
        /*003e*/ 	.short	(.L_29 - .L_28)
	.align		4
.L_28:
        /*0040*/ 	.word	index@(_ZN7cutlass13device_kernelINS_4gemm6kernel13GemmUniversalIN4cute5tupleIJiiiiEEENS1_10collective13CollectiveMmaINS1_46MainloopSm100TmaUmmaWarpSpecializedBlockScaledILi13ELi2ELi2ENS5_IJNS4_1CILi8EEENSA_ILi1EEESC_EEEEENS5_IJNSA_ILi256EEENSA_ILi128EEESG_EEENS5_IJNS_12float_e2m1_tENS_13float_ue4m3_tEEEENS5_IJNS5_IJlSC_lEEENS4_6LayoutINS5_IJNS5_IJNS5_IJNSA_ILi32EEENSA_ILi4EEEEEEiEEENS5_IJNS5_IJNSA_ILi16EEESO_EEEiEEENS5_IJSC_iEEEEEENS5_IJST_NS5_IJNS5_IJNSA_ILi0EEESC_EEENSA_ILi512EEEEEENS5_IJSW_iEEEEEEEEEEESK_S13_NS4_8TiledMMAINS4_8MMA_AtomIJNS4_23SM100_MMA_MXF4_2x1SM_SSISI_SI_fSJ_Li256ELi128ELi16ELNS4_4UMMA5MajorE0ELS18_0ELNS17_7ScaleInE0ELS19_0EEEEEENSM_INS5_IJSC_SC_SC_EEENS5_IJSW_SW_SW_EEEEENS5_IJNS4_10UnderscoreES1F_S1F_EEEEENS5_IJNS4_18SM100_TMA_2SM_LOADES1I_EEENS5_IJNS4_14ComposedLayoutINS4_7SwizzleILi2ELi4ELi3EEENS4_18smem_ptr_flag_bitsILi4EEENSM_INS5_IJSB_SG_EEENS5_IJSG_SC_EEEEEEENSM_INS5_IJNS5_IJNS5_IJSP_SC_EEESS_EEESC_NS5_IJSC_NSA_ILi2EEEEEEEEENS5_IJNS5_IJNS5_IJSS_SY_EEESX_EEESW_NS5_IJSO_SY_EEEEEEEEEEEvNS4_8identityENS5_IJNS4_28SM100_TMA_2SM_LOAD_MULTICASTES25_EEES23_vS24_EENS_8epilogue10collective18CollectiveEpilogueINS28_23Sm100TmaWarpSpecializedILi4ELi2ELi32ELb1ELb0EEEJNS5_IJSG_SG_SG_EEENS5_IJNSM_ISG_SC_EENSM_ISN_SC_EEEEENS_10bfloat16_tESL_S2H_SL_NS28_6fusion15FusionCallbacksIS2C_NS2I_17LinearCombinationIS2H_fS2H_fLNS_15FloatRoundStyleE2EEES2D_S2G_JEEENS4_5SM1004TMEM4LOAD26SM100_TMEM_LOAD_32dp32b32xENS4_13SM90_TMA_LOADENS1K_IS1M_NS1N_ILi16EEENSM_INS5_IJSB_SN_EEENS5_IJSN_SC_EEEEEEENS4_39AutoVectorizingCopyWithAssumedAlignmentILi128EEENS4_14SM90_TMA_STOREES2X_S2Z_S2Z_EEEvvEEEEvNT_6ParamsE)
        /*0044*/ 	.word	0x00000000
.L_29:


//--------------------- .nv.compat                --------------------------
	.section	.nv.compat,"",@"SHT_CUDA_COMPAT_INFO"
	.align	4
        /*0000*/ 	.byte	0x02, 0x09, 0x01, 0x00, 0x02, 0x02, 0x02, 0x00, 0x02, 0x05, 0x05, 0x00, 0x03, 0x07, 0x01, 0x01
        /*0010*/ 	.byte	0x02, 0x03, 0x01, 0x00, 0x02, 0x06, 0x01, 0x00, 0x04, 0x0b, 0x08, 0x00, 0x09, 0x00, 0x00, 0x00
        /*0020*/ 	.byte	0x00, 0x00, 0x00, 0x00


//--------------------- .nv.info._ZN7cutlass13device_kernelINS_4gemm6kernel13GemmUniversalIN4cute5tupleIJiiiiEEENS1_10collective13CollectiveMmaINS1_46MainloopSm100TmaUmmaWarpSpecializedBlockScaledILi13ELi2ELi2ENS5_IJNS4_1CILi8EEENSA_ILi1EEESC_EEEEENS5_IJNSA_ILi256EEENSA_ILi128EEESG_EEENS5_IJNS_12float_e2m1_tENS_13float_ue4m3_tEEEENS5_IJNS5_IJlSC_lEEENS4_6LayoutINS5_IJNS5_IJNS5_IJNSA_ILi32EEENSA_ILi4EEEEEEiEEENS5_IJNS5_IJNSA_ILi16EEESO_EEEiEEENS5_IJSC_iEEEEEENS5_IJST_NS5_IJNS5_IJNSA_ILi0EEESC_EEENSA_ILi512EEEEEENS5_IJSW_iEEEEEEEEEEESK_S13_NS4_8TiledMMAINS4_8MMA_AtomIJNS4_23SM100_MMA_MXF4_2x1SM_SSISI_SI_fSJ_Li256ELi128ELi16ELNS4_4UMMA5MajorE0ELS18_0ELNS17_7ScaleInE0ELS19_0EEEEEENSM_INS5_IJSC_SC_SC_EEENS5_IJSW_SW_SW_EEEEENS5_IJNS4_10UnderscoreES1F_S1F_EEEEENS5_IJNS4_18SM100_TMA_2SM_LOADES1I_EEENS5_IJNS4_14ComposedLayoutINS4_7SwizzleILi2ELi4ELi3EEENS4_18smem_ptr_flag_bitsILi4EEENSM_INS5_IJSB_SG_EEENS5_IJSG_SC_EEEEEEENSM_INS5_IJNS5_IJNS5_IJSP_SC_EEESS_EEESC_NS5_IJSC_NSA_ILi2EEEEEEEEENS5_IJNS5_IJNS5_IJSS_SY_EEESX_EEESW_NS5_IJSO_SY_EEEEEEEEEEEvNS4_8identityENS5_IJNS4_28SM100_TMA_2SM_LOAD_MULTICASTES25_EEES23_vS24_EENS_8epilogue10collective18CollectiveEpilogueINS28_23Sm100TmaWarpSpecializedILi4ELi2ELi32ELb1ELb0EEEJNS5_IJSG_SG_SG_EEENS5_IJNSM_ISG_SC_EENSM_ISN_SC_EEEEENS_10bfloat16_tESL_S2H_SL_NS28_6fusion15FusionCallbacksIS2C_NS2I_17LinearCombinationIS2H_fS2H_fLNS_15FloatRoundStyleE2EEES2D_S2G_JEEENS4_5SM1004TMEM4LOAD26SM100_TMEM_LOAD_32dp32b32xENS4_13SM90_TMA_LOADENS1K_IS1M_NS1N_ILi16EEENSM_INS5_IJSB_SN_EEENS5_IJSN_SC_EEEEEEENS4_39AutoVectorizingCopyWithAssumedAlignmentILi128EEENS4_14SM90_TMA_STOREES2X_S2Z_S2Z_EEEvvEEEEvNT_6ParamsE --------------------------
	.section	.nv.info._ZN7cutlass13device_kernelINS_4gemm6kernel13GemmUniversalIN4cute5tupleIJiiiiEEENS1_10collective13CollectiveMmaINS1_46MainloopSm100TmaUmmaWarpSpecializedBlockScaledILi13ELi2ELi2ENS5_IJNS4_1CILi8EEENSA_ILi1EEESC_EEEEENS5_IJNSA_ILi256EEENSA_ILi128EEESG_EEENS5_IJNS_12float_e2m1_tENS_13float_ue4m3_tEEEENS5_IJNS5_IJlSC_lEEENS4_6LayoutINS5_IJNS5_IJNS5_IJNSA_ILi32EEENSA_ILi4EEEEEEiEEENS5_IJNS5_IJNSA_ILi16EEESO_EEEiEEENS5_IJSC_iEEEEEENS5_IJST_NS5_IJNS5_IJNSA_ILi0EEESC_EEENSA_ILi512EEEEEENS5_IJSW_iEEEEEEEEEEESK_S13_NS4_8TiledMMAINS4_8MMA_AtomIJNS4_23SM100_MMA_MXF4_2x1SM_SSISI_SI_fSJ_Li256ELi128ELi16ELNS4_4UMMA5MajorE0ELS18_0ELNS17_7ScaleInE0ELS19_0EEEEEENSM_INS5_IJSC_SC_SC_EEENS5_IJSW_SW_SW_EEEEENS5_IJNS4_10UnderscoreES1F_S1F_EEEEENS5_IJNS4_18SM100_TMA_2SM_LOADES1I_EEENS5_IJNS4_14ComposedLayoutINS4_7SwizzleILi2ELi4ELi3EEENS4_18smem_ptr_flag_bitsILi4EEENSM_INS5_IJSB_SG_EEENS5_IJSG_SC_EEEEEEENSM_INS5_IJNS5_IJNS5_IJSP_SC_EEESS_EEESC_NS5_IJSC_NSA_ILi2EEEEEEEEENS5_IJNS5_IJNS5_IJSS_SY_EEESX_EEESW_NS5_IJSO_SY_EEEEEEEEEEEvNS4_8identityENS5_IJNS4_28SM100_TMA_2SM_LOAD_MULTICASTES25_EEES23_vS24_EENS_8epilogue10collective18CollectiveEpilogueINS28_23Sm100TmaWarpSpecializedILi4ELi2ELi32ELb1ELb0EEEJNS5_IJSG_SG_SG_EEENS5_IJNSM_ISG_SC_EENSM_ISN_SC_EEEEENS_10bfloat16_tESL_S2H_SL_NS28_6fusion15FusionCallbacksIS2C_NS2I_17LinearCombinationIS2H_fS2H_fLNS_15FloatRoundStyleE2EEES2D_S2G_JEEENS4_5SM1004TMEM4LOAD26SM100_TMEM_LOAD_32dp32b32xENS4_13SM90_TMA_LOADENS1K_IS1M_NS1N_ILi16EEENSM_INS5_IJSB_SN_EEENS5_IJSN_SC_EEEEEEENS4_39AutoVectorizingCopyWithAssumedAlignmentILi128EEENS4_14SM90_TMA_STOREES2X_S2Z_S2Z_EEEvvEEEEvNT_6ParamsE,"",@"SHT_CUDA_INFO"
	.sectionflags	@""
	.align	4


	//----- nvinfo : EIATTR_CUDA_API_VERSION
	.align		4
        /*0000*/ 	.byte	0x04, 0x37
        /*0002*/ 	.short	(.L_31 - .L_30)
.L_30:
        /*0004*/ 	.word	0x00000082


	//----- nvinfo : EIATTR_KPARAM_INFO
	.align		4
.L_31:
        /*0008*/ 	.byte	0x04, 0x17
        /*000a*/ 	.short	(.L_33 - .L_32)
.L_32:
        /*000c*/ 	.word	0x00000000
        /*0010*/ 	.short	0x0000
        /*0012*/ 	.short	0x0000
        /*0014*/ 	.byte	0x00, 0xf0, 0x01, 0x30


	//----- nvinfo : EIATTR_AT_ENTRY_FRAGMENTS
	.align		4
.L_33:
        /*0018*/ 	.byte	0x04, 0x4f
        /*001a*/ 	.short	(.L_35 - .L_34)


	//   ....[0]....
.L_34:
        /*001c*/ 	.word	0x00000007


	//----- nvinfo : EIATTR_RESERVED_SMEM_USED
	.align		4
.L_35:
        /*0020*/ 	.byte	0x01, 0x41
	.zero		2


	//----- nvinfo : EIATTR_SPARSE_MMA_MASK
	.align		4
        /*0024*/ 	.byte	0x03, 0x50
        /*0026*/ 	.short	0x0000


	//----- nvinfo : EIATTR_TCGEN05_2CTA_USED
	.align		4
        /*0028*/ 	.byte	0x01, 0x52
	.zero		2


	//----- nvinfo : EIATTR_MAXREG_COUNT
	.align		4
        /*002c*/ 	.byte	0x03, 0x1b
        /*002e*/ 	.short	0x00ff


	//----- nvinfo : EIATTR_NUM_BARRIERS
	.align		4
        /*0030*/ 	.byte	0x02, 0x4c
        /*0032*/ 	.byte	0x07
	.zero		1


	//----- nvinfo : EIATTR_EXTERNS
	.align		4
        /*0034*/ 	.byte	0x04, 0x0f
        /*0036*/ 	.short	(.L_37 - .L_36)


	//   ....[0]....
	.align		4
.L_36:
        /*0038*/ 	.word	index@(__assertfail)


	//----- nvinfo : EIATTR_MERCURY_ISA_VERSION
	.align		4
.L_37:
        /*003c*/ 	.byte	0x03, 0x5f
        /*003e*/ 	.short	0x0101


	//----- nvinfo : EIATTR_INT_WARP_WIDE_INSTR_OFFSETS
	.align		4
        /*0040*/ 	.byte	0x04, 0x31
        /*0042*/ 	.short	(.L_39 - .L_38)


	//   ....[0]....
.L_38:
        /*0044*/ 	.word	0x00000ee0


	//   ....[1]....
        /*0048*/ 	.word	0x00000f80


	//   ....[2]....
        /*004c*/ 	.word	0x00004d70


	//   ....[3]....
        /*0050*/ 	.word	0x00004d90


	//   ....[4]....
        /*0054*/ 	.word	0x00004dc0


	//   ....[5]....
        /*0058*/ 	.word	0x00005980


	//   ....[6]....
        /*005c*/ 	.word	0x000059e0


	//   ....[7]....
        /*0060*/ 	.word	0x00005ad0


	//   ....[8]....
        /*0064*/ 	.word	0x00005b50


	//   ....[9]....
        /*0068*/ 	.word	0x00005c50


	//   ....[10]....
        /*006c*/ 	.word	0x00005ce0


	//   ....[11]....
        /*0070*/ 	.word	0x00005de0


	//   ....[12]....
        /*0074*/ 	.word	0x00005e90


	//----- nvinfo : EIATTR_COOP_GROUP_MASK_REGIDS
	.align		4
.L_39:
        /*0078*/ 	.byte	0x04, 0x29
        /*007a*/ 	.short	(.L_41 - .L_40)


	//   ....[0]....
.L_40:
        /*007c*/ 	.word	0xffffffff


	//   ....[1]....
        /*0080*/ 	.word	0xffffffff


	//   ....[2]....
        /*0084*/ 	.word	0xffffffff


	//   ....[3]....
        /*0088*/ 	.word	0xffffffff


	//   ....[4]....
        /*008c*/ 	.word	0xffffffff


	//   ....[5]....
        /*0090*/ 	.word	0xffffffff


	//   ....[6]....
        /*0094*/ 	.word	0xffffffff


	//   ....[7]....
        /*0098*/ 	.word	0xffffffff


	//   ....[8]....
        /*009c*/ 	.word	0xffffffff


	//   ....[9]....
        /*00a0*/ 	.word	0xffffffff


	//   ....[10]....
        /*00a4*/ 	.word	0xffffffff


	//   ....[11]....
        /*00a8*/ 	.word	0xffffffff


	//   ....[12]....
        /*00ac*/ 	.word	0xffffffff


	//   ....[13]....
        /*00b0*/ 	.word	0xffffffff


	//----- nvinfo : EIATTR_COOP_GROUP_INSTR_OFFSETS
	.align		4
.L_41:
        /*00b4*/ 	.byte	0x04, 0x28
        /*00b6*/ 	.short	(.L_43 - .L_42)


	//   ....[0]....
.L_42:
        /*00b8*/ 	.word	0x000000b0


	//   ....[1]....
        /*00bc*/ 	.word	0x00000580


	//   ....[2]....
        /*00c0*/ 	.word	0x00000890


	//   ....[3]....
        /*00c4*/ 	.word	0x00000a20


	//   ....[4]....
        /*00c8*/ 	.word	0x00000b10


	//   ....[5]....
        /*00cc*/ 	.word	0x00000c70


	//   ....[6]....
        /*00d0*/ 	.word	0x00000dc0


	//   ....[7]....
        /*00d4*/ 	.word	0x00001000


	//   ....[8]....
        /*00d8*/ 	.word	0x00002740


	//   ....[9]....
        /*00dc*/ 	.word	0x00003b00


	//   ....[10]....
        /*00e0*/ 	.word	0x00003fd0


	//   ....[11]....
        /*00e4*/ 	.word	0x00004000


	//   ....[12]....
        /*00e8*/ 	.word	0x00004c70


	//   ....[13]....
        /*00ec*/ 	.word	0x00004e80


	//----- nvinfo : EIATTR_VRC_CTA_INIT_COUNT
	.align		4
.L_43:
        /*00f0*/ 	.byte	0x02, 0x4a
        /*00f2*/ 	.byte	0x80
	.zero		1


	//----- nvinfo : EIATTR_SYSCALL_OFFSETS
	.align		4
        /*00f4*/ 	.byte	0x04, 0x46
        /*00f6*/ 	.short	(.L_45 - .L_44)


	//   ....[0]....
.L_44:
        /*00f8*/ 	.word	0x00006ae0


	//   ....[1]....
        /*00fc*/ 	.word	0x00006bd0


	//   ....[2]....
        /*0100*/ 	.word	0x000073a0


	//   ....[3]....
        /*0104*/ 	.word	0x00008020


	//   ....[4]....
        /*0108*/ 	.word	0x00008c80


	//   ....[5]....
        /*010c*/ 	.word	0x000098e0


	//----- nvinfo : EIATTR_MBARRIER_INSTR_OFFSETS
	.align		4
.L_45:
        /*0110*/ 	.byte	0x04, 0x39
        /*0112*/ 	.short	(.L_47 - .L_46)


	//   ....[0]....
.L_46:
        /*0114*/ 	.word	0x000006d0
        /*0118*/ 	.word	0x000000ff
        /*011c*/ 	.word	0x00000000
        /*0120*/ 	.short	0x0100
        /*0122*/ 	.byte	0x04
	.zero		1


	//   ....[1]....
        /*0124*/ 	.word	0x000006e0
        /*0128*/ 	.word	0x000000ff
        /*012c*/ 	.word	0x00000068
        /*0130*/ 	.short	0x0100
        /*0132*/ 	.byte	0x04
	.zero		1


	//   ....[2]....
        /*0134*/ 	.word	0x000006f0
        /*0138*/ 	.word	0x000000ff
        /*013c*/ 	.word	0x00000008
        /*0140*/ 	.short	0x0100
        /*0142*/ 	.byte	0x04
	.zero		1


	//   ....[3]....
        /*0144*/ 	.word	0x00000700
        /*0148*/ 	.word	0x000000ff
        /*014c*/ 	.word	0x00000070
        /*0150*/ 	.short	0x0100
        /*0152*/ 	.byte	0x04
	.zero		1


	//   ....[4]....
        /*0154*/ 	.word	0x00000710
        /*0158*/ 	.word	0x000000ff
        /*015c*/ 	.word	0x00000010
        /*0160*/ 	.short	0x0100
        /*0162*/ 	.byte	0x04
	.zero		1


	//   ....[5]....
        /*0164*/ 	.word	0x00000720
        /*0168*/ 	.word	0x000000ff
        /*016c*/ 	.word	0x00000078
        /*0170*/ 	.short	0x0100
        /*0172*/ 	.byte	0x04
	.zero		1


	//   ....[6]....
        /*0174*/ 	.word	0x00000730
        /*0178*/ 	.word	0x000000ff
        /*017c*/ 	.word	0x00000018
        /*0180*/ 	.short	0x0100
        /*0182*/ 	.byte	0x04
	.zero		1


	//   ....[7]....
        /*0184*/ 	.word	0x00000740
        /*0188*/ 	.word	0x000000ff
        /*018c*/ 	.word	0x00000080
        /*0190*/ 	.short	0x0100
        /*0192*/ 	.byte	0x04
	.zero		1


	//   ....[8]....
        /*0194*/ 	.word	0x00000750
        /*0198*/ 	.word	0x000000ff
        /*019c*/ 	.word	0x00000020
        /*01a0*/ 	.short	0x0100
        /*01a2*/ 	.byte	0x04
	.zero		1


	//   ....[9]....
        /*01a4*/ 	.word	0x00000760
        /*01a8*/ 	.word	0x000000ff
        /*01ac*/ 	.word	0x00000088
        /*01b0*/ 	.short	0x0100
        /*01b2*/ 	.byte	0x04
	.zero		1


	//   ....[10]....
        /*01b4*/ 	.word	0x00000770
        /*01b8*/ 	.word	0x000000ff
        /*01bc*/ 	.word	0x00000028
        /*01c0*/ 	.short	0x0100
        /*01c2*/ 	.byte	0x04
	.zero		1


	//   ....[11]....
        /*01c4*/ 	.word	0x00000780
        /*01c8*/ 	.word	0x000000ff
        /*01cc*/ 	.word	0x00000090
        /*01d0*/ 	.short	0x0100
        /*01d2*/ 	.byte	0x04
	.zero		1


	//   ....[12]....
        /*01d4*/ 	.word	0x00000790
        /*01d8*/ 	.word	0x000000ff
        /*01dc*/ 	.word	0x00000030
        /*01e0*/ 	.short	0x0100
        /*01e2*/ 	.byte	0x04
	.zero		1


	//   ....[13]....
        /*01e4*/ 	.word	0x000007a0
        /*01e8*/ 	.word	0x000000ff
        /*01ec*/ 	.word	0x00000098
        /*01f0*/ 	.short	0x0100
        /*01f2*/ 	.byte	0x04
	.zero		1


	//   ....[14]....
        /*01f4*/ 	.word	0x000007b0
        /*01f8*/ 	.word	0x000000ff
        /*01fc*/ 	.word	0x00000038
        /*0200*/ 	.short	0x0100
        /*0202*/ 	.byte	0x04
	.zero		1


	//   ....[15]....
        /*0204*/ 	.word	0x000007c0
        /*0208*/ 	.word	0x000000ff
        /*020c*/ 	.word	0x000000a0
        /*0210*/ 	.short	0x0100
        /*0212*/ 	.byte	0x04
	.zero		1


	//   ....[16]....
        /*0214*/ 	.word	0x000007d0
        /*0218*/ 	.word	0x000000ff
        /*021c*/ 	.word	0x00000040
        /*0220*/ 	.short	0x0100
        /*0222*/ 	.byte	0x04
	.zero		1


	//   ....[17]....
        /*0224*/ 	.word	0x000007e0
        /*0228*/ 	.word	0x000000ff
        /*022c*/ 	.word	0x000000a8
        /*0230*/ 	.short	0x0100
        /*0232*/ 	.byte	0x04
	.zero		1


	//   ....[18]....
        /*0234*/ 	.word	0x000007f0
        /*0238*/ 	.word	0x000000ff
        /*023c*/ 	.word	0x00000048
        /*0240*/ 	.short	0x0100
        /*0242*/ 	.byte	0x04
	.zero		1


	//   ....[19]....
        /*0244*/ 	.word	0x00000800
        /*0248*/ 	.word	0x000000ff
        /*024c*/ 	.word	0x000000b0
        /*0250*/ 	.short	0x0100
        /*0252*/ 	.byte	0x04
	.zero		1


	//   ....[20]....
        /*0254*/ 	.word	0x00000810
        /*0258*/ 	.word	0x000000ff
        /*025c*/ 	.word	0x00000050
        /*0260*/ 	.short	0x0100
        /*0262*/ 	.byte	0x04
	.zero		1


	//   ....[21]....
        /*0264*/ 	.word	0x00000820
        /*0268*/ 	.word	0x000000ff
        /*026c*/ 	.word	0x000000b8
        /*0270*/ 	.short	0x0100
        /*0272*/ 	.byte	0x04
	.zero		1


	//   ....[22]....
        /*0274*/ 	.word	0x00000830
        /*0278*/ 	.word	0x000000ff
        /*027c*/ 	.word	0x00000058
        /*0280*/ 	.short	0x0100
        /*0282*/ 	.byte	0x04
	.zero		1


	//   ....[23]....
        /*0284*/ 	.word	0x00000840
        /*0288*/ 	.word	0x000000ff
        /*028c*/ 	.word	0x000000c0
        /*0290*/ 	.short	0x0100
        /*0292*/ 	.byte	0x04
	.zero		1


	//   ....[24]....
        /*0294*/ 	.word	0x00000850
        /*0298*/ 	.word	0x000000ff
        /*029c*/ 	.word	0x00000060
        /*02a0*/ 	.short	0x0100
        /*02a2*/ 	.byte	0x04
	.zero		1


	//   ....[25]....
        /*02a4*/ 	.word	0x00000860
        /*02a8*/ 	.word	0x000000ff
        /*02ac*/ 	.word	0x000000c8
        /*02b0*/ 	.short	0x0100
        /*02b2*/ 	.byte	0x04
	.zero		1


	//   ....[26]....
        /*02b4*/ 	.word	0x00000990
        /*02b8*/ 	.word	0x000000ff
        /*02bc*/ 	.word	0x000000d0
        /*02c0*/ 	.short	0x0100
        /*02c2*/ 	.byte	0x04
	.zero		1


	//   ....[27]....
        /*02c4*/ 	.word	0x000009a0
        /*02c8*/ 	.word	0x000000ff
        /*02cc*/ 	.word	0x000000f0
        /*02d0*/ 	.short	0x0100
        /*02d2*/ 	.byte	0x04
	.zero		1


	//   ....[28]....
        /*02d4*/ 	.word	0x000009b0
        /*02d8*/ 	.word	0x000000ff
        /*02dc*/ 	.word	0x000000d8
        /*02e0*/ 	.short	0x0100
        /*02e2*/ 	.byte	0x04
	.zero		1


	//   ....[29]....
        /*02e4*/ 	.word	0x000009c0
        /*02e8*/ 	.word	0x000000ff
        /*02ec*/ 	.word	0x000000f8
        /*02f0*/ 	.short	0x0100
        /*02f2*/ 	.byte	0x04
	.zero		1


	//   ....[30]....
        /*02f4*/ 	.word	0x000009d0
        /*02f8*/ 	.word	0x000000ff
        /*02fc*/ 	.word	0x000000e0
        /*0300*/ 	.short	0x0100
        /*0302*/ 	.byte	0x04
	.zero		1


	//   ....[31]....
        /*0304*/ 	.word	0x000009e0
        /*0308*/ 	.word	0x000000ff
        /*030c*/ 	.word	0x00000100
        /*0310*/ 	.short	0x0100
        /*0312*/ 	.byte	0x04
	.zero		1


	//   ....[32]....
        /*0314*/ 	.word	0x000009f0
        /*0318*/ 	.word	0x000000ff
        /*031c*/ 	.word	0x000000e8
        /*0320*/ 	.short	0x0100
        /*0322*/ 	.byte	0x04
	.zero		1


	//   ....[33]....
        /*0324*/ 	.word	0x00000a00
        /*0328*/ 	.word	0x000000ff
        /*032c*/ 	.word	0x00000108
        /*0330*/ 	.short	0x0100
        /*0332*/ 	.byte	0x04
	.zero		1


	//   ....[34]....
        /*0334*/ 	.word	0x00000ae0
        /*0338*/ 	.word	0x000000ff
        /*033c*/ 	.word	0x00000110
        /*0340*/ 	.short	0x0100
        /*0342*/ 	.byte	0x06
	.zero		1


	//   ....[35]....
        /*0344*/ 	.word	0x00000af0
        /*0348*/ 	.word	0x000000ff
        /*034c*/ 	.word	0x00000118
        /*0350*/ 	.short	0x0100
        /*0352*/ 	.byte	0x06
	.zero		1


	//   ....[36]....
        /*0354*/ 	.word	0x00000c20
        /*0358*/ 	.word	0x000000ff
        /*035c*/ 	.word	0x00000120
        /*0360*/ 	.short	0x0100
        /*0362*/ 	.byte	0x06
	.zero		1


	//   ....[37]....
        /*0364*/ 	.word	0x00000c30
        /*0368*/ 	.word	0x000000ff
        /*036c*/ 	.word	0x00000130
        /*0370*/ 	.short	0x0100
        /*0372*/ 	.byte	0x06
	.zero		1


	//   ....[38]....
        /*0374*/ 	.word	0x00000c40
        /*0378*/ 	.word	0x000000ff
        /*037c*/ 	.word	0x00000128
        /*0380*/ 	.short	0x0100
        /*0382*/ 	.byte	0x06
	.zero		1


	//   ....[39]....
        /*0384*/ 	.word	0x00000c50
        /*0388*/ 	.word	0x000000ff
        /*038c*/ 	.word	0x00000138
        /*0390*/ 	.short	0x0100
        /*0392*/ 	.byte	0x06
	.zero		1


	//   ....[40]....
        /*0394*/ 	.word	0x00000d70
        /*0398*/ 	.word	0x000000ff
        /*039c*/ 	.word	0x00000140
        /*03a0*/ 	.short	0x0100
        /*03a2*/ 	.byte	0x04
	.zero		1


	//   ....[41]....
        /*03a4*/ 	.word	0x00000d80
        /*03a8*/ 	.word	0x000000ff
        /*03ac*/ 	.word	0x00000150
        /*03b0*/ 	.short	0x0100
        /*03b2*/ 	.byte	0x04
	.zero		1


	//   ....[42]....
        /*03b4*/ 	.word	0x00000d90
        /*03b8*/ 	.word	0x000000ff
        /*03bc*/ 	.word	0x00000148
        /*03c0*/ 	.short	0x0100
        /*03c2*/ 	.byte	0x04
	.zero		1


	//   ....[43]....
        /*03c4*/ 	.word	0x00000da0
        /*03c8*/ 	.word	0x000000ff
        /*03cc*/ 	.word	0x00000158
        /*03d0*/ 	.short	0x0100
        /*03d2*/ 	.byte	0x04
	.zero		1


	//   ....[44]....
        /*03d4*/ 	.word	0x00000e90
        /*03d8*/ 	.word	0x000000ff
        /*03dc*/ 	.word	0x00000160
        /*03e0*/ 	.short	0x0100
        /*03e2*/ 	.byte	0x04
	.zero		1


	//   ....[45]....
        /*03e4*/ 	.word	0x00000ea0
        /*03e8*/ 	.word	0x000000ff
        /*03ec*/ 	.word	0x00000170
        /*03f0*/ 	.short	0x0100
        /*03f2*/ 	.byte	0x04
	.zero		1


	//   ....[46]....
        /*03f4*/ 	.word	0x00000eb0
        /*03f8*/ 	.word	0x000000ff
        /*03fc*/ 	.word	0x00000168
        /*0400*/ 	.short	0x0100
        /*0402*/ 	.byte	0x04
	.zero		1


	//   ....[47]....
        /*0404*/ 	.word	0x00000ec0
        /*0408*/ 	.word	0x000000ff
        /*040c*/ 	.word	0x00000178
        /*0410*/ 	.short	0x0100
        /*0412*/ 	.byte	0x04
	.zero		1


	//   ....[48]....
        /*0414*/ 	.word	0x00000fc0
        /*0418*/ 	.word	0x000000ff
        /*041c*/ 	.word	0x00000180
        /*0420*/ 	.short	0x0100
        /*0422*/ 	.byte	0x06
	.zero		1


	//   ....[49]....
        /*0424*/ 	.word	0x00001c50
        /*0428*/ 	.word	0x00000003
        /*042c*/ 	.word	0x00000170
        /*0430*/ 	.short	0x010a
        /*0432*/ 	.byte	0xff
	.zero		1


	//   ....[50]....
        /*0434*/ 	.word	0x00001c80
        /*0438*/ 	.word	0x00000003
        /*043c*/ 	.word	0x00000160
        /*0440*/ 	.short	0x0101
        /*0442*/ 	.byte	0xff
	.zero		1


	//   ....[51]....
        /*0444*/ 	.word	0x00001d50
        /*0448*/ 	.word	0x000000ff
        /*044c*/ 	.word	0x00000068
        /*0450*/ 	.short	0x010a
        /*0452*/ 	.byte	0x04
	.zero		1


	//   ....[52]....
        /*0454*/ 	.word	0x00001e60
        /*0458*/ 	.word	0x000000ff
        /*045c*/ 	.word	0x00000068
        /*0460*/ 	.short	0x010a
        /*0462*/ 	.byte	0x06
	.zero		1


	//   ....[53]....
        /*0464*/ 	.word	0x00001fc0
        /*0468*/ 	.word	0x000000ff
        /*046c*/ 	.word	0x00000068
        /*0470*/ 	.short	0x010a
        /*0472*/ 	.byte	0x07
	.zero		1


	//   ....[54]....
        /*0474*/ 	.word	0x00002290
        /*0478*/ 	.word	0x000000ff
        /*047c*/ 	.word	0x00000118
        /*0480*/ 	.short	0x0101
        /*0482*/ 	.byte	0x05
	.zero		1


	//   ....[55]....
        /*0484*/ 	.word	0x000022b0
        /*0488*/ 	.word	0x000000ff
        /*048c*/ 	.word	0x00000068
        /*0490*/ 	.short	0x010a
        /*0492*/ 	.byte	0x04
	.zero		1


	//   ....[56]....
        /*0494*/ 	.word	0x00002330
        /*0498*/ 	.word	0x000000ff
        /*049c*/ 	.word	0x00000068
        /*04a0*/ 	.short	0x010a
        /*04a2*/ 	.byte	0x07
	.zero		1


	//   ....[57]....
        /*04a4*/ 	.word	0x00002470
        /*04a8*/ 	.word	0x000000ff
        /*04ac*/ 	.word	0x00000068
        /*04b0*/ 	.short	0x010a
        /*04b2*/ 	.byte	0x04
	.zero		1


	//   ....[58]....
        /*04b4*/ 	.word	0x00002770
        /*04b8*/ 	.word	0x00000003
        /*04bc*/ 	.word	0x00000120
        /*04c0*/ 	.short	0x010a
        /*04c2*/ 	.byte	0xff
	.zero		1


	//   ....[59]....
        /*04c4*/ 	.word	0x000028c0
        /*04c8*/ 	.word	0x00000000
        /*04cc*/ 	.word	0x00000000
        /*04d0*/ 	.short	0x0101
        /*04d2*/ 	.byte	0xff
	.zero		1


	//   ....[60]....
        /*04d4*/ 	.word	0x00002e70
        /*04d8*/ 	.word	0x000000ff
        /*04dc*/ 	.word	0x00000000
        /*04e0*/ 	.short	0x010a
        /*04e2*/ 	.byte	0x04
	.zero		1


	//   ....[61]....
        /*04e4*/ 	.word	0x00002f00
        /*04e8*/ 	.word	0x000000ff
        /*04ec*/ 	.word	0x00000000
        /*04f0*/ 	.short	0x010a
        /*04f2*/ 	.byte	0x05
	.zero		1


	//   ....[62]....
        /*04f4*/ 	.word	0x00002f90
        /*04f8*/ 	.word	0x000000ff
        /*04fc*/ 	.word	0x00000000
        /*0500*/ 	.short	0x010a
        /*0502*/ 	.byte	0x05
	.zero		1


	//   ....[63]....
        /*0504*/ 	.word	0x00003020
        /*0508*/ 	.word	0x000000ff
        /*050c*/ 	.word	0x00000000
        /*0510*/ 	.short	0x010a
        /*0512*/ 	.byte	0x05
	.zero		1


	//   ....[64]....
        /*0514*/ 	.word	0x000030b0
        /*0518*/ 	.word	0x000000ff
        /*051c*/ 	.word	0x00000000
        /*0520*/ 	.short	0x010a
        /*0522*/ 	.byte	0x05
	.zero		1


	//   ....[65]....
        /*0524*/ 	.word	0x00003140
        /*0528*/ 	.word	0x000000ff
        /*052c*/ 	.word	0x00000000
        /*0530*/ 	.short	0x010a
        /*0532*/ 	.byte	0x05
	.zero		1


	//   ....[66]....
        /*0534*/ 	.word	0x000031d0
        /*0538*/ 	.word	0x000000ff
        /*053c*/ 	.word	0x00000000
        /*0540*/ 	.short	0x010a
        /*0542*/ 	.byte	0x05
	.zero		1


	//   ....[67]....
        /*0544*/ 	.word	0x00003260
        /*0548*/ 	.word	0x000000ff
        /*054c*/ 	.word	0x00000000
        /*0550*/ 	.short	0x010a
        /*0552*/ 	.byte	0x05
	.zero		1


	//   ....[68]....
        /*0554*/ 	.word	0x000032f0
        /*0558*/ 	.word	0x000000ff
        /*055c*/ 	.word	0x00000000
        /*0560*/ 	.short	0x010a
        /*0562*/ 	.byte	0x05
	.zero		1


	//   ....[69]....
        /*0564*/ 	.word	0x00003380
        /*0568*/ 	.word	0x000000ff
        /*056c*/ 	.word	0x00000000
        /*0570*/ 	.short	0x010a
        /*0572*/ 	.byte	0x05
	.zero		1


	//   ....[70]....
        /*0574*/ 	.word	0x00003410
        /*0578*/ 	.word	0x000000ff
        /*057c*/ 	.word	0x00000000
        /*0580*/ 	.short	0x010a
        /*0582*/ 	.byte	0x05
	.zero		1


	//   ....[71]....
        /*0584*/ 	.word	0x000034a0
        /*0588*/ 	.word	0x000000ff
        /*058c*/ 	.word	0x00000000
        /*0590*/ 	.short	0x010a
        /*0592*/ 	.byte	0x05
	.zero		1


	//   ....[72]....
        /*0594*/ 	.word	0x00003540
        /*0598*/ 	.word	0x00000000
        /*059c*/ 	.word	0x00000000
        /*05a0*/ 	.short	0x010a
        /*05a2*/ 	.byte	0xff
	.zero		1


	//   ....[73]....
        /*05a4*/ 	.word	0x00003660
        /*05a8*/ 	.word	0x00000002
        /*05ac*/ 	.word	0x00000160
        /*05b0*/ 	.short	0x010a
        /*05b2*/ 	.byte	0xff
	.zero		1


	//   ....[74]....
        /*05b4*/ 	.word	0x000036c0
        /*05b8*/ 	.word	0x00000004
        /*05bc*/ 	.word	0x00000000
        /*05c0*/ 	.short	0x0101
        /*05c2*/ 	.byte	0xff
	.zero		1


	//   ....[75]....
        /*05c4*/ 	.word	0x000036e0
        /*05c8*/ 	.word	0x000000ff
        /*05cc*/ 	.word	0x00000130
        /*05d0*/ 	.short	0x010a
        /*05d2*/ 	.byte	0x04
	.zero		1


	//   ....[76]....
        /*05d4*/ 	.word	0x00003800
        /*05d8*/ 	.word	0x00000002
        /*05dc*/ 	.word	0x00000120
        /*05e0*/ 	.short	0x010a
        /*05e2*/ 	.byte	0xff
	.zero		1


	//   ....[77]....
        /*05e4*/ 	.word	0x00003910
        /*05e8*/ 	.word	0x00000002
        /*05ec*/ 	.word	0x00000000
        /*05f0*/ 	.short	0x0101
        /*05f2*/ 	.byte	0xff
	.zero		1


	//   ....[78]....
        /*05f4*/ 	.word	0x000039a0
        /*05f8*/ 	.word	0x000000ff
        /*05fc*/ 	.word	0x00000130
        /*0600*/ 	.short	0x0106
        /*0602*/ 	.byte	0x04
	.zero		1


	//   ....[79]....
        /*0604*/ 	.word	0x000039c0
        /*0608*/ 	.word	0x000000ff
        /*060c*/ 	.word	0x00000130
        /*0610*/ 	.short	0x010a
        /*0612*/ 	.byte	0x04
	.zero		1


	//   ....[80]....
        /*0614*/ 	.word	0x00003a50
        /*0618*/ 	.word	0x000000ff
        /*061c*/ 	.word	0x00000130
        /*0620*/ 	.short	0x0106
        /*0622*/ 	.byte	0x07
	.zero		1


	//   ....[81]....
        /*0624*/ 	.word	0x00003a90
        /*0628*/ 	.word	0x00000000
        /*062c*/ 	.word	0x00000130
        /*0630*/ 	.short	0x010a
        /*0632*/ 	.byte	0xff
	.zero		1


	//   ....[82]....
        /*0634*/ 	.word	0x00003cd0
        /*0638*/ 	.word	0x000000ff
        /*063c*/ 	.word	0x00000008
        /*0640*/ 	.short	0x010a
        /*0642*/ 	.byte	0x05
	.zero		1


	//   ....[83]....
        /*0644*/ 	.word	0x00003cf0
        /*0648*/ 	.word	0x000000ff
        /*064c*/ 	.word	0x00000008
        /*0650*/ 	.short	0x010a
        /*0652*/ 	.byte	0x05
	.zero		1


	//   ....[84]....
        /*0654*/ 	.word	0x00003e80
        /*0658*/ 	.word	0x000000ff
        /*065c*/ 	.word	0x00000008
        /*0660*/ 	.short	0x010a
        /*0662*/ 	.byte	0x05
	.zero		1


	//   ....[85]....
        /*0664*/ 	.word	0x00003ea0
        /*0668*/ 	.word	0x000000ff
        /*066c*/ 	.word	0x00000008
        /*0670*/ 	.short	0x010a
        /*0672*/ 	.byte	0x05
	.zero		1


	//   ....[86]....
        /*0674*/ 	.word	0x00003f60
        /*0678*/ 	.word	0x000000ff
        /*067c*/ 	.word	0x00000000
        /*0680*/ 	.short	0x0101
        /*0682*/ 	.byte	0x04
	.zero		1


	//   ....[87]....
        /*0684*/ 	.word	0x000043e0
        /*0688*/ 	.word	0x00000000
        /*068c*/ 	.word	0x00000120
        /*0690*/ 	.short	0x010a
        /*0692*/ 	.byte	0xff
	.zero		1


	//   ....[88]....
        /*0694*/ 	.word	0x000044a0
        /*0698*/ 	.word	0x00000000
        /*069c*/ 	.word	0x00000000
        /*06a0*/ 	.short	0x0101
        /*06a2*/ 	.byte	0xff
	.zero		1


	//   ....[89]....
        /*06a4*/ 	.word	0x00004560
        /*06a8*/ 	.word	0x000000ff
        /*06ac*/ 	.word	0x00000000
        /*06b0*/ 	.short	0x010a
        /*06b2*/ 	.byte	0x04
	.zero		1


	//   ....[90]....
        /*06b4*/ 	.word	0x00004570
        /*06b8*/ 	.word	0x000000ff
        /*06bc*/ 	.word	0x00000150
        /*06c0*/ 	.short	0x010a
        /*06c2*/ 	.byte	0x2b
	.zero		1


	//   ....[91]....
        /*06c4*/ 	.word	0x00004620
        /*06c8*/ 	.word	0x000000ff
        /*06cc*/ 	.word	0x00000000
        /*06d0*/ 	.short	0x010a
        /*06d2*/ 	.byte	0x07
	.zero		1


	//   ....[92]....
        /*06d4*/ 	.word	0x00004750
        /*06d8*/ 	.word	0x000000ff
        /*06dc*/ 	.word	0x00000000
        /*06e0*/ 	.short	0x010a
        /*06e2*/ 	.byte	0x04
	.zero		1


	//   ....[93]....
        /*06e4*/ 	.word	0x00004a80
        /*06e8*/ 	.word	0x000000ff
        /*06ec*/ 	.word	0x00000000
        /*06f0*/ 	.short	0x010a
        /*06f2*/ 	.byte	0x04
	.zero		1


	//   ....[94]....
        /*06f4*/ 	.word	0x00004b20
        /*06f8*/ 	.word	0x00000000
        /*06fc*/ 	.word	0x00000000
        /*0700*/ 	.short	0x010a
        /*0702*/ 	.byte	0xff
	.zero		1


	//   ....[95]....
        /*0704*/ 	.word	0x00004b60
        /*0708*/ 	.word	0x00000000
        /*070c*/ 	.word	0x00000000
        /*0710*/ 	.short	0x010a
        /*0712*/ 	.byte	0xff
	.zero		1


	//   ....[96]....
        /*0714*/ 	.word	0x00004bd0
        /*0718*/ 	.word	0x000000ff
        /*071c*/ 	.word	0x00000000
        /*0720*/ 	.short	0x0101
        /*0722*/ 	.byte	0x04
	.zero		1


	//   ....[97]....
        /*0724*/ 	.word	0x00004c10
        /*0728*/ 	.word	0x000000ff
        /*072c*/ 	.word	0x00000180
        /*0730*/ 	.short	0x010a
        /*0732*/ 	.byte	0x1a
	.zero		1


	//   ....[98]....
        /*0734*/ 	.word	0x00004c60
        /*0738*/ 	.word	0x000000ff
        /*073c*/ 	.word	0x00000000
        /*0740*/ 	.short	0x0101
        /*0742*/ 	.byte	0x04
	.zero		1


	//   ....[99]....
        /*0744*/ 	.word	0x00005140
        /*0748*/ 	.word	0x00000008
        /*074c*/ 	.word	0x00000120
        /*0750*/ 	.short	0x010a
        /*0752*/ 	.byte	0xff
	.zero		1


	//   ....[100]....
        /*0754*/ 	.word	0x000052b0
        /*0758*/ 	.word	0x00000000
        /*075c*/ 	.word	0x00000000
        /*0760*/ 	.short	0x0101
        /*0762*/ 	.byte	0xff
	.zero		1


	//   ....[101]....
        /*0764*/ 	.word	0x00005790
        /*0768*/ 	.word	0x000000ff
        /*076c*/ 	.word	0x00000118
        /*0770*/ 	.short	0x010a
        /*0772*/ 	.byte	0x15
	.zero		1


	//   ....[102]....
        /*0774*/ 	.word	0x00005920
        /*0778*/ 	.word	0x000000ff
        /*077c*/ 	.word	0x000000f0
        /*0780*/ 	.short	0x010a
        /*0782*/ 	.byte	0x15
	.zero		1


	//   ....[103]....
        /*0784*/ 	.word	0x00005a70
        /*0788*/ 	.word	0x000000ff
        /*078c*/ 	.word	0x000000d0
        /*0790*/ 	.short	0x010b
        /*0792*/ 	.byte	0x15
	.zero		1


	//   ....[104]....
        /*0794*/ 	.word	0x00005a90
        /*0798*/ 	.word	0x000000ff
        /*079c*/ 	.word	0x00000000
        /*07a0*/ 	.short	0x0101
        /*07a2*/ 	.byte	0x04
	.zero		1


	//   ....[105]....
        /*07a4*/ 	.word	0x00005aa0
        /*07a8*/ 	.word	0x000000ff
        /*07ac*/ 	.word	0x000000f8
        /*07b0*/ 	.short	0x010a
        /*07b2*/ 	.byte	0x15
	.zero		1


	//   ....[106]....
        /*07b4*/ 	.word	0x00005bf0
        /*07b8*/ 	.word	0x000000ff
        /*07bc*/ 	.word	0x000000d8
        /*07c0*/ 	.short	0x010b
        /*07c2*/ 	.byte	0x15
	.zero		1


	//   ....[107]....
        /*07c4*/ 	.word	0x00005c10
        /*07c8*/ 	.word	0x000000ff
        /*07cc*/ 	.word	0x00000000
        /*07d0*/ 	.short	0x0101
        /*07d2*/ 	.byte	0x04
	.zero		1


	//   ....[108]....
        /*07d4*/ 	.word	0x00005c20
        /*07d8*/ 	.word	0x000000ff
        /*07dc*/ 	.word	0x00000100
        /*07e0*/ 	.short	0x010a
        /*07e2*/ 	.byte	0x15
	.zero		1


	//   ....[109]....
        /*07e4*/ 	.word	0x00005d80
        /*07e8*/ 	.word	0x000000ff
        /*07ec*/ 	.word	0x000000e0
        /*07f0*/ 	.short	0x010b
        /*07f2*/ 	.byte	0x15
	.zero		1


	//   ....[110]....
        /*07f4*/ 	.word	0x00005da0
        /*07f8*/ 	.word	0x000000ff
        /*07fc*/ 	.word	0x00000000
        /*0800*/ 	.short	0x0101
        /*0802*/ 	.byte	0x04
	.zero		1


	//   ....[111]....
        /*0804*/ 	.word	0x00005db0
        /*0808*/ 	.word	0x000000ff
        /*080c*/ 	.word	0x00000108
        /*0810*/ 	.short	0x010a
        /*0812*/ 	.byte	0x15
	.zero		1


	//   ....[112]....
        /*0814*/ 	.word	0x00005f90
        /*0818*/ 	.word	0x000000ff
        /*081c*/ 	.word	0x000000e8
        /*0820*/ 	.short	0x010b
        /*0822*/ 	.byte	0x15
	.zero		1


	//   ....[113]....
        /*0824*/ 	.word	0x00005fa0
        /*0828*/ 	.word	0x000000ff
        /*082c*/ 	.word	0x00000000
        /*0830*/ 	.short	0x0101
        /*0832*/ 	.byte	0x27
	.zero		1


	//   ....[114]....
        /*0834*/ 	.word	0x00005fe0
        /*0838*/ 	.word	0x000000ff
        /*083c*/ 	.word	0x000000f0
        /*0840*/ 	.short	0x010a
        /*0842*/ 	.byte	0x15
	.zero		1


	//   ....[115]....
        /*0844*/ 	.word	0x00006000
        /*0848*/ 	.word	0x000000ff
        /*084c*/ 	.word	0x000000f8
        /*0850*/ 	.short	0x010a
        /*0852*/ 	.byte	0x15
	.zero		1


	//   ....[116]....
        /*0854*/ 	.word	0x00006020
        /*0858*/ 	.word	0x000000ff
        /*085c*/ 	.word	0x00000100
        /*0860*/ 	.short	0x010a
        /*0862*/ 	.byte	0x15
	.zero		1


	//   ....[117]....
        /*0864*/ 	.word	0x00006060
        /*0868*/ 	.word	0x00000000
        /*086c*/ 	.word	0x00000108
        /*0870*/ 	.short	0x010a
        /*0872*/ 	.byte	0xff
	.zero		1


	//   ....[118]....
        /*0874*/ 	.word	0x00006370
        /*0878*/ 	.word	0x00000003
        /*087c*/ 	.word	0x00000120
        /*0880*/ 	.short	0x010a
        /*0882*/ 	.byte	0xff
	.zero		1


	//   ....[119]....
        /*0884*/ 	.word	0x000064f0
        /*0888*/ 	.word	0x00000000
        /*088c*/ 	.word	0x00000000
        /*0890*/ 	.short	0x0101
        /*0892*/ 	.byte	0xff
	.zero		1


	//   ....[120]....
        /*0894*/ 	.word	0x00007060
        /*0898*/ 	.word	0x000000ff
        /*089c*/ 	.word	0x000000d0
        /*08a0*/ 	.short	0x010a
        /*08a2*/ 	.byte	0x2c
	.zero		1


	//   ....[121]....
        /*08a4*/ 	.word	0x000070a0
        /*08a8*/ 	.word	0x00000063
        /*08ac*/ 	.word	0x00000140
        /*08b0*/ 	.short	0x010a
        /*08b2*/ 	.byte	0xff
	.zero		1


	//   ....[122]....
        /*08b4*/ 	.word	0x00007190
        /*08b8*/ 	.word	0x000000ff
        /*08bc*/ 	.word	0x000000d0
        /*08c0*/ 	.short	0x010a
        /*08c2*/ 	.byte	0x2c
	.zero		1


	//   ....[123]....
        /*08c4*/ 	.word	0x00007280
        /*08c8*/ 	.word	0x00000063
        /*08cc*/ 	.word	0x00000140
        /*08d0*/ 	.short	0x010a
        /*08d2*/ 	.byte	0xff
	.zero		1


	//   ....[124]....
        /*08d4*/ 	.word	0x00007d50
        /*08d8*/ 	.word	0x00000000
        /*08dc*/ 	.word	0x00000000
        /*08e0*/ 	.short	0x0101
        /*08e2*/ 	.byte	0xff
	.zero		1


	//   ....[125]....
        /*08e4*/ 	.word	0x00007d60
        /*08e8*/ 	.word	0x00000003
        /*08ec*/ 	.word	0x000000d0
        /*08f0*/ 	.short	0x010a
        /*08f2*/ 	.byte	0xff
	.zero		1


	//   ....[126]....
        /*08f4*/ 	.word	0x00007e40
        /*08f8*/ 	.word	0x00000003
        /*08fc*/ 	.word	0x000000d0
        /*0900*/ 	.short	0x010a
        /*0902*/ 	.byte	0xff
	.zero		1


	//   ....[127]....
        /*0904*/ 	.word	0x000089b0
        /*0908*/ 	.word	0x0000003d
        /*090c*/ 	.word	0x00000000
        /*0910*/ 	.short	0x0101
        /*0912*/ 	.byte	0xff
	.zero		1


	//   ....[128]....
        /*0914*/ 	.word	0x000089d0
        /*0918*/ 	.word	0x0000003e
        /*091c*/ 	.word	0x000000d0
        /*0920*/ 	.short	0x010a
        /*0922*/ 	.byte	0xff
	.zero		1


	//   ....[129]....
        /*0924*/ 	.word	0x00008aa0
        /*0928*/ 	.word	0x0000003e
        /*092c*/ 	.word	0x000000d0
        /*0930*/ 	.short	0x010a
        /*0932*/ 	.byte	0xff
	.zero		1


	//   ....[130]....
        /*0934*/ 	.word	0x00009610
        /*0938*/ 	.word	0x0000003d
        /*093c*/ 	.word	0x00000000
        /*0940*/ 	.short	0x0101
        /*0942*/ 	.byte	0xff
	.zero		1


	//   ....[131]....
        /*0944*/ 	.word	0x00009630
        /*0948*/ 	.word	0x0000003e
        /*094c*/ 	.word	0x000000d0
        /*0950*/ 	.short	0x010a
        /*0952*/ 	.byte	0xff
	.zero		1


	//   ....[132]....
        /*0954*/ 	.word	0x00009700
        /*0958*/ 	.word	0x0000003e
        /*095c*/ 	.word	0x000000d0
        /*0960*/ 	.short	0x010a
        /*0962*/ 	.byte	0xff
	.zero		1


	//   ....[133]....
        /*0964*/ 	.word	0x00009af0
        /*0968*/ 	.word	0x00000063
        /*096c*/ 	.word	0x00000000
        /*0970*/ 	.short	0x0101
        /*0972*/ 	.byte	0xff
	.zero		1


	//   ....[134]....
        /*0974*/ 	.word	0x0000a2c0
        /*0978*/ 	.word	0x00000002
        /*097c*/ 	.word	0x00000000
        /*0980*/ 	.short	0x0101
        /*0982*/ 	.byte	0xff
	.zero		1


	//   ....[135]....
        /*0984*/ 	.word	0x0000a550
        /*0988*/ 	.word	0x000000ff
        /*098c*/ 	.word	0x00000000
        /*0990*/ 	.short	0x0101
        /*0992*/ 	.byte	0x04
	.zero		1


	//   ....[136]....
        /*0994*/ 	.word	0x0000a570
        /*0998*/ 	.word	0x00000003
        /*099c*/ 	.word	0x00000170
        /*09a0*/ 	.short	0x010a
        /*09a2*/ 	.byte	0xff
	.zero		1


	//   ....[137]....
        /*09a4*/ 	.word	0x0000a5d0
        /*09a8*/ 	.word	0x00000000
        /*09ac*/ 	.word	0x00000068
        /*09b0*/ 	.short	0x010a
        /*09b2*/ 	.byte	0xff
	.zero		1


	//   ....[138]....
        /*09b4*/ 	.word	0x0000a630
        /*09b8*/ 	.word	0x00000000
        /*09bc*/ 	.word	0x00000068
        /*09c0*/ 	.short	0x010a
        /*09c2*/ 	.byte	0xff
	.zero		1


	//   ....[139]....
        /*09c4*/ 	.word	0x0000a680
        /*09c8*/ 	.word	0x00000003
        /*09cc*/ 	.word	0x00000120
        /*09d0*/ 	.short	0x010a
        /*09d2*/ 	.byte	0xff
	.zero		1


	//   ....[140]....
        /*09d4*/ 	.word	0x0000a6e0
        /*09d8*/ 	.word	0x00000000
        /*09dc*/ 	.word	0x00000000
        /*09e0*/ 	.short	0x010a
        /*09e2*/ 	.byte	0xff
	.zero		1


	//   ....[141]....
        /*09e4*/ 	.word	0x0000a740
        /*09e8*/ 	.word	0x00000000
        /*09ec*/ 	.word	0x00000000
        /*09f0*/ 	.short	0x010a
        /*09f2*/ 	.byte	0xff
	.zero		1


	//   ....[142]....
        /*09f4*/ 	.word	0x0000a7a0
        /*09f8*/ 	.word	0x00000000
        /*09fc*/ 	.word	0x00000000
        /*0a00*/ 	.short	0x010a
        /*0a02*/ 	.byte	0xff
	.zero		1


	//   ....[143]....
        /*0a04*/ 	.word	0x0000a800
        /*0a08*/ 	.word	0x00000000
        /*0a0c*/ 	.word	0x00000000
        /*0a10*/ 	.short	0x010a
        /*0a12*/ 	.byte	0xff
	.zero		1


	//   ....[144]....
        /*0a14*/ 	.word	0x0000a860
        /*0a18*/ 	.word	0x00000000
        /*0a1c*/ 	.word	0x00000000
        /*0a20*/ 	.short	0x010a
        /*0a22*/ 	.byte	0xff
	.zero		1


	//   ....[145]....
        /*0a24*/ 	.word	0x0000a8c0
        /*0a28*/ 	.word	0x00000000
        /*0a2c*/ 	.word	0x00000000
        /*0a30*/ 	.short	0x010a
        /*0a32*/ 	.byte	0xff
	.zero		1


	//   ....[146]....
        /*0a34*/ 	.word	0x0000a920
        /*0a38*/ 	.word	0x00000000
        /*0a3c*/ 	.word	0x00000000
        /*0a40*/ 	.short	0x010a
        /*0a42*/ 	.byte	0xff
	.zero		1


	//   ....[147]....
        /*0a44*/ 	.word	0x0000a980
        /*0a48*/ 	.word	0x00000000
        /*0a4c*/ 	.word	0x00000000
        /*0a50*/ 	.short	0x010a
        /*0a52*/ 	.byte	0xff
	.zero		1


	//   ....[148]....
        /*0a54*/ 	.word	0x0000a9e0
        /*0a58*/ 	.word	0x00000000
        /*0a5c*/ 	.word	0x00000000
        /*0a60*/ 	.short	0x010a
        /*0a62*/ 	.byte	0xff
	.zero		1


	//   ....[149]....
        /*0a64*/ 	.word	0x0000aa40
        /*0a68*/ 	.word	0x00000000
        /*0a6c*/ 	.word	0x00000000
        /*0a70*/ 	.short	0x010a
        /*0a72*/ 	.byte	0xff
	.zero		1


	//   ....[150]....
        /*0a74*/ 	.word	0x0000aaa0
        /*0a78*/ 	.word	0x00000000
        /*0a7c*/ 	.word	0x00000000
        /*0a80*/ 	.short	0x010a
        /*0a82*/ 	.byte	0xff
	.zero		1


	//   ....[151]....
        /*0a84*/ 	.word	0x0000ab00
        /*0a88*/ 	.word	0x00000000
        /*0a8c*/ 	.word	0x00000000
        /*0a90*/ 	.short	0x010a
        /*0a92*/ 	.byte	0xff
	.zero		1


	//   ....[152]....
        /*0a94*/ 	.word	0x0000ab50
        /*0a98*/ 	.word	0x00000002
        /*0a9c*/ 	.word	0x00000160
        /*0aa0*/ 	.short	0x010a
        /*0aa2*/ 	.byte	0xff
	.zero		1


	//   ....[153]....
        /*0aa4*/ 	.word	0x0000abb0
        /*0aa8*/ 	.word	0x00000002
        /*0aac*/ 	.word	0x00000130
        /*0ab0*/ 	.short	0x010a
        /*0ab2*/ 	.byte	0xff
	.zero		1


	//   ....[154]....
        /*0ab4*/ 	.word	0x0000ac00
        /*0ab8*/ 	.word	0x00000002
        /*0abc*/ 	.word	0x00000120
        /*0ac0*/ 	.short	0x010a
        /*0ac2*/ 	.byte	0xff
	.zero		1


	//   ....[155]....
        /*0ac4*/ 	.word	0x0000ac60
        /*0ac8*/ 	.word	0x00000000
        /*0acc*/ 	.word	0x00000130
        /*0ad0*/ 	.short	0x010a
        /*0ad2*/ 	.byte	0xff
	.zero		1


	//   ....[156]....
        /*0ad4*/ 	.word	0x0000acc0
        /*0ad8*/ 	.word	0x00000000
        /*0adc*/ 	.word	0x00000008
        /*0ae0*/ 	.short	0x010a
        /*0ae2*/ 	.byte	0xff
	.zero		1


	//   ....[157]....
        /*0ae4*/ 	.word	0x0000adb0
        /*0ae8*/ 	.word	0x00000000
        /*0aec*/ 	.word	0x00000008
        /*0af0*/ 	.short	0x010a
        /*0af2*/ 	.byte	0xff
	.zero		1


	//   ....[158]....
        /*0af4*/ 	.word	0x0000ae00
        /*0af8*/ 	.word	0x00000000
        /*0afc*/ 	.word	0x00000120
        /*0b00*/ 	.short	0x010a
        /*0b02*/ 	.byte	0xff
	.zero		1


	//   ....[159]....
        /*0b04*/ 	.word	0x0000ae60
        /*0b08*/ 	.word	0x00000000
        /*0b0c*/ 	.word	0x00000150
        /*0b10*/ 	.short	0x010a
        /*0b12*/ 	.byte	0xff
	.zero		1


	//   ....[160]....
        /*0b14*/ 	.word	0x0000aec0
        /*0b18*/ 	.word	0x00000000
        /*0b1c*/ 	.word	0x00000000
        /*0b20*/ 	.short	0x010a
        /*0b22*/ 	.byte	0xff
	.zero		1


	//   ....[161]....
        /*0b24*/ 	.word	0x0000af20
        /*0b28*/ 	.word	0x00000000
        /*0b2c*/ 	.word	0x00000000
        /*0b30*/ 	.short	0x010a
        /*0b32*/ 	.byte	0xff
	.zero		1


	//   ....[162]....
        /*0b34*/ 	.word	0x0000af80
        /*0b38*/ 	.word	0x00000000
        /*0b3c*/ 	.word	0x00000180
        /*0b40*/ 	.short	0x010a
        /*0b42*/ 	.byte	0xff
	.zero		1


	//   ....[163]....
        /*0b44*/ 	.word	0x0000afd0
        /*0b48*/ 	.word	0x00000008
        /*0b4c*/ 	.word	0x00000120
        /*0b50*/ 	.short	0x010a
        /*0b52*/ 	.byte	0xff
	.zero		1


	//   ....[164]....
        /*0b54*/ 	.word	0x0000b030
        /*0b58*/ 	.word	0x00000000
        /*0b5c*/ 	.word	0x00000118
        /*0b60*/ 	.short	0x010a
        /*0b62*/ 	.byte	0xff
	.zero		1


	//   ....[165]....
        /*0b64*/ 	.word	0x0000b090
        /*0b68*/ 	.word	0x00000005
        /*0b6c*/ 	.word	0x000000f0
        /*0b70*/ 	.short	0x010a
        /*0b72*/ 	.byte	0xff
	.zero		1


	//   ....[166]....
        /*0b74*/ 	.word	0x0000b0f0
        /*0b78*/ 	.word	0x00000005
        /*0b7c*/ 	.word	0x000000f8
        /*0b80*/ 	.short	0x010a
        /*0b82*/ 	.byte	0xff
	.zero		1


	//   ....[167]....
        /*0b84*/ 	.word	0x0000b150
        /*0b88*/ 	.word	0x00000005
        /*0b8c*/ 	.word	0x00000100
        /*0b90*/ 	.short	0x010a
        /*0b92*/ 	.byte	0xff
	.zero		1


	//   ....[168]....
        /*0b94*/ 	.word	0x0000b1b0
        /*0b98*/ 	.word	0x00000005
        /*0b9c*/ 	.word	0x00000108
        /*0ba0*/ 	.short	0x010a
        /*0ba2*/ 	.byte	0xff
	.zero		1


	//   ....[169]....
        /*0ba4*/ 	.word	0x0000b210
        /*0ba8*/ 	.word	0x00000000
        /*0bac*/ 	.word	0x000000f0
        /*0bb0*/ 	.short	0x010a
        /*0bb2*/ 	.byte	0xff
	.zero		1


	//   ....[170]....
        /*0bb4*/ 	.word	0x0000b270
        /*0bb8*/ 	.word	0x00000000
        /*0bbc*/ 	.word	0x000000f8
        /*0bc0*/ 	.short	0x010a
        /*0bc2*/ 	.byte	0xff
	.zero		1


	//   ....[171]....
        /*0bc4*/ 	.word	0x0000b2d0
        /*0bc8*/ 	.word	0x00000000
        /*0bcc*/ 	.word	0x00000100
        /*0bd0*/ 	.short	0x010a
        /*0bd2*/ 	.byte	0xff
	.zero		1


	//   ....[172]....
        /*0bd4*/ 	.word	0x0000b320
        /*0bd8*/ 	.word	0x00000003
        /*0bdc*/ 	.word	0x00000120
        /*0be0*/ 	.short	0x010a
        /*0be2*/ 	.byte	0xff
	.zero		1


	//   ....[173]....
        /*0be4*/ 	.word	0x0000b380
        /*0be8*/ 	.word	0x00000002
        /*0bec*/ 	.word	0x000000d0
        /*0bf0*/ 	.short	0x010a
        /*0bf2*/ 	.byte	0xff
	.zero		1


	//   ....[174]....
        /*0bf4*/ 	.word	0x0000b3d0
        /*0bf8*/ 	.word	0x00000063
        /*0bfc*/ 	.word	0x00000140
        /*0c00*/ 	.short	0x010a
        /*0c02*/ 	.byte	0xff
	.zero		1


	//   ....[175]....
        /*0c04*/ 	.word	0x0000b420
        /*0c08*/ 	.word	0x00000003
        /*0c0c*/ 	.word	0x000000d0
        /*0c10*/ 	.short	0x010a
        /*0c12*/ 	.byte	0xff
	.zero		1


	//   ....[176]....
        /*0c14*/ 	.word	0x0000b470
        /*0c18*/ 	.word	0x0000003e
        /*0c1c*/ 	.word	0x000000d0
        /*0c20*/ 	.short	0x010a
        /*0c22*/ 	.byte	0xff
	.zero		1


	//   ....[177]....
        /*0c24*/ 	.word	0x0000b4c0
        /*0c28*/ 	.word	0x0000003e
        /*0c2c*/ 	.word	0x000000d0
        /*0c30*/ 	.short	0x010a
        /*0c32*/ 	.byte	0xff
	.zero		1


	//----- nvinfo : EIATTR_NUM_MBARRIERS
	.align		4
.L_47:
        /*0c34*/ 	.byte	0x03, 0x38
        /*0c36*/ 	.short	0x0031


	//----- nvinfo : EIATTR_EXIT_INSTR_OFFSETS
	.align		4
        /*0c38*/ 	.byte	0x04, 0x1c
        /*0c3a*/ 	.short	(.L_49 - .L_48)


	//   ....[0]....
.L_48:
        /*0c3c*/ 	.word	0x00003570


	//   ....[1]....
        /*0c40*/ 	.word	0x00003a60


	//   ....[2]....
        /*0c44*/ 	.word	0x00003ac0


	//   ....[3]....
        /*0c48*/ 	.word	0x00004e90


	//   ....[4]....
        /*0c4c*/ 	.word	0x00006090


	//   ....[5]....
        /*0c50*/ 	.word	0x000060d0


	//   ....[6]....
        /*0c54*/ 	.word	0x0000a440


	//   ....[7]....
        /*0c58*/ 	.word	0x0000a4c0


	//   ....[8]....
        /*0c5c*/ 	.word	0x0000a4f0


	//   ....[9]....
        /*0c60*/ 	.word	0x0000a560


	//----- nvinfo : EIATTR_MAX_THREADS
	.align		4
.L_49:
        /*0c64*/ 	.byte	0x04, 0x05
        /*0c66*/ 	.short	(.L_51 - .L_50)
.L_50:
        /*0c68*/ 	.word	0x00000100
        /*0c6c*/ 	.word	0x00000001
        /*0c70*/ 	.word	0x00000001


	//----- nvinfo : EIATTR_CRS_STACK_SIZE
	.align		4
.L_51:
        /*0c74*/ 	.byte	0x04, 0x1e
        /*0c76*/ 	.short	(.L_53 - .L_52)
.L_52:
        /*0c78*/ 	.word	0x00000000


	//----- nvinfo : EIATTR_CBANK_PARAM_SIZE
	.align		4
.L_53:
        /*0c7c*/ 	.byte	0x03, 0x19
        /*0c7e*/ 	.short	0x0c00


	//----- nvinfo : EIATTR_PARAM_CBANK
	.align		4
        /*0c80*/ 	.byte	0x04, 0x0a
        /*0c82*/ 	.short	(.L_55 - .L_54)
	.align		4
.L_54:
        /*0c84*/ 	.word	index@(.nv.constant0._ZN7cutlass13device_kernelINS_4gemm6kernel13GemmUniversalIN4cute5tupleIJiiiiEEENS1_10collective13CollectiveMmaINS1_46MainloopSm100TmaUmmaWarpSpecializedBlockScaledILi13ELi2ELi2ENS5_IJNS4_1CILi8EEENSA_ILi1EEESC_EEEEENS5_IJNSA_ILi256EEENSA_ILi128EEESG_EEENS5_IJNS_12float_e2m1_tENS_13float_ue4m3_tEEEENS5_IJNS5_IJlSC_lEEENS4_6LayoutINS5_IJNS5_IJNS5_IJNSA_ILi32EEENSA_ILi4EEEEEEiEEENS5_IJNS5_IJNSA_ILi16EEESO_EEEiEEENS5_IJSC_iEEEEEENS5_IJST_NS5_IJNS5_IJNSA_ILi0EEESC_EEENSA_ILi512EEEEEENS5_IJSW_iEEEEEEEEEEESK_S13_NS4_8TiledMMAINS4_8MMA_AtomIJNS4_23SM100_MMA_MXF4_2x1SM_SSISI_SI_fSJ_Li256ELi128ELi16ELNS4_4UMMA5MajorE0ELS18_0ELNS17_7ScaleInE0ELS19_0EEEEEENSM_INS5_IJSC_SC_SC_EEENS5_IJSW_SW_SW_EEEEENS5_IJNS4_10UnderscoreES1F_S1F_EEEEENS5_IJNS4_18SM100_TMA_2SM_LOADES1I_EEENS5_IJNS4_14ComposedLayoutINS4_7SwizzleILi2ELi4ELi3EEENS4_18smem_ptr_flag_bitsILi4EEENSM_INS5_IJSB_SG_EEENS5_IJSG_SC_EEEEEEENSM_INS5_IJNS5_IJNS5_IJSP_SC_EEESS_EEESC_NS5_IJSC_NSA_ILi2EEEEEEEEENS5_IJNS5_IJNS5_IJSS_SY_EEESX_EEESW_NS5_IJSO_SY_EEEEEEEEEEEvNS4_8identityENS5_IJNS4_28SM100_TMA_2SM_LOAD_MULTICASTES25_EEES23_vS24_EENS_8epilogue10collective18CollectiveEpilogueINS28_23Sm100TmaWarpSpecializedILi4ELi2ELi32ELb1ELb0EEEJNS5_IJSG_SG_SG_EEENS5_IJNSM_ISG_SC_EENSM_ISN_SC_EEEEENS_10bfloat16_tESL_S2H_SL_NS28_6fusion15FusionCallbacksIS2C_NS2I_17LinearCombinationIS2H_fS2H_fLNS_15FloatRoundStyleE2EEES2D_S2G_JEEENS4_5SM1004TMEM4LOAD26SM100_TMEM_LOAD_32dp32b32xENS4_13SM90_TMA_LOADENS1K_IS1M_NS1N_ILi16EEENSM_INS5_IJSB_SN_EEENS5_IJSN_SC_EEEEEEENS4_39AutoVectorizingCopyWithAssumedAlignmentILi128EEENS4_14SM90_TMA_STOREES2X_S2Z_S2Z_EEEvvEEEEvNT_6ParamsE)
        /*0c88*/ 	.short	0x0380
        /*0c8a*/ 	.short	0x0c00


	//----- nvinfo : EIATTR_SW_WAR
	.align		4
.L_55:
        /*0c8c*/ 	.byte	0x04, 0x36
        /*0c8e*/ 	.short	(.L_57 - .L_56)
.L_56:
        /*0c90*/ 	.word	0x00000008
.L_57:


//--------------------- .nv.callgraph             --------------------------
	.section	.nv.callgraph,"",@"SHT_CUDA_CALLGRAPH"
	.align	4
	.sectionentsize	8
	.align		4
        /*0000*/ 	.word	0x00000000
	.align		4
        /*0004*/ 	.word	0xffffffff
	.align		4
        /*0008*/ 	.word	index@(_ZN7cutlass13device_kernelINS_4gemm6kernel13GemmUniversalIN4cute5tupleIJiiiiEEENS1_10collective13CollectiveMmaINS1_46MainloopSm100TmaUmmaWarpSpecializedBlockScaledILi13ELi2ELi2ENS5_IJNS4_1CILi8EEENSA_ILi1EEESC_EEEEENS5_IJNSA_ILi256EEENSA_ILi128EEESG_EEENS5_IJNS_12float_e2m1_tENS_13float_ue4m3_tEEEENS5_IJNS5_IJlSC_lEEENS4_6LayoutINS5_IJNS5_IJNS5_IJNSA_ILi32EEENSA_ILi4EEEEEEiEEENS5_IJNS5_IJNSA_ILi16EEESO_EEEiEEENS5_IJSC_iEEEEEENS5_IJST_NS5_IJNS5_IJNSA_ILi0EEESC_EEENSA_ILi512EEEEEENS5_IJSW_iEEEEEEEEEEESK_S13_NS4_8TiledMMAINS4_8MMA_AtomIJNS4_23SM100_MMA_MXF4_2x1SM_SSISI_SI_fSJ_Li256ELi128ELi16ELNS4_4UMMA5MajorE0ELS18_0ELNS17_7ScaleInE0ELS19_0EEEEEENSM_INS5_IJSC_SC_SC_EEENS5_IJSW_SW_SW_EEEEENS5_IJNS4_10UnderscoreES1F_S1F_EEEEENS5_IJNS4_18SM100_TMA_2SM_LOADES1I_EEENS5_IJNS4_14ComposedLayoutINS4_7SwizzleILi2ELi4ELi3EEENS4_18smem_ptr_flag_bitsILi4EEENSM_INS5_IJSB_SG_EEENS5_IJSG_SC_EEEEEEENSM_INS5_IJNS5_IJNS5_IJSP_SC_EEESS_EEESC_NS5_IJSC_NSA_ILi2EEEEEEEEENS5_IJNS5_IJNS5_IJSS_SY_EEESX_EEESW_NS5_IJSO_SY_EEEEEEEEEEEvNS4_8identityENS5_IJNS4_28SM100_TMA_2SM_LOAD_MULTICASTES25_EEES23_vS24_EENS_8epilogue10collective18CollectiveEpilogueINS28_23Sm100TmaWarpSpecializedILi4ELi2ELi32ELb1ELb0EEEJNS5_IJSG_SG_SG_EEENS5_IJNSM_ISG_SC_EENSM_ISN_SC_EEEEENS_10bfloat16_tESL_S2H_SL_NS28_6fusion15FusionCallbacksIS2C_NS2I_17LinearCombinationIS2H_fS2H_fLNS_15FloatRoundStyleE2EEES2D_S2G_JEEENS4_5SM1004TMEM4LOAD26SM100_TMEM_LOAD_32dp32b32xENS4_13SM90_TMA_LOADENS1K_IS1M_NS1N_ILi16EEENSM_INS5_IJSB_SN_EEENS5_IJSN_SC_EEEEEEENS4_39AutoVectorizingCopyWithAssumedAlignmentILi128EEENS4_14SM90_TMA_STOREES2X_S2Z_S2Z_EEEvvEEEEvNT_6ParamsE)
	.align		4
        /*000c*/ 	.word	index@(__assertfail)
	.align		4
        /*0010*/ 	.word	0x00000000
	.align		4
        /*0014*/ 	.word	0xfffffffe
	.align		4
        /*0018*/ 	.word	0x00000000
	.align		4
        /*001c*/ 	.word	0xfffffffd
	.align		4
        /*0020*/ 	.word	0x00000000
	.align		4
        /*0024*/ 	.word	0xfffffffc


//--------------------- .nv.constant4             --------------------------
	.section	.nv.constant4,"a",@progbits
	.align	8
	.align		8
.nv.constant4:
        /*0000*/ 	.dword	__assertfail
	.align		8
        /*0008*/ 	.dword	__unnamed_1
	.align		8
        /*0010*/ 	.dword	__unnamed_2
	.align		8
        /*0018*/ 	.dword	_ZN40_INTERNAL_15684466_4_k_cu_52d48b70_318144cuda3std3__45__cpo5beginE
	.align		8
        /*0020*/ 	.dword	_ZN40_INTERNAL_15684466_4_k_cu_52d48b70_318144cuda3std3__45__cpo3endE
	.align		8
        /*0028*/ 	.dword	_ZN40_INTERNAL_15684466_4_k_cu_52d48b70_318144cuda3std3__45__cpo6cbeginE
	.align		8
        /*0030*/ 	.dword	_ZN40_INTERNAL_15684466_4_k_cu_52d48b70_318144cuda3std3__45__cpo4cendE
	.align		8
        /*0038*/ 	.dword	_ZN40_INTERNAL_15684466_4_k_cu_52d48b70_318144cuda3std3__442_GLOBAL__N__15684466_4_k_cu_52d48b70_318146ignoreE
	.align		8
        /*0040*/ 	.dword	_ZN40_INTERNAL_15684466_4_k_cu_52d48b70_318144cuda3std3__419piecewise_constructE
	.align		8
        /*0048*/ 	.dword	_ZN40_INTERNAL_15684466_4_k_cu_52d48b70_318144cuda3std3__48in_placeE
	.align		8
        /*0050*/ 	.dword	_ZN40_INTERNAL_15684466_4_k_cu_52d48b70_318144cuda3std6ranges3__45__cpo4swapE
	.align		8
        /*0058*/ 	.dword	_ZN40_INTERNAL_15684466_4_k_cu_52d48b70_318144cuda3std6ranges3__45__cpo9iter_moveE
	.align		8
        /*0060*/ 	.dword	_ZN40_INTERNAL_15684466_4_k_cu_52d48b70_318144cute7productE
	.align		8
        /*0068*/ 	.dword	_ZN40_INTERNAL_15684466_4_k_cu_52d48b70_318144cute1_E
	.align		8
        /*0070*/ 	.dword	$str$25
	.align		8
        /*0078*/ 	.dword	$str$26
	.align		8
        /*0080*/ 	.dword	$str$29
	.align		8
        /*0088*/ 	.dword	$str$30


//--------------------- .text._ZN7cutlass13device_kernelINS_4gemm6kernel13GemmUniversalIN4cute5tupleIJiiiiEEENS1_10collective13CollectiveMmaINS1_46MainloopSm100TmaUmmaWarpSpecializedBlockScaledILi13ELi2ELi2ENS5_IJNS4_1CILi8EEENSA_ILi1EEESC_EEEEENS5_IJNSA_ILi256EEENSA_ILi128EEESG_EEENS5_IJNS_12float_e2m1_tENS_13float_ue4m3_tEEEENS5_IJNS5_IJlSC_lEEENS4_6LayoutINS5_IJNS5_IJNS5_IJNSA_ILi32EEENSA_ILi4EEEEEEiEEENS5_IJNS5_IJNSA_ILi16EEESO_EEEiEEENS5_IJSC_iEEEEEENS5_IJST_NS5_IJNS5_IJNSA_ILi0EEESC_EEENSA_ILi512EEEEEENS5_IJSW_iEEEEEEEEEEESK_S13_NS4_8TiledMMAINS4_8MMA_AtomIJNS4_23SM100_MMA_MXF4_2x1SM_SSISI_SI_fSJ_Li256ELi128ELi16ELNS4_4UMMA5MajorE0ELS18_0ELNS17_7ScaleInE0ELS19_0EEEEEENSM_INS5_IJSC_SC_SC_EEENS5_IJSW_SW_SW_EEEEENS5_IJNS4_10UnderscoreES1F_S1F_EEEEENS5_IJNS4_18SM100_TMA_2SM_LOADES1I_EEENS5_IJNS4_14ComposedLayoutINS4_7SwizzleILi2ELi4ELi3EEENS4_18smem_ptr_flag_bitsILi4EEENSM_INS5_IJSB_SG_EEENS5_IJSG_SC_EEEEEEENSM_INS5_IJNS5_IJNS5_IJSP_SC_EEESS_EEESC_NS5_IJSC_NSA_ILi2EEEEEEEEENS5_IJNS5_IJNS5_IJSS_SY_EEESX_EEESW_NS5_IJSO_SY_EEEEEEEEEEEvNS4_8identityENS5_IJNS4_28SM100_TMA_2SM_LOAD_MULTICASTES25_EEES23_vS24_EENS_8epilogue10collective18CollectiveEpilogueINS28_23Sm100TmaWarpSpecializedILi4ELi2ELi32ELb1ELb0EEEJNS5_IJSG_SG_SG_EEENS5_IJNSM_ISG_SC_EENSM_ISN_SC_EEEEENS_10bfloat16_tESL_S2H_SL_NS28_6fusion15FusionCallbacksIS2C_NS2I_17LinearCombinationIS2H_fS2H_fLNS_15FloatRoundStyleE2EEES2D_S2G_JEEENS4_5SM1004TMEM4LOAD26SM100_TMEM_LOAD_32dp32b32xENS4_13SM90_TMA_LOADENS1K_IS1M_NS1N_ILi16EEENSM_INS5_IJSB_SN_EEENS5_IJSN_SC_EEEEEEENS4_39AutoVectorizingCopyWithAssumedAlignmentILi128EEENS4_14SM90_TMA_STOREES2X_S2Z_S2Z_EEEvvEEEEvNT_6ParamsE --------------------------
	.section	.text._ZN7cutlass13device_kernelINS_4gemm6kernel13GemmUniversalIN4cute5tupleIJiiiiEEENS1_10collective13CollectiveMmaINS1_46MainloopSm100TmaUmmaWarpSpecializedBlockScaledILi13ELi2ELi2ENS5_IJNS4_1CILi8EEENSA_ILi1EEESC_EEEEENS5_IJNSA_ILi256EEENSA_ILi128EEESG_EEENS5_IJNS_12float_e2m1_tENS_13float_ue4m3_tEEEENS5_IJNS5_IJlSC_lEEENS4_6LayoutINS5_IJNS5_IJNS5_IJNSA_ILi32EEENSA_ILi4EEEEEEiEEENS5_IJNS5_IJNSA_ILi16EEESO_EEEiEEENS5_IJSC_iEEEEEENS5_IJST_NS5_IJNS5_IJNSA_ILi0EEESC_EEENSA_ILi512EEEEEENS5_IJSW_iEEEEEEEEEEESK_S13_NS4_8TiledMMAINS4_8MMA_AtomIJNS4_23SM100_MMA_MXF4_2x1SM_SSISI_SI_fSJ_Li256ELi128ELi16ELNS4_4UMMA5MajorE0ELS18_0ELNS17_7ScaleInE0ELS19_0EEEEEENSM_INS5_IJSC_SC_SC_EEENS5_IJSW_SW_SW_EEEEENS5_IJNS4_10UnderscoreES1F_S1F_EEEEENS5_IJNS4_18SM100_TMA_2SM_LOADES1I_EEENS5_IJNS4_14ComposedLayoutINS4_7SwizzleILi2ELi4ELi3EEENS4_18smem_ptr_flag_bitsILi4EEENSM_INS5_IJSB_SG_EEENS5_IJSG_SC_EEEEEEENSM_INS5_IJNS5_IJNS5_IJSP_SC_EEESS_EEESC_NS5_IJSC_NSA_ILi2EEEEEEEEENS5_IJNS5_IJNS5_IJSS_SY_EEESX_EEESW_NS5_IJSO_SY_EEEEEEEEEEEvNS4_8identityENS5_IJNS4_28SM100_TMA_2SM_LOAD_MULTICASTES25_EEES23_vS24_EENS_8epilogue10collective18CollectiveEpilogueINS28_23Sm100TmaWarpSpecializedILi4ELi2ELi32ELb1ELb0EEEJNS5_IJSG_SG_SG_EEENS5_IJNSM_ISG_SC_EENSM_ISN_SC_EEEEENS_10bfloat16_tESL_S2H_SL_NS28_6fusion15FusionCallbacksIS2C_NS2I_17LinearCombinationIS2H_fS2H_fLNS_15FloatRoundStyleE2EEES2D_S2G_JEEENS4_5SM1004TMEM4LOAD26SM100_TMEM_LOAD_32dp32b32xENS4_13SM90_TMA_LOADENS1K_IS1M_NS1N_ILi16EEENSM_INS5_IJSB_SN_EEENS5_IJSN_SC_EEEEEEENS4_39AutoVectorizingCopyWithAssumedAlignmentILi128EEENS4_14SM90_TMA_STOREES2X_S2Z_S2Z_EEEvvEEEEvNT_6ParamsE,"ax",@progbits
	.align	128
.text._ZN7cutlass13device_kernelINS_4gemm6kernel13GemmUniversalIN4cute5tupleIJiiiiEEENS1_10collective13CollectiveMmaINS1_46MainloopSm100TmaUmmaWarpSpecializedBlockScaledILi13ELi2ELi2ENS5_IJNS4_1CILi8EEENSA_ILi1EEESC_EEEEENS5_IJNSA_ILi256EEENSA_ILi128EEESG_EEENS5_IJNS_12float_e2m1_tENS_13float_ue4m3_tEEEENS5_IJNS5_IJlSC_lEEENS4_6LayoutINS5_IJNS5_IJNS5_IJNSA_ILi32EEENSA_ILi4EEEEEEiEEENS5_IJNS5_IJNSA_ILi16EEESO_EEEiEEENS5_IJSC_iEEEEEENS5_IJST_NS5_IJNS5_IJNSA_ILi0EEESC_EEENSA_ILi512EEEEEENS5_IJSW_iEEEEEEEEEEESK_S13_NS4_8TiledMMAINS4_8MMA_AtomIJNS4_23SM100_MMA_MXF4_2x1SM_SSISI_SI_fSJ_Li256ELi128ELi16ELNS4_4UMMA5MajorE0ELS18_0ELNS17_7ScaleInE0ELS19_0EEEEEENSM_INS5_IJSC_SC_SC_EEENS5_IJSW_SW_SW_EEEEENS5_IJNS4_10UnderscoreES1F_S1F_EEEEENS5_IJNS4_18SM100_TMA_2SM_LOADES1I_EEENS5_IJNS4_14ComposedLayoutINS4_7SwizzleILi2ELi4ELi3EEENS4_18smem_ptr_flag_bitsILi4EEENSM_INS5_IJSB_SG_EEENS5_IJSG_SC_EEEEEEENSM_INS5_IJNS5_IJNS5_IJSP_SC_EEESS_EEESC_NS5_IJSC_NSA_ILi2EEEEEEEEENS5_IJNS5_IJNS5_IJSS_SY_EEESX_EEESW_NS5_IJSO_SY_EEEEEEEEEEEvNS4_8identityENS5_IJNS4_28SM100_TMA_2SM_LOAD_MULTICASTES25_EEES23_vS24_EENS_8epilogue10collective18CollectiveEpilogueINS28_23Sm100TmaWarpSpecializedILi4ELi2ELi32ELb1ELb0EEEJNS5_IJSG_SG_SG_EEENS5_IJNSM_ISG_SC_EENSM_ISN_SC_EEEEENS_10bfloat16_tESL_S2H_SL_NS28_6fusion15FusionCallbacksIS2C_NS2I_17LinearCombinationIS2H_fS2H_fLNS_15FloatRoundStyleE2EEES2D_S2G_JEEENS4_5SM1004TMEM4LOAD26SM100_TMEM_LOAD_32dp32b32xENS4_13SM90_TMA_LOADENS1K_IS1M_NS1N_ILi16EEENSM_INS5_IJSB_SN_EEENS5_IJSN_SC_EEEEEEENS4_39AutoVectorizingCopyWithAssumedAlignmentILi128EEENS4_14SM90_TMA_STOREES2X_S2Z_S2Z_EEEvvEEEEvNT_6ParamsE:
        .type           _ZN7cutlass13device_kernelINS_4gemm6kernel13GemmUniversalIN4cute5tupleIJiiiiEEENS1_10collective13CollectiveMmaINS1_46MainloopSm100TmaUmmaWarpSpecializedBlockScaledILi13ELi2ELi2ENS5_IJNS4_1CILi8EEENSA_ILi1EEESC_EEEEENS5_IJNSA_ILi256EEENSA_ILi128EEESG_EEENS5_IJNS_12float_e2m1_tENS_13float_ue4m3_tEEEENS5_IJNS5_IJlSC_lEEENS4_6LayoutINS5_IJNS5_IJNS5_IJNSA_ILi32EEENSA_ILi4EEEEEEiEEENS5_IJNS5_IJNSA_ILi16EEESO_EEEiEEENS5_IJSC_iEEEEEENS5_IJST_NS5_IJNS5_IJNSA_ILi0EEESC_EEENSA_ILi512EEEEEENS5_IJSW_iEEEEEEEEEEESK_S13_NS4_8TiledMMAINS4_8MMA_AtomIJNS4_23SM100_MMA_MXF4_2x1SM_SSISI_SI_fSJ_Li256ELi128ELi16ELNS4_4UMMA5MajorE0ELS18_0ELNS17_7ScaleInE0ELS19_0EEEEEENSM_INS5_IJSC_SC_SC_EEENS5_IJSW_SW_SW_EEEEENS5_IJNS4_10UnderscoreES1F_S1F_EEEEENS5_IJNS4_18SM100_TMA_2SM_LOADES1I_EEENS5_IJNS4_14ComposedLayoutINS4_7SwizzleILi2ELi4ELi3EEENS4_18smem_ptr_flag_bitsILi4EEENSM_INS5_IJSB_SG_EEENS5_IJSG_SC_EEEEEEENSM_INS5_IJNS5_IJNS5_IJSP_SC_EEESS_EEESC_NS5_IJSC_NSA_ILi2EEEEEEEEENS5_IJNS5_IJNS5_IJSS_SY_EEESX_EEESW_NS5_IJSO_SY_EEEEEEEEEEEvNS4_8identityENS5_IJNS4_28SM100_TMA_2SM_LOAD_MULTICASTES25_EEES23_vS24_EENS_8epilogue10collective18CollectiveEpilogueINS28_23Sm100TmaWarpSpecializedILi4ELi2ELi32ELb1ELb0EEEJNS5_IJSG_SG_SG_EEENS5_IJNSM_ISG_SC_EENSM_ISN_SC_EEEEENS_10bfloat16_tESL_S2H_SL_NS28_6fusion15FusionCallbacksIS2C_NS2I_17LinearCombinationIS2H_fS2H_fLNS_15FloatRoundStyleE2EEES2D_S2G_JEEENS4_5SM1004TMEM4LOAD26SM100_TMEM_LOAD_32dp32b32xENS4_13SM90_TMA_LOADENS1K_IS1M_NS1N_ILi16EEENSM_INS5_IJSB_SN_EEENS5_IJSN_SC_EEEEEEENS4_39AutoVectorizingCopyWithAssumedAlignmentILi128EEENS4_14SM90_TMA_STOREES2X_S2Z_S2Z_EEEvvEEEEvNT_6ParamsE,@function
        .size           _ZN7cutlass13device_kernelINS_4gemm6kernel13GemmUniversalIN4cute5tupleIJiiiiEEENS1_10collective13CollectiveMmaINS1_46MainloopSm100TmaUmmaWarpSpecializedBlockScaledILi13ELi2ELi2ENS5_IJNS4_1CILi8EEENSA_ILi1EEESC_EEEEENS5_IJNSA_ILi256EEENSA_ILi128EEESG_EEENS5_IJNS_12float_e2m1_tENS_13float_ue4m3_tEEEENS5_IJNS5_IJlSC_lEEENS4_6LayoutINS5_IJNS5_IJNS5_IJNSA_ILi32EEENSA_ILi4EEEEEEiEEENS5_IJNS5_IJNSA_ILi16EEESO_EEEiEEENS5_IJSC_iEEEEEENS5_IJST_NS5_IJNS5_IJNSA_ILi0EEESC_EEENSA_ILi512EEEEEENS5_IJSW_iEEEEEEEEEEESK_S13_NS4_8TiledMMAINS4_8MMA_AtomIJNS4_23SM100_MMA_MXF4_2x1SM_SSISI_SI_fSJ_Li256ELi128ELi16ELNS4_4UMMA5MajorE0ELS18_0ELNS17_7ScaleInE0ELS19_0EEEEEENSM_INS5_IJSC_SC_SC_EEENS5_IJSW_SW_SW_EEEEENS5_IJNS4_10UnderscoreES1F_S1F_EEEEENS5_IJNS4_18SM100_TMA_2SM_LOADES1I_EEENS5_IJNS4_14ComposedLayoutINS4_7SwizzleILi2ELi4ELi3EEENS4_18smem_ptr_flag_bitsILi4EEENSM_INS5_IJSB_SG_EEENS5_IJSG_SC_EEEEEEENSM_INS5_IJNS5_IJNS5_IJSP_SC_EEESS_EEESC_NS5_IJSC_NSA_ILi2EEEEEEEEENS5_IJNS5_IJNS5_IJSS_SY_EEESX_EEESW_NS5_IJSO_SY_EEEEEEEEEEEvNS4_8identityENS5_IJNS4_28SM100_TMA_2SM_LOAD_MULTICASTES25_EEES23_vS24_EENS_8epilogue10collective18CollectiveEpilogueINS28_23Sm100TmaWarpSpecializedILi4ELi2ELi32ELb1ELb0EEEJNS5_IJSG_SG_SG_EEENS5_IJNSM_ISG_SC_EENSM_ISN_SC_EEEEENS_10bfloat16_tESL_S2H_SL_NS28_6fusion15FusionCallbacksIS2C_NS2I_17LinearCombinationIS2H_fS2H_fLNS_15FloatRoundStyleE2EEES2D_S2G_JEEENS4_5SM1004TMEM4LOAD26SM100_TMEM_LOAD_32dp32b32xENS4_13SM90_TMA_LOADENS1K_IS1M_NS1N_ILi16EEENSM_INS5_IJSB_SN_EEENS5_IJSN_SC_EEEEEEENS4_39AutoVectorizingCopyWithAssumedAlignmentILi128EEENS4_14SM90_TMA_STOREES2X_S2Z_S2Z_EEEvvEEEEvNT_6ParamsE,(.L_x_223 - _ZN7cutlass13device_kernelINS_4gemm6kernel13GemmUniversalIN4cute5tupleIJiiiiEEENS1_10collective13CollectiveMmaINS1_46MainloopSm100TmaUmmaWarpSpecializedBlockScaledILi13ELi2ELi2ENS5_IJNS4_1CILi8EEENSA_ILi1EEESC_EEEEENS5_IJNSA_ILi256EEENSA_ILi128EEESG_EEENS5_IJNS_12float_e2m1_tENS_13float_ue4m3_tEEEENS5_IJNS5_IJlSC_lEEENS4_6LayoutINS5_IJNS5_IJNS5_IJNSA_ILi32EEENSA_ILi4EEEEEEiEEENS5_IJNS5_IJNSA_ILi16EEESO_EEEiEEENS5_IJSC_iEEEEEENS5_IJST_NS5_IJNS5_IJNSA_ILi0EEESC_EEENSA_ILi512EEEEEENS5_IJSW_iEEEEEEEEEEESK_S13_NS4_8TiledMMAINS4_8MMA_AtomIJNS4_23SM100_MMA_MXF4_2x1SM_SSISI_SI_fSJ_Li256ELi128ELi16ELNS4_4UMMA5MajorE0ELS18_0ELNS17_7ScaleInE0ELS19_0EEEEEENSM_INS5_IJSC_SC_SC_EEENS5_IJSW_SW_SW_EEEEENS5_IJNS4_10UnderscoreES1F_S1F_EEEEENS5_IJNS4_18SM100_TMA_2SM_LOADES1I_EEENS5_IJNS4_14ComposedLayoutINS4_7SwizzleILi2ELi4ELi3EEENS4_18smem_ptr_flag_bitsILi4EEENSM_INS5_IJSB_SG_EEENS5_IJSG_SC_EEEEEEENSM_INS5_IJNS5_IJNS5_IJSP_SC_EEESS_EEESC_NS5_IJSC_NSA_ILi2EEEEEEEEENS5_IJNS5_IJNS5_IJSS_SY_EEESX_EEESW_NS5_IJSO_SY_EEEEEEEEEEEvNS4_8identityENS5_IJNS4_28SM100_TMA_2SM_LOAD_MULTICASTES25_EEES23_vS24_EENS_8epilogue10collective18CollectiveEpilogueINS28_23Sm100TmaWarpSpecializedILi4ELi2ELi32ELb1ELb0EEEJNS5_IJSG_SG_SG_EEENS5_IJNSM_ISG_SC_EENSM_ISN_SC_EEEEENS_10bfloat16_tESL_S2H_SL_NS28_6fusion15FusionCallbacksIS2C_NS2I_17LinearCombinationIS2H_fS2H_fLNS_15FloatRoundStyleE2EEES2D_S2G_JEEENS4_5SM1004TMEM4LOAD26SM100_TMEM_LOAD_32dp32b32xENS4_13SM90_TMA_LOADENS1K_IS1M_NS1N_ILi16EEENSM_INS5_IJSB_SN_EEENS5_IJSN_SC_EEEEEEENS4_39AutoVectorizingCopyWithAssumedAlignmentILi128EEENS4_14SM90_TMA_STOREES2X_S2Z_S2Z_EEEvvEEEEvNT_6ParamsE)
        .other          _ZN7cutlass13device_kernelINS_4gemm6kernel13GemmUniversalIN4cute5tupleIJiiiiEEENS1_10collective13CollectiveMmaINS1_46MainloopSm100TmaUmmaWarpSpecializedBlockScaledILi13ELi2ELi2ENS5_IJNS4_1CILi8EEENSA_ILi1EEESC_EEEEENS5_IJNSA_ILi256EEENSA_ILi128EEESG_EEENS5_IJNS_12float_e2m1_tENS_13float_ue4m3_tEEEENS5_IJNS5_IJlSC_lEEENS4_6LayoutINS5_IJNS5_IJNS5_IJNSA_ILi32EEENSA_ILi4EEEEEEiEEENS5_IJNS5_IJNSA_ILi16EEESO_EEEiEEENS5_IJSC_iEEEEEENS5_IJST_NS5_IJNS5_IJNSA_ILi0EEESC_EEENSA_ILi512EEEEEENS5_IJSW_iEEEEEEEEEEESK_S13_NS4_8TiledMMAINS4_8MMA_AtomIJNS4_23SM100_MMA_MXF4_2x1SM_SSISI_SI_fSJ_Li256ELi128ELi16ELNS4_4UMMA5MajorE0ELS18_0ELNS17_7ScaleInE0ELS19_0EEEEEENSM_INS5_IJSC_SC_SC_EEENS5_IJSW_SW_SW_EEEEENS5_IJNS4_10UnderscoreES1F_S1F_EEEEENS5_IJNS4_18SM100_TMA_2SM_LOADES1I_EEENS5_IJNS4_14ComposedLayoutINS4_7SwizzleILi2ELi4ELi3EEENS4_18smem_ptr_flag_bitsILi4EEENSM_INS5_IJSB_SG_EEENS5_IJSG_SC_EEEEEEENSM_INS5_IJNS5_IJNS5_IJSP_SC_EEESS_EEESC_NS5_IJSC_NSA_ILi2EEEEEEEEENS5_IJNS5_IJNS5_IJSS_SY_EEESX_EEESW_NS5_IJSO_SY_EEEEEEEEEEEvNS4_8identityENS5_IJNS4_28SM100_TMA_2SM_LOAD_MULTICASTES25_EEES23_vS24_EENS_8epilogue10collective18CollectiveEpilogueINS28_23Sm100TmaWarpSpecializedILi4ELi2ELi32ELb1ELb0EEEJNS5_IJSG_SG_SG_EEENS5_IJNSM_ISG_SC_EENSM_ISN_SC_EEEEENS_10bfloat16_tESL_S2H_SL_NS28_6fusion15FusionCallbacksIS2C_NS2I_17LinearCombinationIS2H_fS2H_fLNS_15FloatRoundStyleE2EEES2D_S2G_JEEENS4_5SM1004TMEM4LOAD26SM100_TMEM_LOAD_32dp32b32xENS4_13SM90_TMA_LOADENS1K_IS1M_NS1N_ILi16EEENSM_INS5_IJSB_SN_EEENS5_IJSN_SC_EEEEEEENS4_39AutoVectorizingCopyWithAssumedAlignmentILi128EEENS4_14SM90_TMA_STOREES2X_S2Z_S2Z_EEEvvEEEEvNT_6ParamsE,@"STO_CUDA_ENTRY STV_DEFAULT"
_ZN7cutlass13device_kernelINS_4gemm6kernel13GemmUniversalIN4cute5tupleIJiiiiEEENS1_10collective13CollectiveMmaINS1_46MainloopSm100TmaUmmaWarpSpecializedBlockScaledILi13ELi2ELi2ENS5_IJNS4_1CILi8EEENSA_ILi1EEESC_EEEEENS5_IJNSA_ILi256EEENSA_ILi128EEESG_EEENS5_IJNS_12float_e2m1_tENS_13float_ue4m3_tEEEENS5_IJNS5_IJlSC_lEEENS4_6LayoutINS5_IJNS5_IJNS5_IJNSA_ILi32EEENSA_ILi4EEEEEEiEEENS5_IJNS5_IJNSA_ILi16EEESO_EEEiEEENS5_IJSC_iEEEEEENS5_IJST_NS5_IJNS5_IJNSA_ILi0EEESC_EEENSA_ILi512EEEEEENS5_IJSW_iEEEEEEEEEEESK_S13_NS4_8TiledMMAINS4_8MMA_AtomIJNS4_23SM100_MMA_MXF4_2x1SM_SSISI_SI_fSJ_Li256ELi128ELi16ELNS4_4UMMA5MajorE0ELS18_0ELNS17_7ScaleInE0ELS19_0EEEEEENSM_INS5_IJSC_SC_SC_EEENS5_IJSW_SW_SW_EEEEENS5_IJNS4_10UnderscoreES1F_S1F_EEEEENS5_IJNS4_18SM100_TMA_2SM_LOADES1I_EEENS5_IJNS4_14ComposedLayoutINS4_7SwizzleILi2ELi4ELi3EEENS4_18smem_ptr_flag_bitsILi4EEENSM_INS5_IJSB_SG_EEENS5_IJSG_SC_EEEEEEENSM_INS5_IJNS5_IJNS5_IJSP_SC_EEESS_EEESC_NS5_IJSC_NSA_ILi2EEEEEEEEENS5_IJNS5_IJNS5_IJSS_SY_EEESX_EEESW_NS5_IJSO_SY_EEEEEEEEEEEvNS4_8identityENS5_IJNS4_28SM100_TMA_2SM_LOAD_MULTICASTES25_EEES23_vS24_EENS_8epilogue10collective18CollectiveEpilogueINS28_23Sm100TmaWarpSpecializedILi4ELi2ELi32ELb1ELb0EEEJNS5_IJSG_SG_SG_EEENS5_IJNSM_ISG_SC_EENSM_ISN_SC_EEEEENS_10bfloat16_tESL_S2H_SL_NS28_6fusion15FusionCallbacksIS2C_NS2I_17LinearCombinationIS2H_fS2H_fLNS_15FloatRoundStyleE2EEES2D_S2G_JEEENS4_5SM1004TMEM4LOAD26SM100_TMEM_LOAD_32dp32b32xENS4_13SM90_TMA_LOADENS1K_IS1M_NS1N_ILi16EEENSM_INS5_IJSB_SN_EEENS5_IJSN_SC_EEEEEEENS4_39AutoVectorizingCopyWithAssumedAlignmentILi128EEENS4_14SM90_TMA_STOREES2X_S2Z_S2Z_EEEvvEEEEvNT_6ParamsE:
[----:B------:R-:W1:Y:S01]  /*0000*/  LDC R1, c[0x0][0x37c] ;  /* 0x0000df00ff017b82 */ /* 0x000e620000000800 */
[----:B------:R-:W2:Y:S01]  /*0010*/  S2R R94, SR_TID.X ;  /* 0x00000000005e7919 */ /* 0x000ea20000002100 */
[----:B------:R-:W3:Y:S06]  /*0020*/  LDCU.64 UR12, c[0x0][0xc90] ;  /* 0x00019200ff0c77ac */ /* 0x000eec0008000a00 */
[----:B------:R-:W4:Y:S01]  /*0030*/  S2UR UR54, SR_CgaCtaId ;  /* 0x00000000003679c3 */ /* 0x000f220000008800 */
[----:B------:R-:W-:Y:S02]  /*0040*/  PRMT R80, RZ, 0x7610, R80 ;  /* 0x00007610ff507816 */ /* 0x000fe40000000050 */
[----:B------:R-:W-:Y:S01]  /*0050*/  ELECT P1, URZ, PT ;  /* 0x0000000000ff782f */ /* 0x000fe20003820000 */
[----:B---3--:R-:W-:-:S04]  /*0060*/  UISETP.NE.U32.AND UP0, UPT, UR12, URZ, UPT ;  /* 0x000000ff0c00728c */ /* 0x008fc8000bf05070 */
[----:B------:R-:W-:Y:S02]  /*0070*/  UISETP.NE.AND.EX UP0, UPT, UR13, URZ, UPT, UP0 ;  /* 0x000000ff0d00728c */ /* 0x000fe4000bf05300 */
[----:B----4-:R-:W-:Y:S02]  /*0080*/  ULOP3.LUT UR47, UR54, 0x1, URZ, 0xc0, !UPT ;  /* 0x00000001362f7892 */ /* 0x010fe4000f8ec0ff */
[----:B------:R-:W-:Y:S01]  /*0090*/  ULOP3.LUT UR49, UR54, 0x1, URZ, 0x3c, !UPT ;  /* 0x0000000136317892 */ /* 0x000fe2000f8e3cff */
[----:B--2---:R-:W-:-:S05]  /*00a0*/  SHF.R.U32.HI R81, RZ, 0x5, R94 ;  /* 0x00000005ff517819 */ /* 0x004fca000001165e */
[----:B------:R-:W2:Y:S02]  /*00b0*/  SHFL.IDX PT, R0, R81, RZ, 0x1f ;  /* 0x00001fff51007589 */ /* 0x000ea400000e0000 */
[----:B--2---:R-:W-:Y:S01]  /*00c0*/  R2UR UR20, R0 ;  /* 0x00000000001472ca */ /* 0x004fe200000e0000 */
[----:B-1----:R-:W-:-:S14]  /*00d0*/  BRA.U UP0, `(.L_x_0) ;  /* 0x0000000100307547 */ /* 0x002fdc000b800000 */
[----:B------:R-:W1:Y:S02]  /*00e0*/  LDCU.64 UR4, c[0x0][0xc88] ;  /* 0x00019100ff0477ac */ /* 0x000e640008000a00 */
[----:B-1----:R-:W-:-:S04]  /*00f0*/  UISETP.NE.U32.AND UP0, UPT, UR4, URZ, UPT ;  /* 0x000000ff0400728c */ /* 0x002fc8000bf05070 */
[----:B------:R-:W-:-:S09]  /*0100*/  UISETP.NE.AND.EX UP0, UPT, UR5, URZ, UPT, UP0 ;  /* 0x000000ff0500728c */ /* 0x000fd2000bf05300 */
[----:B------:R-:W-:Y:S05]  /*0110*/  BRA.U !UP0, `(.L_x_1) ;  /* 0x0000000108147547 */ /* 0x000fea000b800000 */
[----:B------:R-:W1:Y:S01]  /*0120*/  LDC.64 R2, c[0x0][0xc88] ;  /* 0x00032200ff027b82 */ /* 0x000e620000000a00 */
[----:B------:R-:W1:Y:S02]  /*0130*/  LDCU.64 UR4, c[0x0][0x358] ;  /* 0x00006b00ff0477ac */ /* 0x000e640008000a00 */
[----:B-1----:R1:W5:Y:S01]  /*0140*/  LDG.E R41, desc[UR4][R2.64] ;  /* 0x0000000402297981 */ /* 0x002362000c1e1900 */
[----:B------:R-:W-:Y:S01]  /*0150*/  HFMA2 R80, -RZ, RZ, 0, 5.9604644775390625e-08 ;  /* 0x00000001ff507431 */ /* 0x000fe200000001ff */
[----:B------:R-:W-:Y:S05]  /*0160*/  BRA `(.L_x_0) ;  /* 0x00000000000c7947 */ /* 0x000fea0003800000 */
.L_x_1:
[----:B------:R-:W1:Y:S01]  /*0170*/  LDCU UR4, c[0x0][0xc80] ;  /* 0x00019000ff0477ac */ /* 0x000e620008000800 */
[----:B------:R-:W-:Y:S01]  /*0180*/  HFMA2 R80, -RZ, RZ, 0, 5.9604644775390625e-08 ;  /* 0x00000001ff507431 */ /* 0x000fe200000001ff */
[----:B-1----:R-:W-:-:S07]  /*0190*/  MOV R41, UR4 ;  /* 0x0000000400297c02 */ /* 0x002fce0008000f00 */
.L_x_0:
[----:B------:R-:W2:Y:S02]  /*01a0*/  LDCU.64 UR4, c[0x0][0xcb0] ;  /* 0x00019600ff0477ac */ /* 0x000ea40008000a00 */
[----:B--2---:R-:W-:-:S04]  /*01b0*/  UISETP.NE.U32.AND UP0, UPT, UR4, URZ, UPT ;  /* 0x000000ff0400728c */ /* 0x004fc8000bf05070 */
[----:B------:R-:W-:-:S09]  /*01c0*/  UISETP.NE.AND.EX UP0, UPT, UR5, URZ, UPT, UP0 ;  /* 0x000000ff0500728c */ /* 0x000fd2000bf05300 */
[----:B------:R-:W-:Y:S05]  /*01d0*/  BRA.U UP0, `(.L_x_2) ;  /* 0x0000000100287547 */ /* 0x000fea000b800000 */
[----:B------:R-:W2:Y:S02]  /*01e0*/  LDCU.64 UR4, c[0x0][0xca8] ;  /* 0x00019500ff0477ac */ /* 0x000ea40008000a00 */
[----:B--2---:R-:W-:-:S04]  /*01f0*/  UISETP.NE.U32.AND UP0, UPT, UR4, URZ, UPT ;  /* 0x000000ff0400728c */ /* 0x004fc8000bf05070 */
[----:B------:R-:W-:-:S09]  /*0200*/  UISETP.NE.AND.EX UP0, UPT, UR5, URZ, UPT, UP0 ;  /* 0x000000ff0500728c */ /* 0x000fd2000bf05300 */
[----:B------:R-:W-:Y:S05]  /*0210*/  BRA.U !UP0, `(.L_x_3) ;  /* 0x0000000108107547 */ /* 0x000fea000b800000 */
[----:B------:R-:W2:Y:S01]  /*0220*/  LDC.64 R38, c[0x0][0xca8] ;  /* 0x00032a00ff267b82 */ /* 0x000ea20000000a00 */
[----:B------:R-:W2:Y:S02]  /*0230*/  LDCU.64 UR4, c[0x0][0x358] ;  /* 0x00006b00ff0477ac */ /* 0x000ea40008000a00 */
[----:B--2---:R2:W5:Y:S01]  /*0240*/  LDG.E R38, desc[UR4][R38.64] ;  /* 0x0000000426267981 */ /* 0x004562000c1e1900 */
[----:B------:R-:W-:Y:S05]  /*0250*/  BRA `(.L_x_2) ;  /* 0x0000000000087947 */ /* 0x000fea0003800000 */
.L_x_3:
[----:B------:R-:W2:Y:S02]  /*0260*/  LDCU UR4, c[0x0][0xca0] ;  /* 0x00019400ff0477ac */ /* 0x000ea40008000800 */
[----:B--2---:R-:W-:Y:S02]  /*0270*/  MOV R38, UR4 ;  /* 0x0000000400267c02 */ /* 0x004fe40008000f00 */
.L_x_2:
[----:B------:R-:W-:Y:S01]  /*0280*/  IMAD.U32 R0, RZ, RZ, UR20 ;  /* 0x00000014ff007e24 */ /* 0x000fe2000f8e00ff */
[----:B------:R-:W-:Y:S04]  /*0290*/  BSSY.RECONVERGENT B0, `(.L_x_4) ;  /* 0x0000012000007945 */ /* 0x000fe80003800200 */
[C---:B------:R-:W-:Y:S02]  /*02a0*/  ISETP.NE.OR P2, PT, R0.reuse, 0x1, !P1 ;  /* 0x000000010000780c */ /* 0x040fe40004f45670 */
[----:B------:R-:W-:-:S11]  /*02b0*/  ISETP.NE.OR P0, PT, R0, 0x3, !P1 ;  /* 0x000000030000780c */ /* 0x000fd60004f05670 */
[----:B------:R-:W-:Y:S05]  /*02c0*/  @P2 BRA `(.L_x_5) ;  /* 0x0000000000382947 */ /* 0x000fea0003800000 */
[----:B------:R-:W3:Y:S02]  /*02d0*/  LDCU.64 UR4, c[0x0][0x348] ;  /* 0x00006900ff0477ac */ /* 0x000ee40008000a00 */
[----:B---3--:R-:W-:Y:S02]  /*02e0*/  UIADD3 UR10, UP3, UPT, UR4, 0x80, URZ ;  /* 0x00000080040a7890 */ /* 0x008fe4000ff7e0ff */
[----:B------:R-:W-:Y:S02]  /*02f0*/  UIADD3 UR8, UP2, UPT, UR4, 0x180, URZ ;  /* 0x0000018004087890 */ /* 0x000fe4000ff5e0ff */
[----:B------:R-:W-:Y:S02]  /*0300*/  UIADD3 UR6, UP1, UPT, UR4, 0x280, URZ ;  /* 0x0000028004067890 */ /* 0x000fe4000ff3e0ff */
[----:B------:R-:W-:Y:S02]  /*0310*/  UIADD3 UR4, UP0, UPT, UR4, 0x380, URZ ;  /* 0x0000038004047890 */ /* 0x000fe4000ff1e0ff */
[----:B------:R-:W-:-:S02]  /*0320*/  UIADD3.X UR11, UPT, UPT, URZ, UR5, URZ, UP3, !UPT ;  /* 0x00000005ff0b7290 */ /* 0x000fc40009ffe4ff */
[----:B------:R-:W-:Y:S02]  /*0330*/  UIADD3.X UR9, UPT, UPT, URZ, UR5, URZ, UP2, !UPT ;  /* 0x00000005ff097290 */ /* 0x000fe400097fe4ff */
[----:B------:R-:W-:Y:S02]  /*0340*/  UIADD3.X UR7, UPT, UPT, URZ, UR5, URZ, UP1, !UPT ;  /* 0x00000005ff077290 */ /* 0x000fe40008ffe4ff */
[----:B------:R-:W-:-:S03]  /*0350*/  UIADD3.X UR5, UPT, UPT, URZ, UR5, URZ, UP0, !UPT ;  /* 0x00000005ff057290 */ /* 0x000fc600087fe4ff */
[----:B------:R3:W-:Y:S02]  /*0360*/  UTMACCTL.PF [UR10] ;  /* 0x000000000a0079b9 */ /* 0x0007e40008040000 */
[----:B------:R3:W-:Y:S02]  /*0370*/  UTMACCTL.PF [UR8] ;  /* 0x00000000080079b9 */ /* 0x0007e40008040000 */
[----:B------:R3:W-:Y:S02]  /*0380*/  UTMACCTL.PF [UR6] ;  /* 0x00000000060079b9 */ /* 0x0007e40008040000 */
[----:B------:R3:W-:Y:S02]  /*0390*/  UTMACCTL.PF [UR4] ;  /* 0x00000000040079b9 */ /* 0x0007e40008040000 */
[----:B---3--:R-:W-:Y:S01]  /*03a0*/  NOP ;  /* 0x0000000000007918 */ /* 0x008fe20000000000 */
.L_x_5:
[----:B------:R-:W-:Y:S05]  /*03b0*/  BSYNC.RECONVERGENT B0 ;  /* 0x0000000000007941 */ /* 0x000fea0003800200 */
.L_x_4:
[----:B------:R-:W-:Y:S04]  /*03c0*/  BSSY.RECONVERGENT B0, `(.L_x_6) ;  /* 0x000000a000007945 */ /* 0x000fe80003800200 */
[----:B------:R-:W-:Y:S05]  /*03d0*/  @P0 BRA `(.L_x_7) ;  /* 0x0000000000200947 */ /* 0x000fea0003800000 */
[----:B------:R-:W3:Y:S02]  /*03e0*/  LDCU.64 UR4, c[0x0][0x348] ;  /* 0x00006900ff0477ac */ /* 0x000ee40008000a00 */
[----:B---3--:R-:W-:Y:S02]  /*03f0*/  UIADD3 UR6, UP1, UPT, UR4, 0x980, URZ ;  /* 0x0000098004067890 */ /* 0x008fe4000ff3e0ff */
[----:B------:R-:W-:Y:S02]  /*0400*/  UIADD3 UR4, UP0, UPT, UR4, 0xa80, URZ ;  /* 0x00000a8004047890 */ /* 0x000fe4000ff1e0ff */
[----:B------:R-:W-:Y:S02]  /*0410*/  UIADD3.X UR7, UPT, UPT, URZ, UR5, URZ, UP1, !UPT ;  /* 0x00000005ff077290 */ /* 0x000fe40008ffe4ff */
[----:B------:R-:W-:-:S07]  /*0420*/  UIADD3.X UR5, UPT, UPT, URZ, UR5, URZ, UP0, !UPT ;  /* 0x00000005ff057290 */ /* 0x000fce00087fe4ff */
[----:B------:R3:W-:Y:S02]  /*0430*/  UTMACCTL.PF [UR6] ;  /* 0x00000000060079b9 */ /* 0x0007e40008040000 */
[----:B------:R3:W-:Y:S02]  /*0440*/  UTMACCTL.PF [UR4] ;  /* 0x00000000040079b9 */ /* 0x0007e40008040000 */
[----:B---3--:R-:W-:Y:S01]  /*0450*/  NOP ;  /* 0x0000000000007918 */ /* 0x008fe20000000000 */
.L_x_7:
[----:B------:R-:W-:Y:S05]  /*0460*/  BSYNC.RECONVERGENT B0 ;  /* 0x0000000000007941 */ /* 0x000fea0003800200 */
.L_x_6:
[----:B------:R-:W3:Y:S01]  /*0470*/  LDCU.64 UR4, c[0x0][0xc88] ;  /* 0x00019100ff0477ac */ /* 0x000ee20008000a00 */
[----:B------:R-:W-:Y:S02]  /*0480*/  UISETP.EQ.U32.AND UP2, UPT, UR12, URZ, UPT ;  /* 0x000000ff0c00728c */ /* 0x000fe4000bf42070 */
[----:B------:R-:W-:Y:S02]  /*0490*/  UPLOP3.LUT UP4, UPT, UPT, UPT, UPT, 0x80, 0x8 ;  /* 0x000000000008789c */ /* 0x000fe40003f8f070 */
[----:B---3--:R-:W-:-:S04]  /*04a0*/  UISETP.NE.U32.AND UP0, UPT, UR4, URZ, UPT ;  /* 0x000000ff0400728c */ /* 0x008fc8000bf05070 */
[----:B------:R-:W-:-:S04]  /*04b0*/  UISETP.NE.AND.EX UP1, UPT, UR5, URZ, UPT, UP0 ;  /* 0x000000ff0500728c */ /* 0x000fc8000bf25300 */
[----:B------:R-:W-:-:S04]  /*04c0*/  UISETP.EQ.OR.EX UP3, UPT, UR13, URZ, !UP1, UP2 ;  /* 0x000000ff0d00728c */ /* 0x000fc8000cf62720 */
[----:B------:R-:W-:-:S06]  /*04d0*/  UP2UR UR4, UPR, URZ, 0x8 ;  /* 0x00000008ff047883 */ /* 0x000fcc0008000000 */
[----:B------:R-:W-:Y:S01]  /*04e0*/  MOV R83, UR4 ;  /* 0x0000000400537c02 */ /* 0x000fe20008000f00 */
[----:B------:R-:W-:Y:S06]  /*04f0*/  BRA.U !UP3, `(.L_x_8) ;  /* 0x000000010b207547 */ /* 0x000fec000b800000 */
[----:B------:R-:W-:Y:S01]  /*0500*/  UISETP.NE.U32.AND UP2, UPT, UR12, URZ, UPT ;  /* 0x000000ff0c00728c */ /* 0x000fe2000bf45070 */
[----:B-----5:R-:W-:Y:S01]  /*0510*/  FSETP.NEU.AND P0, PT, R41, RZ, PT ;  /* 0x000000ff2900720b */ /* 0x020fe20003f0d000 */
[----:B------:R-:W-:Y:S02]  /*0520*/  USEL UR4, URZ, 0xffffffff, UP1 ;  /* 0xffffffffff047887 */ /* 0x000fe40008800000 */
[----:B------:R-:W-:-:S10]  /*0530*/  UISETP.NE.AND.EX UP2, UPT, UR13, URZ, UPT, UP2 ;  /* 0x000000ff0d00728c */ /* 0x000fd4000bf45320 */
[----:B------:R-:W-:Y:S01]  /*0540*/  VOTEU.ANY UP0, P0 ;  /* 0x0000000000ff7886 */ /* 0x000fe20000000100 */
[----:B------:R-:W-:-:S04]  /*0550*/  @!UP2 USEL UR4, URZ, 0xffffffff, UP0 ;  /* 0xffffffffff04a887 */ /* 0x000fc80008000000 */
[----:B------:R-:W-:-:S04]  /*0560*/  ULOP3.LUT UR4, UR4, 0x1, URZ, 0xc0, !UPT ;  /* 0x0000000104047892 */ /* 0x000fc8000f8ec0ff */
[----:B------:R-:W-:-:S11]  /*0570*/  UISETP.NE.U32.AND UP4, UPT, UR4, 0x1, UPT ;  /* 0x000000010400788c */ /* 0x000fd6000bf85070 */
.L_x_8:
[----:B------:R-:W3:Y:S01]  /*0580*/  SHFL.IDX PT, R0, R81, RZ, 0x1f ;  /* 0x00001fff51007589 */ /* 0x000ee200000e0000 */
[----:B------:R-:W-:-:S04]  /*0590*/  UISETP.NE.AND UP0, UPT, UR20, 0x2, UPT ;  /* 0x000000021400788c */ /* 0x000fc8000bf05270 */
[----:B------:R-:W-:Y:S02]  /*05a0*/  UISETP.EQ.AND UP2, UPT, UR47, URZ, !UP0 ;  /* 0x000000ff2f00728c */ /* 0x000fe4000c742270 */
[----:B------:R-:W-:-:S04]  /*05b0*/  USEL UR48, URZ, 0x1, UP0 ;  /* 0x00000001ff307887 */ /* 0x000fc80008000000 */
[----:B------:R-:W-:Y:S02]  /*05c0*/  PLOP3.LUT P4, PT, P1, PT, UP2, 0x80, 0x8 ;  /* 0x000000000008781c */ /* 0x000fe40000f8f028 */
[----:B---3--:R-:W-:-:S13]  /*05d0*/  ISETP.NE.AND P0, PT, R0, RZ, PT ;  /* 0x000000ff0000720c */ /* 0x008fda0003f05270 */
[----:B------:R-:W-:Y:S05]  /*05e0*/  @P0 BRA `(.L_x_9) ;  /* 0x0000000000a80947 */ /* 0x000fea0003800000 */
[----:B------:R-:W-:Y:S01]  /*05f0*/  ELECT P0, URZ, PT ;  /* 0x0000000000ff782f */ /* 0x000fe20003800000 */
[----:B------:R-:W-:-:S12]  /*0600*/  BSSY.RECONVERGENT B0, `(.L_x_9) ;  /* 0x0000028000007945 */ /* 0x000fd80003800200 */
[----:B------:R-:W-:Y:S05]  /*0610*/  @!P0 BRA `(.L_x_10) ;  /* 0x0000000000988947 */ /* 0x000fea0003800000 */
[----:B------:R-:W-:Y:S01]  /*0620*/  UMOV UR4, 0x400 ;  /* 0x0000040000047882 */ /* 0x000fe20000000000 */
[----:B------:R-:W-:Y:S01]  /*0630*/  UMOV UR8, 0x1 ;  /* 0x0000000100087882 */ /* 0x000fe20000000000 */
[----:B------:R-:W-:Y:S01]  /*0640*/  UMOV UR6, 0x4 ;  /* 0x0000000400067882 */ /* 0x000fe20000000000 */
[----:B------:R-:W-:Y:S02]  /*0650*/  ULEA UR4, UR54, UR4, 0x18 ;  /* 0x0000000436047291 */ /* 0x000fe4000f8ec0ff */
[----:B------:R-:W-:-:S04]  /*0660*/  UIADD3 UR8, UPT, UPT, -UR8, 0x100000, URZ ;  /* 0x0010000008087890 */ /* 0x000fc8000fffe1ff */
[----:B------:R-:W-:Y:S02]  /*0670*/  USHF.L.U32 UR9, UR8, 0xb, URZ ;  /* 0x0000000b08097899 */ /* 0x000fe400080006ff */
[----:B------:R-:W-:Y:S02]  /*0680*/  USHF.L.U32 UR8, UR8, 0x1, URZ ;  /* 0x0000000108087899 */ /* 0x000fe400080006ff */
[----:B------:R-:W-:-:S04]  /*0690*/  UIADD3 UR6, UPT, UPT, -UR6, 0x100000, URZ ;  /* 0x0010000006067890 */ /* 0x000fc8000fffe1ff */
[----:B------:R-:W-:Y:S02]  /*06a0*/  USHF.L.U32 UR7, UR6, 0xb, URZ ;  /* 0x0000000b06077899 */ /* 0x000fe400080006ff */
[----:B------:R-:W-:Y:S01]  /*06b0*/  USHF.L.U32 UR6, UR6, 0x1, URZ ;  /* 0x0000000106067899 */ /* 0x000fe200080006ff */
[----:B------:R-:W3:Y:S03]  /*06c0*/  FENCE.VIEW.ASYNC.S ;  /* 0x00000000000073c6 */ /* 0x000ee60000000000 */
[----:B---3--:R3:W4:Y:S08]  /*06d0*/  SYNCS.EXCH.64 URZ, [UR4], UR8 ;  /* 0x0000000804ff75b2 */ /* 0x0087300008000100 */
[----:B------:R3:W1:Y:S01]  /*06e0*/  SYNCS.EXCH.64 URZ, [UR4+0x68], UR6 ;  /* 0x0000680604ff75b2 */ /* 0x0006620008000100 */
        /* <DEDUP_REMOVED lines=23> */
[----:B------:R3:W1:Y:S02]  /*0860*/  SYNCS.EXCH.64 URZ, [UR4+0xc8], UR6 ;  /* 0x0000c80604ff75b2 */ /* 0x0006640008000100 */
[----:B---34-:R-:W-:Y:S01]  /*0870*/  NOP ;  /* 0x0000000000007918 */ /* 0x018fe20000000000 */
.L_x_10:
[----:B------:R-:W-:Y:S05]  /*0880*/  BSYNC.RECONVERGENT B0 ;  /* 0x0000000000007941 */ /* 0x000fea0003800200 */
.L_x_9:
[----:B------:R-:W3:Y:S01]  /*0890*/  SHFL.IDX PT, R0, R81, RZ, 0x1f ;  /* 0x00001fff51007589 */ /* 0x000ee200000e0000 */
[----:B------:R-:W-:Y:S01]  /*08a0*/  NOP ;  /* 0x0000000000007918 */ /* 0x000fe20000000000 */
[----:B---3--:R-:W-:-:S13]  /*08b0*/  ISETP.NE.AND P0, PT, R0, 0x1, PT ;  /* 0x000000010000780c */ /* 0x008fda0003f05270 */
[----:B------:R-:W-:Y:S05]  /*08c0*/  @P0 BRA `(.L_x_11) ;  /* 0x0000000000540947 */ /* 0x000fea0003800000 */
        /* <DEDUP_REMOVED lines=10> */
[----:B------:R-:W-:Y:S01]  /*0970*/  ELECT P0, URZ, PT ;  /* 0x0000000000ff782f */ /* 0x000fe20003800000 */
[----:B------:R-:W3:Y:S02]  /*0980*/  FENCE.VIEW.ASYNC.S ;  /* 0x00000000000073c6 */ /* 0x000ee40000000000 */
[----:B---3--:R3:W4:Y:S08]  /*0990*/  SYNCS.EXCH.64 URZ, [UR4+0xd0], UR8 ;  /* 0x0000d00804ff75b2 */ /* 0x0087300008000100 */
[----:B------:R3:W1:Y:S01]  /*09a0*/  SYNCS.EXCH.64 URZ, [UR4+0xf0], UR6 ;  /* 0x0000f00604ff75b2 */ /* 0x0006620008000100 */
[----:B------:R3:W1:Y:S01]  /*09b0*/  SYNCS.EXCH.64 URZ, [UR4+0xd8], UR8 ;  /* 0x0000d80804ff75b2 */ /* 0x0006620008000100 */
[----:B------:R3:W1:Y:S01]  /*09c0*/  SYNCS.EXCH.64 URZ, [UR4+0xf8], UR6 ;  /* 0x0000f80604ff75b2 */ /* 0x0006620008000100 */
[----:B------:R3:W1:Y:S01]  /*09d0*/  SYNCS.EXCH.64 URZ, [UR4+0xe0], UR8 ;  /* 0x0000e00804ff75b2 */ /* 0x0006620008000100 */
[----:B------:R3:W1:Y:S01]  /*09e0*/  SYNCS.EXCH.64 URZ, [UR4+0x100], UR6 ;  /* 0x0001000604ff75b2 */ /* 0x0006620008000100 */
[----:B------:R3:W1:Y:S01]  /*09f0*/  SYNCS.EXCH.64 URZ, [UR4+0xe8], UR8 ;  /* 0x0000e80804ff75b2 */ /* 0x0006620008000100 */
[----:B------:R3:W1:Y:S01]  /*0a00*/  SYNCS.EXCH.64 URZ, [UR4+0x108], UR6 ;  /* 0x0001080604ff75b2 */ /* 0x0006620008000100 */
[----:B------:R-:W-:Y:S01]  /*0a10*/  NOP ;  /* 0x0000000000007918 */ /* 0x000fe20000000000 */
.L_x_11:
[----:B------:R-:W2:Y:S01]  /*0a20*/  SHFL.IDX PT, R0, R81, RZ, 0x1f ;  /* 0x00001fff51007589 */ /* 0x000ea200000e0000 */
[----:B------:R-:W-:Y:S01]  /*0a30*/  NOP ;  /* 0x0000000000007918 */ /* 0x000fe20000000000 */
[----:B--2---:R-:W-:-:S13]  /*0a40*/  ISETP.NE.AND P0, PT, R0, 0x3, PT ;  /* 0x000000030000780c */ /* 0x004fda0003f05270 */
[----:B------:R-:W-:Y:S05]  /*0a50*/  @P0 BRA `(.L_x_12) ;  /* 0x00000000002c0947 */ /* 0x000fea0003800000 */
[----:B---3--:R-:W-:Y:S01]  /*0a60*/  UMOV UR6, 0x400 ;  /* 0x0000040000067882 */ /* 0x008fe20000000000 */
[----:B------:R-:W-:Y:S01]  /*0a70*/  UMOV UR4, 0x20 ;  /* 0x0000002000047882 */ /* 0x000fe20000000000 */
[----:B------:R-:W-:Y:S02]  /*0a80*/  ULEA UR6, UR54, UR6, 0x18 ;  /* 0x0000000636067291 */ /* 0x000fe4000f8ec0ff */
[----:B------:R-:W-:-:S04]  /*0a90*/  UIADD3 UR4, UPT, UPT, -UR4, 0x100000, URZ ;  /* 0x0010000004047890 */ /* 0x000fc8000fffe1ff */
[----:B------:R-:W-:Y:S02]  /*0aa0*/  USHF.L.U32 UR5, UR4, 0xb, URZ ;  /* 0x0000000b04057899 */ /* 0x000fe400080006ff */
[----:B------:R-:W-:Y:S01]  /*0ab0*/  USHF.L.U32 UR4, UR4, 0x1, URZ ;  /* 0x0000000104047899 */ /* 0x000fe200080006ff */
[----:B------:R-:W-:Y:S01]  /*0ac0*/  ELECT P0, URZ, PT ;  /* 0x0000000000ff782f */ /* 0x000fe20003800000 */
[----:B------:R-:W2:Y:S10]  /*0ad0*/  FENCE.VIEW.ASYNC.S ;  /* 0x00000000000073c6 */ /* 0x000eb40000000000 */
[----:B--2---:R2:W3:Y:S01]  /*0ae0*/  SYNCS.EXCH.64 URZ, [UR6+0x110], UR4 ;  /* 0x0001100406ff75b2 */ /* 0x0044e20008000100 */
[----:B------:R2:W1:Y:S01]  /*0af0*/  SYNCS.EXCH.64 URZ, [UR6+0x118], UR4 ;  /* 0x0001180406ff75b2 */ /* 0x0004620008000100 */
[----:B------:R-:W-:Y:S01]  /*0b00*/  NOP ;  /* 0x0000000000007918 */ /* 0x000fe20000000000 */
.L_x_12:
[----:B------:R-:W4:Y:S01]  /*0b10*/  SHFL.IDX PT, R0, R81, RZ, 0x1f ;  /* 0x00001fff51007589 */ /* 0x000f2200000e0000 */
[----:B------:R-:W-:Y:S01]  /*0b20*/  NOP ;  /* 0x0000000000007918 */ /* 0x000fe20000000000 */
[----:B----4-:R-:W-:-:S13]  /*0b30*/  ISETP.NE.AND P0, PT, R0, 0x4, PT ;  /* 0x000000040000780c */ /* 0x010fda0003f05270 */
[----:B------:R-:W-:Y:S05]  /*0b40*/  @P0 BRA `(.L_x_13) ;  /* 0x0000000000480947 */ /* 0x000fea0003800000 */
[----:B--23--:R-:W-:Y:S01]  /*0b50*/  UMOV UR4, 0x720 ;  /* 0x0000072000047882 */ /* 0x00cfe20000000000 */
[----:B------:R-:W-:Y:S01]  /*0b60*/  UMOV UR6, 0x400 ;  /* 0x0000040000067882 */ /* 0x000fe20000000000 */
[----:B------:R-:W-:Y:S01]  /*0b70*/  USEL UR4, UR4, 0x620, UP4 ;  /* 0x0000062004047887 */ /* 0x000fe2000a000000 */
        /* <DEDUP_REMOVED lines=9> */
[----:B------:R-:W2:Y:S02]  /*0c10*/  FENCE.VIEW.ASYNC.S ;  /* 0x00000000000073c6 */ /* 0x000ea40000000000 */
[----:B--2---:R4:W2:Y:S08]  /*0c20*/  SYNCS.EXCH.64 URZ, [UR6+0x120], UR8 ;  /* 0x0001200806ff75b2 */ /* 0x0048b00008000100 */
[----:B------:R4:W3:Y:S01]  /*0c30*/  SYNCS.EXCH.64 URZ, [UR6+0x130], UR4 ;  /* 0x0001300406ff75b2 */ /* 0x0008e20008000100 */
[----:B------:R4:W1:Y:S01]  /*0c40*/  SYNCS.EXCH.64 URZ, [UR6+0x128], UR8 ;  /* 0x0001280806ff75b2 */ /* 0x0008620008000100 */
[----:B------:R4:W1:Y:S02]  /*0c50*/  SYNCS.EXCH.64 URZ, [UR6+0x138], UR4 ;  /* 0x0001380406ff75b2 */ /* 0x0008640008000100 */
[----:B----4-:R-:W-:Y:S01]  /*0c60*/  NOP ;  /* 0x0000000000007918 */ /* 0x010fe20000000000 */
.L_x_13:
[----:B------:R-:W4:Y:S01]  /*0c70*/  SHFL.IDX PT, R0, R81, RZ, 0x1f ;  /* 0x00001fff51007589 */ /* 0x000f2200000e0000 */
[----:B------:R-:W-:Y:S01]  /*0c80*/  NOP ;  /* 0x0000000000007918 */ /* 0x000fe20000000000 */
[----:B----4-:R-:W-:-:S13]  /*0c90*/  ISETP.NE.AND P0, PT, R0, 0x5, PT ;  /* 0x000000050000780c */ /* 0x010fda0003f05270 */
[----:B------:R-:W-:Y:S05]  /*0ca0*/  @P0 BRA `(.L_x_14) ;  /* 0x0000000000440947 */ /* 0x000fea0003800000 */
[----:B--23--:R-:W-:Y:S01]  /*0cb0*/  UMOV UR4, 0x400 ;  /* 0x0000040000047882 */ /* 0x00cfe20000000000 */
        /* <DEDUP_REMOVED lines=16> */
.L_x_14:
[----:B------:R-:W4:Y:S01]  /*0dc0*/  SHFL.IDX PT, R0, R81, RZ, 0x1f ;  /* 0x00001fff51007589 */ /* 0x000f2200000e0000 */
[----:B------:R-:W-:Y:S01]  /*0dd0*/  ISETP.NE.OR P1, PT, RZ, UR20, !P1 ;  /* 0x00000014ff007c0c */ /* 0x000fe2000cf25670 */
[----:B------:R-:W-:Y:S01]  /*0de0*/  NOP ;  /* 0x0000000000007918 */ /* 0x000fe20000000000 */
[----:B----4-:R-:W-:-:S13]  /*0df0*/  ISETP.NE.AND P0, PT, R0, 0x3, PT ;  /* 0x000000030000780c */ /* 0x010fda0003f05270 */
[----:B------:R-:W-:Y:S05]  /*0e00*/  @P0 BRA `(.L_x_15) ;  /* 0x0000000000340947 */ /* 0x000fea0003800000 */
[----:B--23--:R-:W-:Y:S01]  /*0e10*/  UMOV UR4, 0x400 ;  /* 0x0000040000047882 */ /* 0x00cfe20000000000 */
[----:B------:R-:W-:Y:S01]  /*0e20*/  UMOV UR6, 0x20 ;  /* 0x0000002000067882 */ /* 0x000fe20000000000 */
[----:B------:R-:W-:Y:S02]  /*0e30*/  ULEA UR4, UR54, UR4, 0x18 ;  /* 0x0000000436047291 */ /* 0x000fe4000f8ec0ff */
[----:B------:R-:W-:-:S04]  /*0e40*/  UIADD3 UR6, UPT, UPT, -UR6, 0x100000, URZ ;  /* 0x0010000006067890 */ /* 0x000fc8000fffe1ff */
[----:B------:R-:W-:Y:S02]  /*0e50*/  USHF.L.U32 UR7, UR6, 0xb, URZ ;  /* 0x0000000b06077899 */ /* 0x000fe400080006ff */
[----:B------:R-:W-:Y:S01]  /*0e60*/  USHF.L.U32 UR6, UR6, 0x1, URZ ;  /* 0x0000000106067899 */ /* 0x000fe200080006ff */
[----:B------:R-:W-:Y:S01]  /*0e70*/  ELECT P0, URZ, PT ;  /* 0x0000000000ff782f */ /* 0x000fe20003800000 */
[----:B------:R-:W2:Y:S10]  /*0e80*/  FENCE.VIEW.ASYNC.S ;  /* 0x00000000000073c6 */ /* 0x000eb40000000000 */
[----:B--2---:R4:W2:Y:S01]  /*0e90*/  SYNCS.EXCH.64 URZ, [UR4+0x160], UR6 ;  /* 0x0001600604ff75b2 */ /* 0x0048a20008000100 */
[----:B------:R4:W3:Y:S01]  /*0ea0*/  SYNCS.EXCH.64 URZ, [UR4+0x170], UR6 ;  /* 0x0001700604ff75b2 */ /* 0x0008e20008000100 */
[----:B------:R4:W1:Y:S01]  /*0eb0*/  SYNCS.EXCH.64 URZ, [UR4+0x168], UR6 ;  /* 0x0001680604ff75b2 */ /* 0x0008620008000100 */
[----:B------:R4:W1:Y:S02]  /*0ec0*/  SYNCS.EXCH.64 URZ, [UR4+0x178], UR6 ;  /* 0x0001780604ff75b2 */ /* 0x0008640008000100 */
[----:B----4-:R-:W-:Y:S01]  /*0ed0*/  NOP ;  /* 0x0000000000007918 */ /* 0x010fe20000000000 */
.L_x_15:
[----:B------:R-:W-:Y:S01]  /*0ee0*/  VOTEU.ALL UP0, P1 ;  /* 0x0000000000ff7886 */ /* 0x000fe20000800000 */
[----:B--23--:R-:W-:Y:S01]  /*0ef0*/  UMOV UR4, 0x20 ;  /* 0x0000002000047882 */ /* 0x00cfe20000000000 */
[----:B------:R-:W2:Y:S01]  /*0f00*/  LDCU UR7, c[0x0][0x36c] ;  /* 0x00006d80ff0777ac */ /* 0x000ea20008000800 */
[----:B------:R-:W-:Y:S01]  /*0f10*/  NOP ;  /* 0x0000000000007918 */ /* 0x000fe20000000000 */
[----:B------:R-:W-:Y:S01]  /*0f20*/  LOP3.LUT R0, R94, 0x1f, RZ, 0xc0, !PT ;  /* 0x0000001f5e007812 */ /* 0x000fe200078ec0ff */
[----:B------:R-:W-:Y:S01]  /*0f30*/  @!UP0 UMOV UR6, 0x400 ;  /* 0x0000040000068882 */ /* 0x000fe20000000000 */
[----:B------:R-:W-:-:S04]  /*0f40*/  @!UP0 UIADD3 UR4, UPT, UPT, -UR4, 0x100000, URZ ;  /* 0x0010000004048890 */ /* 0x000fc8000fffe1ff */
[----:B------:R-:W-:Y:S02]  /*0f50*/  @!UP0 USHF.L.U32 UR5, UR4, 0xb, URZ ;  /* 0x0000000b04058899 */ /* 0x000fe400080006ff */
[----:B------:R-:W-:Y:S02]  /*0f60*/  @!UP0 USHF.L.U32 UR4, UR4, 0x1, URZ ;  /* 0x0000000104048899 */ /* 0x000fe400080006ff */
[----:B------:R-:W-:Y:S01]  /*0f70*/  @!UP0 ULEA UR6, UR54, UR6, 0x18 ;  /* 0x0000000636068291 */ /* 0x000fe2000f8ec0ff */
[----:B------:R-:W-:Y:S01]  /*0f80*/  VOTEU.ALL UP0, P1 ;  /* 0x0000000000ff7886 */ /* 0x000fe20000800000 */
[----:B------:R-:W-:Y:S02]  /*0f90*/  UISETP.NE.AND UP5, UPT, UR20, URZ, UPT ;  /* 0x000000ff1400728c */ /* 0x000fe4000bfa5270 */
[----:B--2---:R-:W-:Y:S01]  /*0fa0*/  UISETP.EQ.U32.AND UP6, UPT, UR7, 0x1, UPT ;  /* 0x000000010700788c */ /* 0x004fe2000bfc2070 */
[----:B------:R-:W2:Y:S07]  /*0fb0*/  FENCE.VIEW.ASYNC.S ;  /* 0x00000000000073c6 */ /* 0x000eae0000000000 */
[----:B--2---:R2:W3:Y:S01]  /*0fc0*/  @!UP0 SYNCS.EXCH.64 URZ, [UR6+0x180], UR4 ;  /* 0x0001800406ff85b2 */ /* 0x0044e20008000100 */
[----:B------:R-:W-:Y:S05]  /*0fd0*/  BRA.U !UP6, `(.L_x_16) ;  /* 0x000000010e087547 */ /* 0x000fea000b800000 */
[----:B-1-3--:R-:W-:Y:S01]  /*0fe0*/  UCGABAR_ARV ;  /* 0x00000000000079c7 */ /* 0x00afe20008000000 */
[----:B------:R-:W-:Y:S05]  /*0ff0*/  BRA `(.L_x_17) ;  /* 0x0000000000047947 */ /* 0x000fea0003800000 */
.L_x_16:
[----:B-1-3--:R-:W-:Y:S01]  /*1000*/  NOP ;  /* 0x0000000000007918 */ /* 0x00afe20000000000 */
.L_x_17:
[----:B------:R-:W1:Y:S01]  /*1010*/  S2UR UR64, SR_CTAID.X ;  /* 0x00000000004079c3 */ /* 0x000e620000002500 */
[----:B------:R-:W-:-:S05]  /*1020*/  CS2R.32 R82, SR_CgaSize ;  /* 0x0000000000527805 */ /* 0x000fca0000008a00 */
[----:B------:R-:W-:-:S05]  /*1030*/  IMAD R82, R82, -0xa0, RZ ;  /* 0xffffff6052527824 */ /* 0x000fca00078e02ff */
[----:B--2---:R-:W-:-:S14]  /*1040*/  R2UR UR5, R82 ;  /* 0x00000000520572ca */ /* 0x004fdc00000e0000 */
[----:B------:R-:W2:Y:S01]  /*1050*/  LDCU UR5, c[0x0][UR5+0x2b0] ;  /* 0x00005600050577ac */ /* 0x000ea20008000800 */
[----:B------:R-:W-:-:S05]  /*1060*/  CS2R.32 R82, SR_CgaSize ;  /* 0x0000000000527805 */ /* 0x000fca0000008a00 */
[----:B------:R-:W-:-:S05]  /*1070*/  IMAD R82, R82, -0xa0, RZ ;  /* 0xffffff6052527824 */ /* 0x000fca00078e02ff */
[----:B------:R-:W-:-:S14]  /*1080*/  R2UR UR4, R82 ;  /* 0x00000000520472ca */ /* 0x000fdc00000e0000 */
[----:B------:R-:W3:Y:S01]  /*1090*/  LDCU UR4, c[0x0][UR4+0x2b4] ;  /* 0x00005680040477ac */ /* 0x000ee20008000800 */
[----:B------:R-:W4:Y:S01]  /*10a0*/  S2UR UR12, SR_CTAID.Y ;  /* 0x00000000000c79c3 */ /* 0x000f220000002600 */
[----:B------:R-:W-:-:S05]  /*10b0*/  CS2R.32 R82, SR_CgaSize ;  /* 0x0000000000527805 */ /* 0x000fca0000008a00 */
[----:B------:R-:W-:-:S05]  /*10c0*/  IMAD R82, R82, -0xa0, RZ ;  /* 0xffffff6052527824 */ /* 0x000fca00078e02ff */
[----:B------:R-:W-:-:S14]  /*10d0*/  R2UR UR7, R82 ;  /* 0x00000000520772ca */ /* 0x000fdc00000e0000 */
[----:B------:R-:W3:Y:S01]  /*10e0*/  LDCU UR7, c[0x0][UR7+0x2a4] ;  /* 0x00005480070777ac */ /* 0x000ee20008000800 */
[----:B------:R-:W-:-:S05]  /*10f0*/  CS2R.32 R82, SR_CgaSize ;  /* 0x0000000000527805 */ /* 0x000fca0000008a00 */
[----:B------:R-:W-:-:S05]  /*1100*/  IMAD R82, R82, -0xa0, RZ ;  /* 0xffffff6052527824 */ /* 0x000fca00078e02ff */
[----:B------:R-:W-:-:S14]  /*1110*/  R2UR UR63, R82 ;  /* 0x00000000523f72ca */ /* 0x000fdc00000e0000 */
[----:B------:R-:W3:Y:S01]  /*1120*/  LDCU UR63, c[0x0][UR63+0x2a0] ;  /* 0x000054003f3f77ac */ /* 0x000ee20008000800 */
[----:B------:R-:W-:Y:S02]  /*1130*/  UISETP.GT.U32.AND UP0, UPT, UR47, 0xffff, UPT ;  /* 0x0000ffff2f00788c */ /* 0x000fe4000bf04070 */
[----:B------:R-:W-:Y:S02]  /*1140*/  USHF.R.U32.HI UR60, URZ, 0x1, UR54 ;  /* 0x00000001ff3c7899 */ /* 0x000fe40008011636 */
[----:B------:R-:W-:Y:S01]  /*1150*/  USHF.L.U32 UR43, UR54, 0x9, URZ ;  /* 0x00000009362b7899 */ /* 0x000fe200080006ff */
[----:B------:R-:W3:Y:S01]  /*1160*/  LDCU UR21, c[0x0][0xf24] ;  /* 0x0001e480ff1577ac */ /* 0x000ee20008000800 */
[----:B-1----:R-:W-:Y:S01]  /*1170*/  I2FP.F32.U32 R3, UR64 ;  /* 0x0000004000037c45 */ /* 0x002fe20008201000 */
[----:B------:R-:W1:Y:S04]  /*1180*/  LDCU UR42, c[0x0][0xf24] ;  /* 0x0001e480ff2a77ac */ /* 0x000e680008000800 */
[----:B--2---:R-:W-:Y:S01]  /*1190*/  FMUL R3, R3, UR5 ;  /* 0x0000000503037c20 */ /* 0x004fe20008400000 */
[----:B------:R-:W2:Y:S01]  /*11a0*/  LDCU UR24, c[0x0][0xf30] ;  /* 0x0001e600ff1877ac */ /* 0x000ea20008000800 */
[----:B----4-:R-:W-:-:S04]  /*11b0*/  I2FP.F32.U32 R2, UR12 ;  /* 0x0000000c00027c45 */ /* 0x010fc80008201000 */
[----:B------:R-:W4:Y:S01]  /*11c0*/  F2I.U32.TRUNC.NTZ R3, R3 ;  /* 0x0000000300037305 */ /* 0x000f22000020f000 */
[----:B------:R-:W-:Y:S01]  /*11d0*/  USHF.L.U32 UR46, UR54, 0x7, URZ ;  /* 0x00000007362e7899 */ /* 0x000fe200080006ff */
[----:B---3--:R-:W-:Y:S01]  /*11e0*/  FMUL R2, R2, UR4 ;  /* 0x0000000402027c20 */ /* 0x008fe20008400000 */
[----:B------:R-:W-:Y:S02]  /*11f0*/  USHF.L.U32 UR22, UR54, 0x6, URZ ;  /* 0x0000000636167899 */ /* 0x000fe400080006ff */
[----:B------:R-:W-:Y:S01]  /*1200*/  USEL UR37, UR47, 0xffff, !UP0 ;  /* 0x0000ffff2f257887 */ /* 0x000fe2000c000000 */
[----:B------:R-:W-:Y:S02]  /*1210*/  UMOV UR28, UR64 ;  /* 0x00000040001c7c82 */ /* 0x000fe40008000000 */
[----:B------:R-:W3:Y:S01]  /*1220*/  F2I.U32.TRUNC.NTZ R2, R2 ;  /* 0x0000000200027305 */ /* 0x000ee2000020f000 */
[----:B----4-:R-:W-:Y:S02]  /*1230*/  R2UR UR4, R3 ;  /* 0x00000000030472ca */ /* 0x010fe400000e0000 */
[----:B------:R-:W-:-:S02]  /*1240*/  PRMT R3, RZ, 0x7610, R3 ;  /* 0x00007610ff037816 */ /* 0x000fc40000000003 */
[----:B---3--:R-:W-:Y:S02]  /*1250*/  R2UR UR6, R2 ;  /* 0x00000000020672ca */ /* 0x008fe400000e0000 */
[----:B------:R-:W-:-:S07]  /*1260*/  PRMT R2, RZ, 0x7610, R2 ;  /* 0x00007610ff027816 */ /* 0x000fce0000000002 */
[----:B------:R-:W-:-:S04]  /*1270*/  UIADD3 UR5, UPT, UPT, -UR4, URZ, URZ ;  /* 0x000000ff04057290 */ /* 0x000fc8000fffe1ff */
[----:B------:R-:W-:Y:S02]  /*1280*/  UIMAD UR63, UR63, UR5, UR64 ;  /* 0x000000053f3f72a4 */ /* 0x000fe4000f8e0240 */
[----:B------:R-:W-:-:S04]  /*1290*/  UIADD3 UR4, UPT, UPT, -UR6, URZ, URZ ;  /* 0x000000ff06047290 */ /* 0x000fc8000fffe1ff */
[----:B------:R-:W-:-:S06]  /*12a0*/  UIMAD UR4, UR7, UR4, UR12 ;  /* 0x00000004070472a4 */ /* 0x000fcc000f8e020c */
[----:B------:R-:W-:Y:S01]  /*12b0*/  IMAD.U32 R82, RZ, RZ, UR4 ;  /* 0x00000004ff527e24 */ /* 0x000fe2000f8e00ff */
[----:B-12---:R-:W-:Y:S06]  /*12c0*/  BRA.U UP5, `(.L_x_18) ;  /* 0x0000000105687547 */ /* 0x006fec000b800000 */
[----:B------:R-:W-:Y:S01]  /*12d0*/  R2UR UR4, R82 ;  /* 0x00000000520472ca */ /* 0x000fe200000e0000 */
[----:B------:R-:W-:-:S12]  /*12e0*/  ULOP3.LUT UR5, UR63, 0x4, URZ, 0x3c, !UPT ;  /* 0x000000043f057892 */ /* 0x000fd8000f8e3cff */
[----:B------:R-:W-:Y:S02]  /*12f0*/  UISETP.NE.AND UP0, UPT, UR4, URZ, UPT ;  /* 0x000000ff0400728c */ /* 0x000fe4000bf05270 */
[----:B------:R-:W-:Y:S02]  /*1300*/  ULOP3.LUT UR4, UR63, 0x2, URZ, 0x3c, !UPT ;  /* 0x000000023f047892 */ /* 0x000fe4000f8e3cff */
[----:B------:R-:W-:-:S04]  /*1310*/  UISETP.GT.U32.AND UP2, UPT, UR63, 0x1, UP0 ;  /* 0x000000013f00788c */ /* 0x000fc80008744070 */
[----:B------:R-:W-:Y:S02]  /*1320*/  USEL UR8, URZ, 0x1, UP2 ;  /* 0x00000001ff087887 */ /* 0x000fe40009000000 */
[----:B------:R-:W-:Y:S02]  /*1330*/  USEL UR7, URZ, 0x2, UP2 ;  /* 0x00000002ff077887 */ /* 0x000fe40009000000 */
[----:B------:R-:W-:Y:S02]  /*1340*/  UISETP.GT.U32.AND UP2, UPT, UR4, 0x1, UP0 ;  /* 0x000000010400788c */ /* 0x000fe40008744070 */
[----:B------:R-:W-:Y:S02]  /*1350*/  ULOP3.LUT UR4, UR63, 0x6, URZ, 0x3c, !UPT ;  /* 0x000000063f047892 */ /* 0x000fe4000f8e3cff */
[----:B------:R-:W-:Y:S02]  /*1360*/  USEL UR6, URZ, 0x4, UP2 ;  /* 0x00000004ff067887 */ /* 0x000fe40009000000 */
[----:B------:R-:W-:-:S02]  /*1370*/  USEL UR9, URZ, 0x8, UP2 ;  /* 0x00000008ff097887 */ /* 0x000fc40009000000 */
[----:B------:R-:W-:Y:S02]  /*1380*/  UISETP.GT.U32.AND UP2, UPT, UR5, 0x1, UP0 ;  /* 0x000000010500788c */ /* 0x000fe40008744070 */
[----:B------:R-:W-:Y:S02]  /*1390*/  UISETP.GT.U32.AND UP0, UPT, UR4, 0x1, UP0 ;  /* 0x000000010400788c */ /* 0x000fe40008704070 */
[----:B------:R-:W-:Y:S02]  /*13a0*/  USEL UR4, URZ, 0x10, UP2 ;  /* 0x00000010ff047887 */ /* 0x000fe40009000000 */
[----:B------:R-:W-:Y:S02]  /*13b0*/  UIADD3 UR5, UPT, UPT, UR6, UR7, UR8 ;  /* 0x0000000706057290 */ /* 0x000fe4000fffe008 */
[----:B------:R-:W-:Y:S02]  /*13c0*/  USEL UR7, URZ, 0x40, UP0 ;  /* 0x00000040ff077887 */ /* 0x000fe40008000000 */
[----:B------:R-:W-:-:S02]  /*13d0*/  USEL UR8, URZ, 0x20, UP2 ;  /* 0x00000020ff087887 */ /* 0x000fc40009000000 */
[----:B------:R-:W-:Y:S02]  /*13e0*/  UIADD3 UR5, UPT, UPT, UR4, UR5, UR9 ;  /* 0x0000000504057290 */ /* 0x000fe4000fffe009 */
[----:B------:R-:W-:Y:S02]  /*13f0*/  ULOP3.LUT UR4, UR63, 0xfffffffe, URZ, 0xc0, !UPT ;  /* 0xfffffffe3f047892 */ /* 0x000fe4000f8ec0ff */
[----:B------:R-:W-:Y:S02]  /*1400*/  USEL UR6, URZ, 0x80, UP0 ;  /* 0x00000080ff067887 */ /* 0x000fe40008000000 */
[----:B------:R-:W-:-:S03]  /*1410*/  UIADD3 UR5, UPT, UPT, UR7, UR5, UR8 ;  /* 0x0000000507057290 */ /* 0x000fc6000fffe008 */
[----:B------:R-:W-:Y:S01]  /*1420*/  UMOV UR7, 0x3 ;  /* 0x0000000300077882 */ /* 0x000fe20000000000 */
[----:B------:R-:W-:Y:S02]  /*1430*/  UIADD3 UR5, UPT, UPT, UR5, UR6, URZ ;  /* 0x0000000605057290 */ /* 0x000fe4000fffe0ff */
[----:B------:R-:W-:-:S04]  /*1440*/  USHF.L.U32 UR4, UR7, UR4, URZ ;  /* 0x0000000407047299 */ /* 0x000fc800080006ff */
[----:B------:R-:W-:Y:S02]  /*1450*/  MOV R3, UR5 ;  /* 0x0000000500037c02 */ /* 0x000fe40008000f00 */
[----:B------:R-:W-:-:S07]  /*1460*/  IMAD.U32 R2, RZ, RZ, UR4 ;  /* 0x00000004ff027e24 */ /* 0x000fce000f8e00ff */
.L_x_18:
[----:B------:R-:W1:Y:S01]  /*1470*/  S2UR UR36, SR_CTAID.Z ;  /* 0x00000000002479c3 */ /* 0x000e620000002700 */
[----:B------:R-:W-:Y:S01]  /*1480*/  UISETP.GE.AND UP0, UPT, UR21, 0x1, UPT ;  /* 0x000000011500788c */ /* 0x000fe2000bf06270 */
[----:B------:R-:W-:-:S08]  /*1490*/  UMOV UR25, 0x55 ;  /* 0x0000005500197882 */ /* 0x000fd00000000000 */
[----:B------:R-:W-:Y:S05]  /*14a0*/  BRA.U !UP0, `(.L_x_19) ;  /* 0x0000000108d07547 */ /* 0x000fea000b800000 */
[----:B------:R-:W2:Y:S01]  /*14b0*/  LDCU.128 UR16, c[0x0][0xf10] ;  /* 0x0001e200ff1077ac */ /* 0x000ea20008000c00 */
[----:B------:R-:W3:Y:S01]  /*14c0*/  LDCU UR6, c[0x0][0x370] ;  /* 0x00006e00ff0677ac */ /* 0x000ee20008000800 */
[----:B------:R-:W4:Y:S01]  /*14d0*/  LDCU UR7, c[0x0][0x374] ;  /* 0x00006e80ff0777ac */ /* 0x000f220008000800 */
[----:B------:R-:W1:Y:S01]  /*14e0*/  LDCU UR23, c[0x0][0xf0c] ;  /* 0x0001e180ff1777ac */ /* 0x000e620008000800 */
[----:B------:R-:W1:Y:S01]  /*14f0*/  LDCU UR13, c[0x0][0xf20] ;  /* 0x0001e400ff0d77ac */ /* 0x000e620008000800 */
[----:B------:R-:W1:Y:S01]  /*1500*/  LDCU.64 UR8, c[0x0][0xf28] ;  /* 0x0001e500ff0877ac */ /* 0x000e620008000a00 */
[----:B--2---:R-:W-:Y:S02]  /*1510*/  UISETP.NE.AND UP3, UPT, UR18, 0x1, UPT ;  /* 0x000000011200788c */ /* 0x004fe4000bf65270 */
[----:B----4-:R-:W-:Y:S02]  /*1520*/  UIMAD.WIDE.U32 UR10, UR7, UR19, URZ ;  /* 0x00000013070a72a5 */ /* 0x010fe4000f8e00ff */
[----:B---3--:R-:W-:-:S02]  /*1530*/  UIMAD.WIDE.U32 UR14, UR6, UR16, URZ ;  /* 0x00000010060e72a5 */ /* 0x008fc4000f8e00ff */
[----:B-1----:R-:W-:Y:S02]  /*1540*/  UISETP.NE.AND UP0, UPT, UR23, 0x1, UPT ;  /* 0x000000011700788c */ /* 0x002fe4000bf05270 */
[----:B------:R-:W-:Y:S01]  /*1550*/  UISETP.NE.AND UP2, UPT, UR21, 0x1, UPT ;  /* 0x000000011500788c */ /* 0x000fe2000bf45270 */
[----:B------:R-:W-:Y:S02]  /*1560*/  UMOV UR10, UR11 ;  /* 0x0000000b000a7c82 */ /* 0x000fe40008000000 */
[----:B------:R-:W-:Y:S01]  /*1570*/  UMOV UR14, UR15 ;  /* 0x0000000f000e7c82 */ /* 0x000fe20008000000 */
[----:B------:R-:W-:Y:S02]  /*1580*/  @UP3 USHF.R.U32.HI UR7, URZ, UR13, UR10 ;  /* 0x0000000dff073299 */ /* 0x000fe4000801160a */
[----:B------:R-:W-:Y:S02]  /*1590*/  UIMAD.WIDE.U32 UR4, UR28, UR16, URZ ;  /* 0x000000101c0472a5 */ /* 0x000fe4000f8e00ff */
[----:B------:R-:W-:-:S02]  /*15a0*/  UIMAD.WIDE.U32 UR10, UR7, UR8, URZ ;  /* 0x00000008070a72a5 */ /* 0x000fc4000f8e00ff */
[----:B------:R-:W-:Y:S02]  /*15b0*/  @UP0 USHF.R.U32.HI UR6, URZ, UR17, UR14 ;  /* 0x00000011ff060299 */ /* 0x000fe4000801160e */
[----:B------:R-:W-:Y:S02]  /*15c0*/  UIMAD.WIDE.U32 UR14, UR12, UR19, URZ ;  /* 0x000000130c0e72a5 */ /* 0x000fe4000f8e00ff */
[----:B------:R-:W-:Y:S02]  /*15d0*/  USHF.R.U32.HI UR5, URZ, UR17, UR5 ;  /* 0x00000011ff057299 */ /* 0x000fe40008011605 */
[----:B------:R-:W-:Y:S01]  /*15e0*/  UIMAD.WIDE.U32 UR16, UR6, UR8, URZ ;  /* 0x00000008061072a5 */ /* 0x000fe2000f8e00ff */
[----:B------:R-:W-:Y:S02]  /*15f0*/  UMOV UR10, UR11 ;  /* 0x0000000b000a7c82 */ /* 0x000fe40008000000 */
[----:B------:R-:W-:Y:S01]  /*1600*/  UMOV UR4, UR15 ;  /* 0x0000000f00047c82 */ /* 0x000fe20008000000 */
[----:B------:R-:W-:-:S02]  /*1610*/  @UP2 USHF.R.U32.HI UR7, URZ, UR9, UR10 ;  /* 0x00000009ff072299 */ /* 0x000fc4000801160a */
[----:B------:R-:W-:Y:S01]  /*1620*/  USHF.R.U32.HI UR4, URZ, UR13, UR4 ;  /* 0x0000000dff047299 */ /* 0x000fe20008011604 */
[----:B------:R-:W-:Y:S01]  /*1630*/  UMOV UR16, UR17 ;  /* 0x0000001100107c82 */ /* 0x000fe20008000000 */
[----:B------:R-:W-:Y:S02]  /*1640*/  UIMAD UR7, UR7, UR21, URZ ;  /* 0x00000015070772a4 */ /* 0x000fe4000f8e02ff */
[----:B------:R-:W-:Y:S02]  /*1650*/  USEL UR4, UR12, UR4, !UP3 ;  /* 0x000000040c047287 */ /* 0x000fe4000d800000 */
[----:B------:R-:W-:Y:S02]  /*1660*/  @UP2 USHF.R.U32.HI UR6, URZ, UR9, UR16 ;  /* 0x00000009ff062299 */ /* 0x000fe40008011610 */
[----:B------:R-:W-:Y:S02]  /*1670*/  USEL UR5, UR28, UR5, !UP0 ;  /* 0x000000051c057287 */ /* 0x000fe4000c000000 */
[----:B------:R-:W-:-:S02]  /*1680*/  UIMAD UR13, UR6, UR21, URZ ;  /* 0x00000015060d72a4 */ /* 0x000fc4000f8e02ff */
[----:B------:R-:W-:Y:S02]  /*1690*/  UISETP.GE.AND UP0, UPT, UR4, UR7, UPT ;  /* 0x000000070400728c */ /* 0x000fe4000bf06270 */
[----:B------:R-:W-:Y:S02]  /*16a0*/  UIMAD.WIDE.U32 UR10, UR4, UR8, URZ ;  /* 0x00000008040a72a5 */ /* 0x000fe4000f8e00ff */
[----:B------:R-:W-:Y:S02]  /*16b0*/  UISETP.GE.OR UP0, UPT, UR5, UR13, UP0 ;  /* 0x0000000d0500728c */ /* 0x000fe40008706670 */
[----:B------:R-:W-:Y:S02]  /*16c0*/  UIMAD.WIDE.U32 UR14, UR5, UR8, URZ ;  /* 0x00000008050e72a5 */ /* 0x000fe4000f8e00ff */
[----:B------:R-:W-:Y:S01]  /*16d0*/  UIADD3 UR7, UPT, UPT, -UR4, URZ, URZ ;  /* 0x000000ff04077290 */ /* 0x000fe2000fffe1ff */
[----:B------:R-:W-:Y:S01]  /*16e0*/  UMOV UR8, UR11 ;  /* 0x0000000b00087c82 */ /* 0x000fe20008000000 */
[----:B------:R-:W-:-:S02]  /*16f0*/  UIADD3 UR10, UPT, UPT, -UR5, URZ, URZ ;  /* 0x000000ff050a7290 */ /* 0x000fc4000fffe1ff */
[----:B------:R-:W-:Y:S02]  /*1700*/  USHF.R.U32.HI UR8, URZ, UR9, UR8 ;  /* 0x00000009ff087299 */ /* 0x000fe40008011608 */
[----:B------:R-:W-:Y:S02]  /*1710*/  UIMAD UR12, UR18, UR7, UR12 ;  /* 0x00000007120c72a4 */ /* 0x000fe4000f8e020c */
[----:B------:R-:W-:Y:S01]  /*1720*/  USEL UR8, UR4, UR8, !UP2 ;  /* 0x0000000804087287 */ /* 0x000fe2000d000000 */
[----:B------:R-:W-:Y:S01]  /*1730*/  @!UP0 UMOV UR7, UR15 ;  /* 0x0000000f00078c82 */ /* 0x000fe20008000000 */
[----:B------:R-:W-:Y:S02]  /*1740*/  UIMAD UR28, UR23, UR10, UR28 ;  /* 0x0000000a171c72a4 */ /* 0x000fe4000f8e021c */
[----:B------:R-:W-:Y:S02]  /*1750*/  @!UP0 USHF.R.U32.HI UR7, URZ, UR9, UR7 ;  /* 0x00000009ff078299 */ /* 0x000fe40008011607 */
[----:B------:R-:W-:-:S02]  /*1760*/  UIADD3 UR9, UPT, UPT, -UR8, URZ, URZ ;  /* 0x000000ff08097290 */ /* 0x000fc4000fffe1ff */
[----:B------:R-:W-:Y:S02]  /*1770*/  @!UP0 USEL UR7, UR5, UR7, !UP2 ;  /* 0x0000000705078287 */ /* 0x000fe4000d000000 */
[----:B------:R-:W-:Y:S02]  /*1780*/  UIMAD UR9, UR21, UR9, UR4 ;  /* 0x00000009150972a4 */ /* 0x000fe4000f8e0204 */
[----:B------:R-:W-:Y:S02]  /*1790*/  @!UP0 UIADD3 UR8, UPT, UPT, UR8, -UR7, URZ ;  /* 0x8000000708088290 */ /* 0x000fe4000fffe0ff */
[----:B------:R-:W-:Y:S02]  /*17a0*/  @!UP0 UIMAD UR6, UR9, UR6, UR7 ;  /* 0x00000006090682a4 */ /* 0x000fe4000f8e0207 */
[----:B------:R-:W-:-:S04]  /*17b0*/  @!UP0 UIMAD UR4, UR8, UR21, UR5 ;  /* 0x00000015080482a4 */ /* 0x000fc8000f8e0205 */
[----:B------:R-:W-:Y:S01]  /*17c0*/  UIMAD UR12, UR4, UR18, UR12 ;  /* 0x00000012040c72a4 */ /* 0x000fe2000f8e020c */
[----:B------:R-:W-:Y:S02]  /*17d0*/  @!UP0 UMOV UR5, UR6 ;  /* 0x0000000600058c82 */ /* 0x000fe40008000000 */
[----:B------:R-:W-:-:S12]  /*17e0*/  UIMAD UR28, UR5, UR23, UR28 ;  /* 0x00000017051c72a4 */ /* 0x000fd8000f8e021c */
.L_x_19:
[----:B------:R-:W-:Y:S02]  /*17f0*/  UISETP.NE.AND UP2, UPT, UR24, 0x1, UPT ;  /* 0x000000011800788c */ /* 0x000fe4000bf45270 */
[----:B------:R-:W-:Y:S02]  /*1800*/  ULOP3.LUT UR46, UR46, 0x380, URZ, 0xc0, !UPT ;  /* 0x000003802e2e7892 */ /* 0x000fe4000f8ec0ff */
[----:B------:R-:W-:Y:S02]  /*1810*/  ULOP3.LUT UR37, UR37, 0xffff, URZ, 0xc0, !UPT ;  /* 0x0000ffff25257892 */ /* 0x000fe4000f8ec0ff */
[----:B------:R-:W-:Y:S02]  /*1820*/  UISETP.NE.AND UP0, UPT, UR20, 0x2, UPT ;  /* 0x000000021400788c */ /* 0x000fe4000bf05270 */
[----:B------:R-:W-:Y:S02]  /*1830*/  ULOP3.LUT UR65, UR64, 0x1, URZ, 0xc0, !UPT ;  /* 0x0000000140417892 */ /* 0x000fe4000f8ec0ff */
[----:B------:R-:W-:-:S02]  /*1840*/  ULOP3.LUT UR60, UR60, 0x3, URZ, 0xc0, !UPT ;  /* 0x000000033c3c7892 */ /* 0x000fc4000f8ec0ff */
[----:B------:R-:W-:Y:S02]  /*1850*/  ULOP3.LUT UR43, UR43, 0xc00, URZ, 0xc0, !UPT ;  /* 0x00000c002b2b7892 */ /* 0x000fe4000f8ec0ff */
[----:B------:R-:W-:Y:S02]  /*1860*/  ULOP3.LUT UR10, UR22, 0xc0, URZ, 0xc0, !UPT ;  /* 0x000000c0160a7892 */ /* 0x000fe4000f8ec0ff */
[----:B------:R-:W-:Y:S02]  /*1870*/  USHF.R.U32.HI UR50, URZ, 0x9, UR46 ;  /* 0x00000009ff327899 */ /* 0x000fe4000801162e */
[----:B------:R-:W-:Y:S01]  /*1880*/  USHF.L.U32 UR37, UR25, UR37, URZ ;  /* 0x0000002519257299 */ /* 0x000fe200080006ff */
[----:B------:R-:W-:Y:S11]  /*1890*/  BRA.U UP2, `(.L_x_20) ;  /* 0x0000000102407547 */ /* 0x000ff6000b800000 */
[----:B------:R-:W2:Y:S01]  /*18a0*/  LDCU.128 UR16, c[0x0][0xf10] ;  /* 0x0001e200ff1077ac */ /* 0x000ea20008000c00 */
[----:B------:R-:W3:Y:S01]  /*18b0*/  LDCU UR8, c[0x0][0xf0c] ;  /* 0x0001e180ff0877ac */ /* 0x000ee20008000800 */
[----:B------:R-:W4:Y:S01]  /*18c0*/  LDCU UR9, c[0x0][0xf20] ;  /* 0x0001e400ff0977ac */ /* 0x000f220008000800 */
[----:B--2---:R-:W-:Y:S02]  /*18d0*/  UIMAD.WIDE.U32 UR4, UR28, UR16, URZ ;  /* 0x000000101c0472a5 */ /* 0x004fe4000f8e00ff */
[----:B------:R-:W-:Y:S02]  /*18e0*/  UIMAD.WIDE.U32 UR6, UR12, UR19, URZ ;  /* 0x000000130c0672a5 */ /* 0x000fe4000f8e00ff */
[----:B---3--:R-:W-:Y:S02]  /*18f0*/  UISETP.NE.AND UP2, UPT, UR8, 0x1, UPT ;  /* 0x000000010800788c */ /* 0x008fe4000bf45270 */
[----:B------:R-:W-:-:S03]  /*1900*/  USHF.R.U32.HI UR5, URZ, UR17, UR5 ;  /* 0x00000011ff057299 */ /* 0x000fc60008011605 */
[----:B------:R-:W-:Y:S01]  /*1910*/  UMOV UR4, UR7 ;  /* 0x0000000700047c82 */ /* 0x000fe20008000000 */
[----:B------:R-:W-:Y:S02]  /*1920*/  USEL UR5, UR28, UR5, !UP2 ;  /* 0x000000051c057287 */ /* 0x000fe4000d000000 */
[----:B------:R-:W-:Y:S02]  /*1930*/  UISETP.NE.AND UP2, UPT, UR18, 0x1, UPT ;  /* 0x000000011200788c */ /* 0x000fe4000bf45270 */
[----:B----4-:R-:W-:-:S04]  /*1940*/  USHF.R.U32.HI UR4, URZ, UR9, UR4 ;  /* 0x00000009ff047299 */ /* 0x010fc80008011604 */
[----:B------:R-:W-:-:S04]  /*1950*/  USEL UR4, UR12, UR4, !UP2 ;  /* 0x000000040c047287 */ /* 0x000fc8000d000000 */
[----:B------:R-:W-:Y:S02]  /*1960*/  UIADD3 UR6, UPT, UPT, UR5, -UR4, URZ ;  /* 0x8000000405067290 */ /* 0x000fe4000fffe0ff */
[----:B------:R-:W-:Y:S02]  /*1970*/  UIADD3 UR4, UPT, UPT, -UR5, UR4, URZ ;  /* 0x0000000405047290 */ /* 0x000fe4000fffe1ff */
[----:B------:R-:W-:Y:S02]  /*1980*/  UIMAD UR12, UR6, UR18, UR12 ;  /* 0x00000012060c72a4 */ /* 0x000fe4000f8e020c */
[----:B------:R-:W-:-:S12]  /*1990*/  UIMAD UR28, UR4, UR8, UR28 ;  /* 0x00000008041c72a4 */ /* 0x000fd8000f8e021c */
.L_x_20:
[----:B------:R-:W-:Y:S05]  /*19a0*/  BRA.U !UP6, `(.L_x_21) ;  /* 0x000000010e0c7547 */ /* 0x000fea000b800000 */
[----:B------:R-:W-:Y:S01]  /*19b0*/  UCGABAR_WAIT ;  /* 0x0000000000007dc7 */ /* 0x000fe20008000000 */
[----:B------:R-:W-:Y:S01]  /*19c0*/  CCTL.IVALL ;  /* 0x00000000ff00798f */ /* 0x000fe20002000000 */
[----:B------:R-:W-:Y:S05]  /*19d0*/  BRA `(.L_x_22) ;  /* 0x0000000000047947 */ /* 0x000fea0003800000 */
.L_x_21:
[----:B------:R-:W-:Y:S06]  /*19e0*/  BAR.SYNC.DEFER_BLOCKING 0x0 ;  /* 0x0000000000007b1d */ /* 0x000fec0000010000 */
.L_x_22:
[----:B------:R-:W-:Y:S05]  /*19f0*/  BRA.U UP0, `(.L_x_23) ;  /* 0x0000001900e47547 */ /* 0x000fea000b800000 */
[----:B------:R-:W2:Y:S01]  /*1a00*/  LDCU UR6, c[0x0][0x38c] ;  /* 0x00007180ff0677ac */ /* 0x000ea20008000800 */
[----:B------:R-:W-:Y:S01]  /*1a10*/  PLOP3.LUT P2, PT, PT, PT, UP4, 0x80, 0x8 ;  /* 0x000000000008781c */ /* 0x000fe20003f4f048 */
[----:B------:R-:W-:Y:S01]  /*1a20*/  IMAD.MOV.U32 R12, RZ, RZ, 0x1 ;  /* 0x00000001ff0c7424 */ /* 0x000fe200078e00ff */
[----:B------:R-:W-:Y:S02]  /*1a30*/  ISETP.NE.AND P3, PT, R0, RZ, P4 ;  /* 0x000000ff0000720c */ /* 0x000fe40002765270 */
[----:B------:R-:W-:Y:S02]  /*1a40*/  CS2R R10, SRZ ;  /* 0x00000000000a7805 */ /* 0x000fe4000001ff00 */
[----:B------:R-:W-:Y:S01]  /*1a50*/  PLOP3.LUT P2, PT, P2, PT, PT, 0x8, 0x80 ;  /* 0x000000000080781c */ /* 0x000fe2000174e170 */
[----:B------:R-:W-:Y:S01]  /*1a60*/  IMAD.MOV.U32 R9, RZ, RZ, RZ ;  /* 0x000000ffff097224 */ /* 0x000fe200078e00ff */
[----:B------:R-:W3:Y:S01]  /*1a70*/  LDCU UR56, c[0x0][0x370] ;  /* 0x00006e00ff3877ac */ /* 0x000ee20008000800 */
[----:B------:R-:W-:Y:S01]  /*1a80*/  IMAD.MOV.U32 R8, RZ, RZ, 0x1 ;  /* 0x00000001ff087424 */ /* 0x000fe200078e00ff */
[----:B------:R-:W4:Y:S01]  /*1a90*/  LDCU.64 UR44, c[0x0][0x348] ;  /* 0x00006900ff2c77ac */ /* 0x000f220008000a00 */
[----:B------:R-:W-:Y:S01]  /*1aa0*/  ULEA UR60, UR65, UR60, 0x2 ;  /* 0x0000003c413c7291 */ /* 0x000fe2000f8e10ff */
[----:B------:R-:W1:Y:S01]  /*1ab0*/  LDCU UR55, c[0x0][0x374] ;  /* 0x00006e80ff3777ac */ /* 0x000e620008000800 */
[----:B--2---:R-:W-:-:S02]  /*1ac0*/  UIADD3 UR5, UPT, UPT, UR6, 0x7f, URZ ;  /* 0x0000007f06057890 */ /* 0x004fc4000fffe0ff */
[----:B------:R-:W-:Y:S02]  /*1ad0*/  UIADD3 UR62, UPT, UPT, UR6, 0xfe, URZ ;  /* 0x000000fe063e7890 */ /* 0x000fe4000fffe0ff */
[----:B------:R-:W-:Y:S01]  /*1ae0*/  USHF.R.S32.HI UR4, URZ, 0x1f, UR5 ;  /* 0x0000001fff047899 */ /* 0x000fe20008011405 */
[----:B------:R-:W-:-:S03]  /*1af0*/  UMOV UR15, URZ ;  /* 0x000000ff000f7c82 */ /* 0x000fc60008000000 */
[----:B------:R-:W-:Y:S02]  /*1b00*/  ULEA.HI UR4, UR4, UR5, URZ, 0x7 ;  /* 0x0000000504047291 */ /* 0x000fe4000f8f38ff */
[----:B------:R-:W-:Y:S02]  /*1b10*/  UIADD3 UR5, UPT, UPT, UR6, -0x1, URZ ;  /* 0xffffffff06057890 */ /* 0x000fe4000fffe0ff */
[----:B------:R-:W-:Y:S02]  /*1b20*/  USHF.R.S32.HI UR58, URZ, 0x7, UR4 ;  /* 0x00000007ff3a7899 */ /* 0x000fe40008011404 */
[----:B------:R-:W-:Y:S02]  /*1b30*/  UISETP.GE.U32.AND UP1, UPT, UR5, -0xff, UPT ;  /* 0xffffff010500788c */ /* 0x000fe4000bf26070 */
[----:B------:R-:W-:-:S04]  /*1b40*/  UISETP.LT.U32.AND UP0, UPT, UR58, 0xd, UPT ;  /* 0x0000000d3a00788c */ /* 0x000fc8000bf01070 */
[----:B------:R-:W-:Y:S02]  /*1b50*/  USEL UR57, UR58, 0xd, UP0 ;  /* 0x0000000d3a397887 */ /* 0x000fe40008000000 */
[----:B------:R-:W-:Y:S02]  /*1b60*/  UISETP.NE.AND UP0, UPT, UR20, URZ, UPT ;  /* 0x000000ff1400728c */ /* 0x000fe4000bf05270 */
[----:B------:R-:W-:Y:S02]  /*1b70*/  UIADD3 UR4, UPT, UPT, UR57, -0x1, URZ ;  /* 0xffffffff39047890 */ /* 0x000fe4000fffe0ff */
[----:B------:R-:W-:Y:S02]  /*1b80*/  @UP1 UIADD3 UR4, UPT, UPT, UR57, URZ, URZ ;  /* 0x000000ff39041290 */ /* 0x000fe4000fffe0ff */
[----:B------:R-:W-:Y:S02]  /*1b90*/  USEL UR47, UR48, 0x2, UP0 ;  /* 0x00000002302f7887 */ /* 0x000fe40008000000 */
[----:B------:R-:W-:-:S02]  /*1ba0*/  UIADD3 UR61, UPT, UPT, UR58, -UR57, URZ ;  /* 0x800000393a3d7290 */ /* 0x000fc4000fffe0ff */
[----:B------:R-:W-:Y:S02]  /*1bb0*/  UIADD3 UR51, UPT, UPT, UR4, 0x1, URZ ;  /* 0x0000000104337890 */ /* 0x000fe4000fffe0ff */
[----:B-1-34-:R-:W-:-:S12]  /*1bc0*/  UIADD3 UR59, UPT, UPT, -UR4, URZ, URZ ;  /* 0x000000ff043b7290 */ /* 0x01afd8000fffe1ff */
.L_x_47:
[----:B------:R-:W-:Y:S01]  /*1bd0*/  UISETP.NE.AND UP0, UPT, UR54, URZ, UPT ;  /* 0x000000ff3600728c */ /* 0x000fe2000bf05270 */
[----:B-1----:R-:W1:Y:S08]  /*1be0*/  S2UR UR54, SR_CgaCtaId ;  /* 0x00000000003679c3 */ /* 0x002e700000008800 */
[----:B---3--:R-:W-:Y:S05]  /*1bf0*/  BRA.U UP0, `(.L_x_24) ;  /* 0x0000000100347547 */ /* 0x008fea000b800000 */
[----:B------:R-:W2:Y:S01]  /*1c00*/  S2R R0, SR_CgaCtaId ;  /* 0x0000000000007919 */ /* 0x000ea20000008800 */
[----:B------:R-:W-:Y:S02]  /*1c10*/  MOV R3, 0x400 ;  /* 0x0000040000037802 */ /* 0x000fe40000000f00 */
[----:B------:R-:W-:Y:S02]  /*1c20*/  SHF.L.U32 R2, R8, 0x1f, RZ ;  /* 0x0000001f08027819 */ /* 0x000fe400000006ff */
[----:B--2---:R-:W-:-:S05]  /*1c30*/  LEA R0, R0, R3, 0x18 ;  /* 0x0000000300007211 */ /* 0x004fca00078ec0ff */
[----:B------:R-:W-:-:S04]  /*1c40*/  IMAD R3, R9, 0x8, R0 ;  /* 0x0000000809037824 */ /* 0x000fc800078e0200 */
[----:B------:R-:W2:Y:S02]  /*1c50*/  SYNCS.PHASECHK.TRANS64.TRYWAIT P0, [R3+URZ+0x170], R2 ;  /* 0x00017002030075a7 */ /* 0x000ea400080011ff */
[----:B--2---:R-:W-:Y:S05]  /*1c60*/  @!P0 BRA `(.L_x_25) ;  /* 0x0000008800408947 */ /* 0x004fea0003800000 */
.L_x_161:
[----:B------:R-:W-:Y:S01]  /*1c70*/  VIADD R9, R9, 0x1 ;  /* 0x0000000109097836 */ /* 0x000fe20000000000 */
[----:B------:R2:W-:Y:S04]  /*1c80*/  SYNCS.ARRIVE.TRANS64.A1T0 RZ, [R3+URZ+0x160], RZ ;  /* 0x000160ff03ff79a7 */ /* 0x0005e800081000ff */
[----:B------:R-:W-:-:S04]  /*1c90*/  ISETP.NE.AND P0, PT, R9, 0x2, PT ;  /* 0x000000020900780c */ /* 0x000fc80003f05270 */
[----:B------:R-:W-:Y:S02]  /*1ca0*/  SEL R9, R9, RZ, P0 ;  /* 0x000000ff09097207 */ /* 0x000fe40000000000 */
[----:B--2---:R-:W-:-:S04]  /*1cb0*/  SEL R3, RZ, 0x1, P0 ;  /* 0x00000001ff037807 */ /* 0x004fc80000000000 */
[----:B------:R-:W-:Y:S02]  /*1cc0*/  LOP3.LUT R8, R8, R3, RZ, 0x3c, !PT ;  /* 0x0000000308087212 */ /* 0x000fe400078e3cff */
.L_x_24:
[----:B------:R-:W-:Y:S01]  /*1cd0*/  UMOV UR5, 0x400 ;  /* 0x0000040000057882 */ /* 0x000fe20000000000 */
[----:B------:R-:W-:Y:S01]  /*1ce0*/  SHF.L.U32 R0, R12, 0x1f, RZ ;  /* 0x0000001f0c007819 */ /* 0x000fe200000006ff */
[----:B-1----:R-:W-:Y:S02]  /*1cf0*/  ULEA UR5, UR54, UR5, 0x18 ;  /* 0x0000000536057291 */ /* 0x002fe4000f8ec0ff */
[----:B------:R-:W-:Y:S02]  /*1d00*/  UISETP.GE.U32.AND UP0, UPT, UR62, 0xff, UPT ;  /* 0x000000ff3e00788c */ /* 0x000fe4000bf06070 */
[----:B------:R-:W-:Y:S02]  /*1d10*/  ULEA UR4, UR15, UR5, 0x3 ;  /* 0x000000050f047291 */ /* 0x000fe4000f8e18ff */
[----:B------:R-:W-:Y:S01]  /*1d20*/  ULEA UR27, UR12, UR60, 0x3 ;  /* 0x0000003c0c1b7291 */ /* 0x000fe2000f8e18ff */
[----:B------:R-:W-:-:S03]  /*1d30*/  UMOV UR14, URZ ;  /* 0x000000ff000e7c82 */ /* 0x000fc60008000000 */
[----:B------:R-:W-:-:S03]  /*1d40*/  USHF.L.U32 UR27, UR27, 0x4, URZ ;  /* 0x000000041b1b7899 */ /* 0x000fc600080006ff */
[----:B------:R1:W2:Y:S01]  /*1d50*/  SYNCS.PHASECHK.TRANS64.TRYWAIT P1, [UR4+0x68], R0 ;  /* 0x00006800ff0075a7 */ /* 0x0002a20008021104 */
[----:B------:R-:W-:-:S04]  /*1d60*/  ULEA.HI UR4, UR28, UR28, URZ, 0x1 ;  /* 0x0000001c1c047291 */ /* 0x000fc8000f8f08ff */
[----:B------:R-:W-:Y:S02]  /*1d70*/  USHF.L.U32 UR6, UR4, 0x7, URZ ;  /* 0x0000000704067899 */ /* 0x000fe400080006ff */
[----:B------:R-:W-:Y:S02]  /*1d80*/  ULOP3.LUT UR20, UR4, 0xfffffffe, URZ, 0xc0, !UPT ;  /* 0xfffffffe04147892 */ /* 0x000fe4000f8ec0ff */
[----:B------:R-:W-:Y:S02]  /*1d90*/  ULOP3.LUT UR6, UR6, 0xffffff00, URZ, 0xc0, !UPT ;  /* 0xffffff0006067892 */ /* 0x000fe4000f8ec0ff */
[----:B------:R-:W-:Y:S02]  /*1da0*/  ULOP3.LUT UR20, UR20, 0x1, UR64, 0xf8, !UPT ;  /* 0x0000000114147892 */ /* 0x000fe4000f8ef840 */
[----:B------:R-:W-:Y:S01]  /*1db0*/  ULEA UR35, UR65, UR6, 0x7 ;  /* 0x0000000641237291 */ /* 0x000fe2000f8e38ff */
[----:B------:R-:W-:Y:S11]  /*1dc0*/  BRA.U !UP0, `(.L_x_26) ;  /* 0x0000000508287547 */ /* 0x000ff6000b800000 */
[----:B------:R-:W-:Y:S01]  /*1dd0*/  UMOV UR29, UR59 ;  /* 0x0000003b001d7c82 */ /* 0x000fe20008000000 */
[----:B------:R-:W-:Y:S01]  /*1de0*/  UMOV UR4, UR15 ;  /* 0x0000000f00047c82 */ /* 0x000fe20008000000 */
[----:B------:R-:W-:Y:S01]  /*1df0*/  UMOV UR19, URZ ;  /* 0x000000ff00137c82 */ /* 0x000fe20008000000 */
[----:B------:R-:W-:Y:S01]  /*1e00*/  UMOV UR11, UR50 ;  /* 0x00000032000b7c82 */ /* 0x000fe20008000000 */
[----:B------:R-:W-:-:S05]  /*1e10*/  UMOV UR34, URZ ;  /* 0x000000ff00227c82 */ /* 0x000fca0008000000 */
.L_x_34:
[----:B------:R-:W-:Y:S01]  /*1e20*/  ULEA UR6, UR4, UR5, 0x3 ;  /* 0x0000000504067291 */ /* 0x000fe2000f8e18ff */
[----:B--2---:R-:W-:Y:S01]  /*1e30*/  @P4 MOV R2, 0x7000 ;  /* 0x0000700000024802 */ /* 0x004fe20000000f00 */
[----:B--23--:R-:W-:Y:S10]  /*1e40*/  @P1 BRA `(.L_x_27) ;  /* 0x00000000000c1947 */ /* 0x00cff40003800000 */
[----:B------:R-:W-:-:S04]  /*1e50*/  SHF.L.U32 R3, R12, 0x1f, RZ ;  /* 0x0000001f0c037819 */ /* 0x000fc800000006ff */
[----:B------:R-:W2:Y:S02]  /*1e60*/  SYNCS.PHASECHK.TRANS64.TRYWAIT P0, [UR6+0x68], R3 ;  /* 0x00006803ff0075a7 */ /* 0x000ea40008001106 */
[----:B--2---:R-:W-:Y:S05]  /*1e70*/  @!P0 BRA `(.L_x_28) ;  /* 0x0000008400d08947 */ /* 0x004fea0003800000 */
.L_x_27:
[----:B------:R2:W-:Y:S01]  /*1e80*/  @P4 SYNCS.ARRIVE.TRANS64 RZ, [UR6], R2 ;  /* 0x00000002ffff49a7 */ /* 0x0005e20008000006 */
[----:B------:R-:W-:Y:S02]  /*1e90*/  ULOP3.LUT UR7, UR47, 0x2, URZ, 0xfc, !UPT ;  /* 0x000000022f077892 */ /* 0x000fe4000f8efcff */
[----:B------:R-:W-:Y:S02]  /*1ea0*/  UIADD3 UR29, UPT, UPT, UR29, 0x1, URZ ;  /* 0x000000011d1d7890 */ /* 0x000fe4000fffe0ff */
[----:B------:R-:W-:Y:S02]  /*1eb0*/  UISETP.NE.AND UP0, UPT, UR7, 0x2, UPT ;  /* 0x000000020700788c */ /* 0x000fe4000bf05270 */
[----:B------:R-:W-:-:S07]  /*1ec0*/  UISETP.NE.AND UP4, UPT, UR29, 0x1, UPT ;  /* 0x000000011d00788c */ /* 0x000fce000bf85270 */
[----:B------:R-:W-:Y:S05]  /*1ed0*/  BRA.U UP0, `(.L_x_29) ;  /* 0x0000000100047547 */ /* 0x000fea000b800000 */
[----:B------:R-:W-:Y:S05]  /*1ee0*/  BPT.TRAP 0x1 ;  /* 0x000000040000795c */ /* 0x000fea0000300000 */
.L_x_29:
[----:B------:R-:W-:Y:S04]  /*1ef0*/  BSSY.RECONVERGENT B0, `(.L_x_30) ;  /* 0x0000003000007945 */ /* 0x000fe80003800200 */
[----:B------:R-:W-:Y:S05]  /*1f00*/  @!P3 BRA `(.L_x_31) ;  /* 0x000000000004b947 */ /* 0x000fea0003800000 */
[----:B------:R-:W-:Y:S05]  /*1f10*/  BPT.TRAP 0x1 ;  /* 0x000000040000795c */ /* 0x000fea0000300000 */
.L_x_31:
[----:B------:R-:W-:Y:S05]  /*1f20*/  BSYNC.RECONVERGENT B0 ;  /* 0x0000000000007941 */ /* 0x000fea0003800200 */
.L_x_30:
[----:B------:R-:W-:Y:S01]  /*1f30*/  UIADD3 UR7, UPT, UPT, UR4, 0x1, URZ ;  /* 0x0000000104077890 */ /* 0x000fe2000fffe0ff */
[----:B------:R-:W-:Y:S01]  /*1f40*/  BSSY.RECONVERGENT B0, `(.L_x_32) ;  /* 0x000002c000007945 */ /* 0x000fe20003800200 */
[----:B------:R-:W-:Y:S02]  /*1f50*/  ELECT P0, URZ, PT ;  /* 0x0000000000ff782f */ /* 0x000fe40003800000 */
[----:B------:R-:W-:-:S04]  /*1f60*/  UISETP.NE.AND UP0, UPT, UR7, 0xd, UPT ;  /* 0x0000000d0700788c */ /* 0x000fc8000bf05270 */
[----:B------:R-:W-:Y:S02]  /*1f70*/  USEL UR8, URZ, 0x1, UP0 ;  /* 0x00000001ff087887 */ /* 0x000fe40008000000 */
[----:B------:R-:W-:-:S04]  /*1f80*/  USEL UR15, UR7, URZ, UP0 ;  /* 0x000000ff070f7287 */ /* 0x000fc80008000000 */
[----:B------:R-:W-:Y:S01]  /*1f90*/  ULEA UR7, UR15, UR5, 0x3 ;  /* 0x000000050f077291 */ /* 0x000fe2000f8e18ff */
[----:B------:R-:W-:-:S04]  /*1fa0*/  LOP3.LUT R12, R12, UR8, RZ, 0x3c, !PT ;  /* 0x000000080c0c7c12 */ /* 0x000fc8000f8e3cff */
[----:B-1----:R-:W-:-:S04]  /*1fb0*/  SHF.L.U32 R0, R12, 0x1f, RZ ;  /* 0x0000001f0c007819 */ /* 0x002fc800000006ff */
[----:B------:R1:W3:Y:S01]  /*1fc0*/  SYNCS.PHASECHK.TRANS64.TRYWAIT P1, [UR7+0x68], R0 ;  /* 0x00006800ff0075a7 */ /* 0x0002e20008021107 */
[----:B------:R-:W-:Y:S05]  /*1fd0*/  @!P0 BRA `(.L_x_33) ;  /* 0x0000000000888947 */ /* 0x000fea0003800000 */
[----:B------:R-:W-:Y:S02]  /*1fe0*/  USHF.L.U32 UR16, UR4, 0xa, URZ ;  /* 0x0000000a04107899 */ /* 0x000fe400080006ff */
[----:B------:R-:W-:Y:S02]  /*1ff0*/  ULEA UR32, UR4, UR5, 0xd ;  /* 0x0000000504207291 */ /* 0x000fe4000f8e68ff */
[----:B------:R-:W-:Y:S02]  /*2000*/  UIADD3 UR40, UP3, UPT, UR44, 0x80, URZ ;  /* 0x000000802c287890 */ /* 0x000fe4000ff7e0ff */
[----:B------:R-:W-:Y:S02]  /*2010*/  ULEA UR24, UR4, UR43, 0xc ;  /* 0x0000002b04187291 */ /* 0x000fe4000f8e60ff */
[----:B------:R-:W-:Y:S02]  /*2020*/  UIADD3 UR38, UP2, UPT, UR44, 0x180, URZ ;  /* 0x000001802c267890 */ /* 0x000fe4000ff5e0ff */
[----:B------:R-:W-:-:S02]  /*2030*/  UIADD3 UR30, UP1, UPT, UR44, 0x280, URZ ;  /* 0x000002802c1e7890 */ /* 0x000fc4000ff3e0ff */
[----:B------:R-:W-:Y:S02]  /*2040*/  UIADD3 UR22, UP0, UPT, UR44, 0x380, URZ ;  /* 0x000003802c167890 */ /* 0x000fe4000ff1e0ff */
[----:B------:R-:W-:Y:S02]  /*2050*/  ULOP3.LUT UR8, UR16, UR46, URZ, 0xfc, !UPT ;  /* 0x0000002e10087292 */ /* 0x000fe4000f8efcff */
[----:B------:R-:W-:Y:S02]  /*2060*/  ULOP3.LUT UR33, UR6, 0xfefffff8, URZ, 0xc0, !UPT ;  /* 0xfefffff806217892 */ /* 0x000fe4000f8ec0ff */
[----:B------:R-:W-:Y:S02]  /*2070*/  UIADD3.X UR41, UPT, UPT, URZ, UR45, URZ, UP3, !UPT ;  /* 0x0000002dff297290 */ /* 0x000fe40009ffe4ff */
[----:B------:R-:W-:Y:S02]  /*2080*/  UIADD3 UR32, UPT, UPT, UR32, 0x8400, URZ ;  /* 0x0000840020207890 */ /* 0x000fe4000fffe0ff */
[----:B------:R-:W-:-:S02]  /*2090*/  UIADD3.X UR39, UPT, UPT, URZ, UR45, URZ, UP2, !UPT ;  /* 0x0000002dff277290 */ /* 0x000fc400097fe4ff */
[----:B------:R-:W-:Y:S02]  /*20a0*/  UIADD3 UR24, UPT, UPT, UR5, 0x22400, UR24 ;  /* 0x0002240005187890 */ /* 0x000fe4000fffe018 */
[----:B------:R-:W-:Y:S02]  /*20b0*/  UPRMT UR7, URZ, 0x5410, UR37 ;  /* 0x00005410ff077896 */ /* 0x000fe40008000025 */
[----:B------:R-:W-:Y:S02]  /*20c0*/  UIADD3.X UR31, UPT, UPT, URZ, UR45, URZ, UP1, !UPT ;  /* 0x0000002dff1f7290 */ /* 0x000fe40008ffe4ff */
[----:B------:R-:W-:Y:S02]  /*20d0*/  UIADD3 UR16, UPT, UPT, UR5, 0x2f400, UR16 ;  /* 0x0002f40005107890 */ /* 0x000fe4000fffe010 */
[----:B------:R-:W-:Y:S02]  /*20e0*/  UIADD3.X UR23, UPT, UPT, URZ, UR45, URZ, UP0, !UPT ;  /* 0x0000002dff177290 */ /* 0x000fe400087fe4ff */
[----:B------:R-:W-:Y:S01]  /*20f0*/  UIADD3 UR8, UPT, UPT, UR5, 0x32800, UR8 ;  /* 0x0003280005087890 */ /* 0x000fe2000fffe008 */
[----:B------:R-:W-:Y:S01]  /*2100*/  UMOV UR48, 0x0 ;  /* 0x0000000000307882 */ /* 0x000fe20000000000 */
[----:B------:R-:W-:Y:S01]  /*2110*/  UMOV UR49, 0x10000000 ;  /* 0x1000000000317882 */ /* 0x000fe20000000000 */
[----:B------:R-:W-:Y:S01]  /*2120*/  UMOV UR26, UR34 ;  /* 0x00000022001a7c82 */ /* 0x000fe20008000000 */
[----:B------:R-:W-:Y:S01]  /*2130*/  UMOV UR28, UR36 ;  /* 0x00000024001c7c82 */ /* 0x000fe20008000000 */
[----:B------:R-:W-:Y:S01]  /*2140*/  UMOV UR25, UR33 ;  /* 0x0000002100197c82 */ /* 0x000fe20008000000 */
[----:B------:R-:W-:Y:S01]  /*2150*/  UMOV UR18, URZ ;  /* 0x000000ff00127c82 */ /* 0x000fe20008000000 */
[----:B------:R-:W-:Y:S01]  /*2160*/  UMOV UR21, UR36 ;  /* 0x0000002400157c82 */ /* 0x000fe20008000000 */
[----:B------:R-:W-:Y:S01]  /*2170*/  UMOV UR17, UR33 ;  /* 0x0000002100117c82 */ /* 0x000fe20008000000 */
[----:B------:R4:W-:Y:S01]  /*2180*/  UTMALDG.3D.2CTA [UR32], [UR40], desc[UR48] ;  /* 0x00003020280075b4 */ /* 0x0009e20008211000 */
[----:B------:R-:W-:Y:S01]  /*2190*/  UMOV UR14, 0xff0000 ;  /* 0x00ff0000000e7882 */ /* 0x000fe20000000000 */
[----:B------:R-:W-:Y:S01]  /*21a0*/  UMOV UR13, UR36 ;  /* 0x00000024000d7c82 */ /* 0x000fe20008000000 */
[----:B------:R-:W-:Y:S01]  /*21b0*/  UMOV UR9, UR33 ;  /* 0x0000002100097c82 */ /* 0x000fe20008000000 */
[----:B------:R4:W-:Y:S01]  /*21c0*/  UTMALDG.3D.MULTICAST.2CTA [UR24], [UR38], UR7, desc[UR48] ;  /* 0x00003018260073b4 */ /* 0x0009e20008211807 */
[----:B------:R4:W-:Y:S01]  /*21d0*/  UTMALDG.4D.2CTA [UR16], [UR30], desc[UR48] ;  /* 0x000030101e0075b4 */ /* 0x0009e20008219000 */
[----:B------:R4:W-:Y:S02]  /*21e0*/  UTMALDG.4D.MULTICAST.2CTA [UR8], [UR22], UR14, desc[UR48] ;  /* 0x00003008160073b4 */ /* 0x0009e4000821980e */
[----:B----4-:R-:W-:Y:S01]  /*21f0*/  NOP ;  /* 0x0000000000007918 */ /* 0x010fe20000000000 */
.L_x_33:
[----:B------:R-:W-:Y:S05]  /*2200*/  BSYNC.RECONVERGENT B0 ;  /* 0x0000000000007941 */ /* 0x000fea0003800200 */
.L_x_32:
[----:B------:R-:W-:Y:S02]  /*2210*/  UIADD3 UR34, UPT, UPT, UR34, 0x80, URZ ;  /* 0x0000008022227890 */ /* 0x000fe4000fffe0ff */
[----:B------:R-:W-:Y:S02]  /*2220*/  UIADD3 UR11, UPT, UPT, UR11, 0x2, URZ ;  /* 0x000000020b0b7890 */ /* 0x000fe4000fffe0ff */
[----:B------:R-:W-:Y:S01]  /*2230*/  UIADD3 UR19, UPT, UPT, UR19, 0x2, URZ ;  /* 0x0000000213137890 */ /* 0x000fe2000fffe0ff */
[----:B------:R-:W-:Y:S01]  /*2240*/  UMOV UR4, UR15 ;  /* 0x0000000f00047c82 */ /* 0x000fe20008000000 */
[----:B------:R-:W-:Y:S01]  /*2250*/  UMOV UR14, UR51 ;  /* 0x00000033000e7c82 */ /* 0x000fe20008000000 */
[----:B------:R-:W-:Y:S09]  /*2260*/  BRA.U UP4, `(.L_x_34) ;  /* 0xfffffff904ec7547 */ /* 0x000ff2000b83ffff */
.L_x_26:
[----:B------:R-:W-:Y:S01]  /*2270*/  ULEA UR4, UR15, UR5, 0x3 ;  /* 0x000000050f047291 */ /* 0x000fe2000f8e18ff */
[----:B-1----:R-:W-:Y:S01]  /*2280*/  SHF.L.U32 R0, R12, 0x1f, RZ ;  /* 0x0000001f0c007819 */ /* 0x002fe200000006ff */
[----:B------:R-:W-:Y:S01]  /*2290*/  @!P2 SYNCS.ARRIVE.TRANS64.A1T0 RZ, [UR5+0x118], RZ ;  /* 0x000118ffffffa9a7 */ /* 0x000fe20008100005 */
[----:B------:R-:W-:-:S06]  /*22a0*/  UISETP.GT.AND UP0, UPT, UR58, UR57, UPT ;  /* 0x000000393a00728c */ /* 0x000fcc000bf04270 */
[----:B--23--:R1:W2:Y:S03]  /*22b0*/  SYNCS.PHASECHK.TRANS64.TRYWAIT P1, [UR4+0x68], R0 ;  /* 0x00006800ff0075a7 */ /* 0x00c2a60008021104 */
[----:B------:R-:W-:Y:S05]  /*22c0*/  BRA.U !UP0, `(.L_x_35) ;  /* 0x0000000508187547 */ /* 0x000fea000b800000 */
[----:B------:R-:W-:Y:S01]  /*22d0*/  UIADD3 UR29, UPT, UPT, UR61, UR14, URZ ;  /* 0x0000000e3d1d7290 */ /* 0x000fe2000fffe0ff */
[----:B------:R-:W-:-:S11]  /*22e0*/  UMOV UR6, UR15 ;  /* 0x0000000f00067c82 */ /* 0x000fd60008000000 */
.L_x_43:
[----:B------:R-:W-:Y:S01]  /*22f0*/  ULEA UR7, UR6, UR5, 0x3 ;  /* 0x0000000506077291 */ /* 0x000fe2000f8e18ff */
[----:B--2---:R-:W-:Y:S01]  /*2300*/  @P4 MOV R2, 0x7000 ;  /* 0x0000700000024802 */ /* 0x004fe20000000f00 */
[----:B--23--:R-:W-:Y:S10]  /*2310*/  @P1 BRA `(.L_x_36) ;  /* 0x00000000000c1947 */ /* 0x00cff40003800000 */
[----:B------:R-:W-:-:S04]  /*2320*/  SHF.L.U32 R3, R12, 0x1f, RZ ;  /* 0x0000001f0c037819 */ /* 0x000fc800000006ff */
[----:B------:R-:W2:Y:S02]  /*2330*/  SYNCS.PHASECHK.TRANS64.TRYWAIT P0, [UR7+0x68], R3 ;  /* 0x00006803ff0075a7 */ /* 0x000ea40008001107 */
[----:B--2---:R-:W-:Y:S05]  /*2340*/  @!P0 BRA `(.L_x_37) ;  /* 0x0000008000b48947 */ /* 0x004fea0003800000 */
.L_x_36:
[----:B------:R2:W-:Y:S01]  /*2350*/  @P4 SYNCS.ARRIVE.TRANS64 RZ, [UR7], R2 ;  /* 0x00000002ffff49a7 */ /* 0x0005e20008000007 */
[----:B------:R-:W-:-:S04]  /*2360*/  ULOP3.LUT UR4, UR47, 0x2, URZ, 0xfc, !UPT ;  /* 0x000000022f047892 */ /* 0x000fc8000f8efcff */
[----:B------:R-:W-:-:S09]  /*2370*/  UISETP.NE.AND UP0, UPT, UR4, 0x2, UPT ;  /* 0x000000020400788c */ /* 0x000fd2000bf05270 */
[----:B------:R-:W-:Y:S05]  /*2380*/  BRA.U UP0, `(.L_x_38) ;  /* 0x0000000100047547 */ /* 0x000fea000b800000 */
[----:B------:R-:W-:Y:S05]  /*2390*/  BPT.TRAP 0x1 ;  /* 0x000000040000795c */ /* 0x000fea0000300000 */
.L_x_38:
[----:B------:R-:W-:Y:S04]  /*23a0*/  BSSY.RECONVERGENT B0, `(.L_x_39) ;  /* 0x0000003000007945 */ /* 0x000fe80003800200 */
[----:B------:R-:W-:Y:S05]  /*23b0*/  @!P3 BRA `(.L_x_40) ;  /* 0x000000000004b947 */ /* 0x000fea0003800000 */
[----:B------:R-:W-:Y:S05]  /*23c0*/  BPT.TRAP 0x1 ;  /* 0x000000040000795c */ /* 0x000fea0000300000 */
.L_x_40:
[----:B------:R-:W-:Y:S05]  /*23d0*/  BSYNC.RECONVERGENT B0 ;  /* 0x0000000000007941 */ /* 0x000fea0003800200 */
.L_x_39:
        /* <DEDUP_REMOVED lines=11> */
[----:B------:R-:W-:Y:S02]  /*2490*/  ULEA UR32, UR6, UR5, 0xd ;  /* 0x0000000506207291 */ /* 0x000fe4000f8e68ff */
[----:B------:R-:W-:Y:S02]  /*24a0*/  UIADD3 UR22, UP3, UPT, UR44, 0x80, URZ ;  /* 0x000000802c167890 */ /* 0x000fe4000ff7e0ff */
[----:B------:R-:W-:Y:S02]  /*24b0*/  ULEA UR24, UR6, UR43, 0xc ;  /* 0x0000002b06187291 */ /* 0x000fe4000f8e60ff */
[----:B------:R-:W-:Y:S02]  /*24c0*/  UIADD3 UR8, UP2, UPT, UR44, 0x180, URZ ;  /* 0x000001802c087890 */ /* 0x000fe4000ff5e0ff */
[----:B------:R-:W-:Y:S02]  /*24d0*/  USHF.L.U32 UR34, UR14, 0x7, URZ ;  /* 0x000000070e227899 */ /* 0x000fe400080006ff */
[----:B------:R-:W-:-:S02]  /*24e0*/  ULOP3.LUT UR33, UR7, 0xfefffff8, URZ, 0xc0, !UPT ;  /* 0xfefffff807217892 */ /* 0x000fc4000f8ec0ff */
[----:B------:R-:W-:Y:S02]  /*24f0*/  UIADD3.X UR23, UPT, UPT, URZ, UR45, URZ, UP3, !UPT ;  /* 0x0000002dff177290 */ /* 0x000fe40009ffe4ff */
[----:B------:R-:W-:Y:S02]  /*2500*/  UIADD3 UR32, UPT, UPT, UR32, 0x8400, URZ ;  /* 0x0000840020207890 */ /* 0x000fe4000fffe0ff */
[----:B------:R-:W-:Y:S02]  /*2510*/  UIADD3.X UR9, UPT, UPT, URZ, UR45, URZ, UP2, !UPT ;  /* 0x0000002dff097290 */ /* 0x000fe400097fe4ff */
[----:B------:R-:W-:Y:S02]  /*2520*/  UIADD3 UR24, UPT, UPT, UR5, 0x22400, UR24 ;  /* 0x0002240005187890 */ /* 0x000fe4000fffe018 */
[----:B------:R-:W-:Y:S02]  /*2530*/  UPRMT UR4, URZ, 0x5410, UR37 ;  /* 0x00005410ff047896 */ /* 0x000fe40008000025 */
[----:B------:R-:W-:-:S02]  /*2540*/  USHF.L.U32 UR16, UR6, 0xa, URZ ;  /* 0x0000000a06107899 */ /* 0x000fc400080006ff */
[----:B------:R-:W-:Y:S01]  /*2550*/  UIADD3 UR30, UP1, UPT, UR44, 0x280, URZ ;  /* 0x000002802c1e7890 */ /* 0x000fe2000ff3e0ff */
[----:B------:R-:W-:Y:S01]  /*2560*/  UMOV UR40, 0x0 ;  /* 0x0000000000287882 */ /* 0x000fe20000000000 */
[----:B------:R-:W-:Y:S01]  /*2570*/  UMOV UR41, 0x10000000 ;  /* 0x1000000000297882 */ /* 0x000fe20000000000 */
[----:B------:R-:W-:Y:S01]  /*2580*/  UIADD3 UR38, UP0, UPT, UR44, 0x380, URZ ;  /* 0x000003802c267890 */ /* 0x000fe2000ff1e0ff */
[----:B------:R-:W-:Y:S01]  /*2590*/  UTMALDG.3D.2CTA [UR32], [UR22], desc[UR40] ;  /* 0x00002820160075b4 */ /* 0x000fe20008211000 */
[----:B------:R-:W-:Y:S02]  /*25a0*/  USHF.L.U32 UR19, UR14, 0x1, URZ ;  /* 0x000000010e137899 */ /* 0x000fe400080006ff */
[----:B------:R-:W-:Y:S01]  /*25b0*/  ULOP3.LUT UR13, UR16, UR46, URZ, 0xfc, !UPT ;  /* 0x0000002e100d7292 */ /* 0x000fe2000f8efcff */
[----:B------:R-:W-:Y:S01]  /*25c0*/  UMOV UR28, UR36 ;  /* 0x00000024001c7c82 */ /* 0x000fe20008000000 */
[----:B------:R-:W-:Y:S01]  /*25d0*/  UMOV UR25, UR33 ;  /* 0x0000002100197c82 */ /* 0x000fe20008000000 */
[----:B------:R-:W-:Y:S01]  /*25e0*/  UMOV UR26, UR34 ;  /* 0x00000022001a7c82 */ /* 0x000fe20008000000 */
[----:B------:R-:W-:Y:S01]  /*25f0*/  UIADD3.X UR31, UPT, UPT, URZ, UR45, URZ, UP1, !UPT ;  /* 0x0000002dff1f7290 */ /* 0x000fe20008ffe4ff */
[----:B------:R4:W-:Y:S01]  /*2600*/  UTMALDG.3D.MULTICAST.2CTA [UR24], [UR8], UR4, desc[UR40] ;  /* 0x00002818080073b4 */ /* 0x0009e20008211804 */
[----:B------:R-:W-:-:S02]  /*2610*/  UIADD3 UR16, UPT, UPT, UR5, 0x2f400, UR16 ;  /* 0x0002f40005107890 */ /* 0x000fc4000fffe010 */
[----:B------:R-:W-:Y:S02]  /*2620*/  UIADD3 UR11, UPT, UPT, UR50, UR19, URZ ;  /* 0x00000013320b7290 */ /* 0x000fe4000fffe0ff */
[----:B------:R-:W-:Y:S01]  /*2630*/  UIADD3.X UR39, UPT, UPT, URZ, UR45, URZ, UP0, !UPT ;  /* 0x0000002dff277290 */ /* 0x000fe200087fe4ff */
[----:B------:R-:W-:Y:S01]  /*2640*/  UMOV UR18, URZ ;  /* 0x000000ff00127c82 */ /* 0x000fe20008000000 */
[----:B------:R-:W-:Y:S01]  /*2650*/  UMOV UR21, UR36 ;  /* 0x0000002400157c82 */ /* 0x000fe20008000000 */
[----:B------:R-:W-:Y:S02]  /*2660*/  UMOV UR17, UR33 ;  /* 0x0000002100117c82 */ /* 0x000fe40008000000 */
[----:B------:R1:W-:Y:S01]  /*2670*/  UTMALDG.4D.2CTA [UR16], [UR30], desc[UR40] ;  /* 0x000028101e0075b4 */ /* 0x0003e20008219000 */
[----:B----4-:R-:W-:Y:S01]  /*2680*/  UIADD3 UR8, UPT, UPT, UR5, 0x32800, UR13 ;  /* 0x0003280005087890 */ /* 0x010fe2000fffe00d */
[----:B------:R-:W-:Y:S02]  /*2690*/  UMOV UR4, 0xff0000 ;  /* 0x00ff000000047882 */ /* 0x000fe40000000000 */
[----:B------:R-:W-:Y:S01]  /*26a0*/  UMOV UR13, UR36 ;  /* 0x00000024000d7c82 */ /* 0x000fe20008000000 */
[----:B------:R-:W-:-:S05]  /*26b0*/  UMOV UR9, UR33 ;  /* 0x0000002100097c82 */ /* 0x000fca0008000000 */
[----:B------:R1:W-:Y:S02]  /*26c0*/  UTMALDG.4D.MULTICAST.2CTA [UR8], [UR38], UR4, desc[UR40] ;  /* 0x00002808260073b4 */ /* 0x0003e40008219804 */
[----:B-1----:R-:W-:Y:S01]  /*26d0*/  NOP ;  /* 0x0000000000007918 */ /* 0x002fe20000000000 */
.L_x_42:
[----:B------:R-:W-:Y:S05]  /*26e0*/  BSYNC.RECONVERGENT B0 ;  /* 0x0000000000007941 */ /* 0x000fea0003800200 */
.L_x_41:
[----:B------:R-:W-:Y:S01]  /*26f0*/  UIADD3 UR14, UPT, UPT, UR14, 0x1, URZ ;  /* 0x000000010e0e7890 */ /* 0x000fe2000fffe0ff */
[----:B------:R-:W-:-:S03]  /*2700*/  UMOV UR6, UR15 ;  /* 0x0000000f00067c82 */ /* 0x000fc60008000000 */
[----:B------:R-:W-:-:S09]  /*2710*/  UISETP.NE.AND UP0, UPT, UR14, UR29, UPT ;  /* 0x0000001d0e00728c */ /* 0x000fd2000bf05270 */
[----:B------:R-:W-:Y:S05]  /*2720*/  BRA.U UP0, `(.L_x_43) ;  /* 0xfffffff900f07547 */ /* 0x000fea000b83ffff */
.L_x_35:
[C---:B------:R-:W-:Y:S01]  /*2730*/  LEA R3, R11.reuse, UR5, 0x3 ;  /* 0x000000050b037c11 */ /* 0x040fe2000f8e18ff */
[----:B------:R-:W-:Y:S01]  /*2740*/  NOP ;  /* 0x0000000000007918 */ /* 0x000fe20000000000 */
[----:B-1----:R-:W-:Y:S02]  /*2750*/  SHF.L.U32 R0, R10, 0x1f, RZ ;  /* 0x0000001f0a007819 */ /* 0x002fe400000006ff */
[----:B------:R-:W-:Y:S02]  /*2760*/  LEA R5, R11, UR5, 0x4 ;  /* 0x000000050b057c11 */ /* 0x000fe4000f8e20ff */
[----:B------:R-:W1:Y:S02]  /*2770*/  SYNCS.PHASECHK.TRANS64.TRYWAIT P0, [R3+URZ+0x120], R0 ;  /* 0x00012000030075a7 */ /* 0x000e6400080011ff */
[----:B-1----:R-:W-:Y:S05]  /*2780*/  @!P0 BRA `(.L_x_44) ;  /* 0x0000007c00bc8947 */ /* 0x002fea0003800000 */
.L_x_164:
[----:B------:R-:W4:Y:S01]  /*2790*/  LDS.128 R4, [R5+0x190] ;  /* 0x0001900005047984 */ /* 0x000f220000000c00 */
[----:B------:R-:W-:Y:S01]  /*27a0*/  UISETP.GE.AND UP0, UPT, UR42, 0x1, UPT ;  /* 0x000000012a00788c */ /* 0x000fe2000bf06270 */
[----:B------:R-:W-:Y:S01]  /*27b0*/  @!PT LDS RZ, [RZ] ;  /* 0x00000000fffff984 */ /* 0x000fe20000000800 */
[----:B------:R-:W-:Y:S01]  /*27c0*/  @!PT LDS RZ, [RZ] ;  /* 0x00000000fffff984 */ /* 0x000fe20000000800 */
[----:B------:R-:W-:Y:S01]  /*27d0*/  @!PT LDS RZ, [RZ] ;  /* 0x00000000fffff984 */ /* 0x000fe20000000800 */
[----:B------:R-:W-:Y:S01]  /*27e0*/  @!PT LDS RZ, [RZ] ;  /* 0x00000000fffff984 */ /* 0x000fe20000000800 */
[----:B------:R1:W-:Y:S06]  /*27f0*/  MEMBAR.ALL.CTA ;  /* 0x0000000000007992 */ /* 0x0003ec0000008000 */
[----:B-1----:R-:W1:Y:S01]  /*2800*/  FENCE.VIEW.ASYNC.S ;  /* 0x00000000000073c6 */ /* 0x002e620000000000 */
[----:B----4-:R-:W-:-:S13]  /*2810*/  LOP3.LUT P0, RZ, R6, 0x1, RZ, 0xc0, !PT ;  /* 0x0000000106ff7812 */ /* 0x010fda000780c0ff */
[----:B-1----:R-:W-:Y:S01]  /*2820*/  VOTEU.ANY UP1, P0 ;  /* 0x0000000000ff7886 */ /* 0x002fe20000020100 */
[----:B------:R-:W-:-:S13]  /*2830*/  PLOP3.LUT P0, PT, PT, PT, UP1, 0x80, 0x8 ;  /* 0x000000000008781c */ /* 0x000fda0003f0f018 */
[----:B------:R-:W-:Y:S02]  /*2840*/  @P0 LOP3.LUT R0, R5, 0xffff, RZ, 0xc0, !PT ;  /* 0x0000ffff05000812 */ /* 0x000fe400078ec0ff */
[----:B--2---:R-:W-:Y:S02]  /*2850*/  @P0 MOV R2, R4 ;  /* 0x0000000400020202 */ /* 0x004fe40000000f00 */
[----:B------:R-:W-:Y:S01]  /*2860*/  @P0 R2UR UR6, R0 ;  /* 0x00000000000602ca */ /* 0x000fe200000e0000 */
[----:B------:R-:W-:Y:S01]  /*2870*/  VIADD R0, R3, 0x130 ;  /* 0x0000013003007836 */ /* 0x000fe20000000000 */
[----:B------:R-:W-:Y:S02]  /*2880*/  @P0 SHF.R.U32.HI R4, RZ, 0x10, R5 ;  /* 0x00000010ff040819 */ /* 0x000fe40000011605 */
[----:B------:R-:W-:Y:S02]  /*2890*/  @P0 R2UR UR7, R2 ;  /* 0x00000000020702ca */ /* 0x000fe400000e0000 */
[----:B------:R-:W-:-:S02]  /*28a0*/  PRMT R0, RZ, 0x654, R0 ;  /* 0x00000654ff007816 */ /* 0x000fc40000000000 */
[----:B------:R-:W-:Y:S02]  /*28b0*/  @P0 R2UR UR4, R4 ;  /* 0x00000000040402ca */ /* 0x000fe400000e0000 */
[----:B------:R1:W-:Y:S03]  /*28c0*/  SYNCS.ARRIVE.TRANS64.RED.A1T0 RZ, [R0+URZ], RZ ;  /* 0x000000ff00ff79a7 */ /* 0x0003e600081004ff */
[----:B------:R-:W-:-:S04]  /*28d0*/  @UP1 UMOV UR52, UR6 ;  /* 0x0000000600341c82 */ /* 0x000fc80008000000 */
[----:B------:R-:W-:-:S04]  /*28e0*/  @UP1 UMOV UR53, UR7 ;  /* 0x0000000700351c82 */ /* 0x000fc80008000000 */
[----:B------:R-:W-:Y:S01]  /*28f0*/  @UP1 UMOV UR36, UR4 ;  /* 0x0000000400241c82 */ /* 0x000fe20008000000 */
[----:B------:R-:W-:Y:S05]  /*2900*/  BRA.U !UP0, `(.L_x_45) ;  /* 0x0000000108d47547 */ /* 0x000fea000b800000 */
[----:B------:R-:W2:Y:S01]  /*2910*/  LDCU.128 UR16, c[0x0][0xf10] ;  /* 0x0001e200ff1077ac */ /* 0x000ea20008000c00 */
[----:B------:R-:W4:Y:S01]  /*2920*/  LDCU UR11, c[0x0][0xf20] ;  /* 0x0001e400ff0b77ac */ /* 0x000f220008000800 */
[----:B------:R-:W3:Y:S01]  /*2930*/  LDCU UR24, c[0x0][0xf0c] ;  /* 0x0001e180ff1877ac */ /* 0x000ee20008000800 */
[----:B------:R-:W1:Y:S01]  /*2940*/  LDCU.64 UR8, c[0x0][0xf28] ;  /* 0x0001e500ff0877ac */ /* 0x000e620008000a00 */
[----:B------:R-:W-:Y:S02]  /*2950*/  UISETP.NE.AND UP3, UPT, UR42, 0x1, UPT ;  /* 0x000000012a00788c */ /* 0x000fe4000bf65270 */
[----:B--2---:R-:W-:Y:S02]  /*2960*/  UIMAD.WIDE.U32 UR12, UR55, UR19, URZ ;  /* 0x00000013370c72a5 */ /* 0x004fe4000f8e00ff */
[----:B------:R-:W-:Y:S02]  /*2970*/  UIMAD.WIDE.U32 UR6, UR56, UR16, URZ ;  /* 0x00000010380672a5 */ /* 0x000fe4000f8e00ff */
[----:B------:R-:W-:-:S02]  /*2980*/  UISETP.NE.AND UP0, UPT, UR18, 0x1, UPT ;  /* 0x000000011200788c */ /* 0x000fc4000bf05270 */
[----:B------:R-:W-:Y:S01]  /*2990*/  UIMAD.WIDE.U32 UR22, UR52, UR19, URZ ;  /* 0x00000013341672a5 */ /* 0x000fe2000f8e00ff */
[----:B------:R-:W-:Y:S02]  /*29a0*/  UMOV UR12, UR13 ;  /* 0x0000000d000c7c82 */ /* 0x000fe40008000000 */
[----:B------:R-:W-:Y:S01]  /*29b0*/  UMOV UR6, UR7 ;  /* 0x0000000700067c82 */ /* 0x000fe20008000000 */
[----:B----4-:R-:W-:Y:S02]  /*29c0*/  USHF.R.U32.HI UR12, URZ, UR11, UR12 ;  /* 0x0000000bff0c7299 */ /* 0x010fe4000801160c */
[----:B------:R-:W-:Y:S02]  /*29d0*/  USHF.R.U32.HI UR7, URZ, UR17, UR6 ;  /* 0x00000011ff077299 */ /* 0x000fe40008011606 */
[----:B---3--:R-:W-:Y:S02]  /*29e0*/  UISETP.NE.AND UP2, UPT, UR24, 0x1, UPT ;  /* 0x000000011800788c */ /* 0x008fe4000bf45270 */
[----:B------:R-:W-:-:S02]  /*29f0*/  USEL UR6, UR55, UR12, !UP0 ;  /* 0x0000000c37067287 */ /* 0x000fc4000c000000 */
[----:B------:R-:W-:Y:S02]  /*2a00*/  USEL UR7, UR56, UR7, !UP2 ;  /* 0x0000000738077287 */ /* 0x000fe4000d000000 */
[----:B-1----:R-:W-:Y:S01]  /*2a10*/  UIMAD.WIDE.U32 UR12, UR6, UR8, URZ ;  /* 0x00000008060c72a5 */ /* 0x002fe2000f8e00ff */
[----:B------:R-:W-:Y:S01]  /*2a20*/  UMOV UR4, UR23 ;  /* 0x0000001700047c82 */ /* 0x000fe20008000000 */
[----:B------:R-:W-:Y:S02]  /*2a30*/  UIMAD.WIDE.U32 UR20, UR53, UR16, URZ ;  /* 0x00000010351472a5 */ /* 0x000fe4000f8e00ff */
[----:B------:R-:W-:-:S03]  /*2a40*/  UIMAD.WIDE.U32 UR22, UR7, UR8, URZ ;  /* 0x00000008071672a5 */ /* 0x000fc6000f8e00ff */
[----:B------:R-:W-:Y:S01]  /*2a50*/  UMOV UR12, UR13 ;  /* 0x0000000d000c7c82 */ /* 0x000fe20008000000 */
[----:B------:R-:W-:Y:S02]  /*2a60*/  USHF.R.U32.HI UR4, URZ, UR11, UR4 ;  /* 0x0000000bff047299 */ /* 0x000fe40008011604 */
[----:B------:R-:W-:Y:S01]  /*2a70*/  @UP3 USHF.R.U32.HI UR6, URZ, UR9, UR12 ;  /* 0x00000009ff063299 */ /* 0x000fe2000801160c */
[----:B------:R-:W-:Y:S01]  /*2a80*/  UMOV UR20, UR21 ;  /* 0x0000001500147c82 */ /* 0x000fe20008000000 */
[----:B------:R-:W-:Y:S01]  /*2a90*/  UMOV UR22, UR23 ;  /* 0x0000001700167c82 */ /* 0x000fe20008000000 */
[----:B------:R-:W-:Y:S02]  /*2aa0*/  USHF.R.U32.HI UR17, URZ, UR17, UR20 ;  /* 0x00000011ff117299 */ /* 0x000fe40008011614 */
[----:B------:R-:W-:Y:S02]  /*2ab0*/  USEL UR4, UR52, UR4, !UP0 ;  /* 0x0000000434047287 */ /* 0x000fe4000c000000 */
[----:B------:R-:W-:-:S02]  /*2ac0*/  @UP3 USHF.R.U32.HI UR7, URZ, UR9, UR22 ;  /* 0x00000009ff073299 */ /* 0x000fc40008011616 */
[----:B------:R-:W-:Y:S02]  /*2ad0*/  UIMAD UR11, UR42, UR6, URZ ;  /* 0x000000062a0b72a4 */ /* 0x000fe4000f8e02ff */
[----:B------:R-:W-:Y:S02]  /*2ae0*/  USEL UR6, UR53, UR17, !UP2 ;  /* 0x0000001135067287 */ /* 0x000fe4000d000000 */
[----:B------:R-:W-:Y:S02]  /*2af0*/  UIMAD UR12, UR42, UR7, URZ ;  /* 0x000000072a0c72a4 */ /* 0x000fe4000f8e02ff */
[----:B------:R-:W-:Y:S02]  /*2b00*/  UISETP.GE.AND UP0, UPT, UR4, UR11, UPT ;  /* 0x0000000b0400728c */ /* 0x000fe4000bf06270 */
[----:B------:R-:W-:Y:S02]  /*2b10*/  UIMAD.WIDE.U32 UR16, UR4, UR8, URZ ;  /* 0x00000008041072a5 */ /* 0x000fe4000f8e00ff */
[----:B------:R-:W-:-:S02]  /*2b20*/  UISETP.GE.OR UP0, UPT, UR6, UR12, UP0 ;  /* 0x0000000c0600728c */ /* 0x000fc40008706670 */
[----:B------:R-:W-:Y:S02]  /*2b30*/  UIMAD.WIDE.U32 UR12, UR6, UR8, URZ ;  /* 0x00000008060c72a5 */ /* 0x000fe4000f8e00ff */
[----:B------:R-:W-:Y:S01]  /*2b40*/  UIADD3 UR14, UPT, UPT, -UR4, URZ, URZ ;  /* 0x000000ff040e7290 */ /* 0x000fe2000fffe1ff */
[----:B------:R-:W-:Y:S01]  /*2b50*/  UMOV UR11, UR17 ;  /* 0x00000011000b7c82 */ /* 0x000fe20008000000 */
[----:B------:R-:W-:Y:S02]  /*2b60*/  UIADD3 UR12, UPT, UPT, -UR6, URZ, URZ ;  /* 0x000000ff060c7290 */ /* 0x000fe4000fffe1ff */
[----:B------:R-:W-:-:S03]  /*2b70*/  USHF.R.U32.HI UR11, URZ, UR9, UR11 ;  /* 0x00000009ff0b7299 */ /* 0x000fc6000801160b */
[----:B------:R-:W-:Y:S01]  /*2b80*/  @!UP0 UMOV UR8, UR13 ;  /* 0x0000000d00088c82 */ /* 0x000fe20008000000 */
[----:B------:R-:W-:Y:S02]  /*2b90*/  UIMAD UR14, UR18, UR14, UR52 ;  /* 0x0000000e120e72a4 */ /* 0x000fe4000f8e0234 */
[----:B------:R-:W-:Y:S02]  /*2ba0*/  USEL UR11, UR4, UR11, !UP3 ;  /* 0x0000000b040b7287 */ /* 0x000fe4000d800000 */
[----:B------:R-:W-:Y:S02]  /*2bb0*/  @!UP0 USHF.R.U32.HI UR8, URZ, UR9, UR8 ;  /* 0x00000009ff088299 */ /* 0x000fe40008011608 */
[----:B------:R-:W-:Y:S02]  /*2bc0*/  UIADD3 UR9, UPT, UPT, -UR11, URZ, URZ ;  /* 0x000000ff0b097290 */ /* 0x000fe4000fffe1ff */
[----:B------:R-:W-:Y:S02]  /*2bd0*/  @!UP0 USEL UR8, UR6, UR8, !UP3 ;  /* 0x0000000806088287 */ /* 0x000fe4000d800000 */
[----:B------:R-:W-:-:S02]  /*2be0*/  UIMAD UR9, UR42, UR9, UR4 ;  /* 0x000000092a0972a4 */ /* 0x000fc4000f8e0204 */
[----:B------:R-:W-:Y:S02]  /*2bf0*/  @!UP0 UIADD3 UR11, UPT, UPT, UR11, -UR8, URZ ;  /* 0x800000080b0b8290 */ /* 0x000fe4000fffe0ff */
[----:B------:R-:W-:Y:S02]  /*2c00*/  @!UP0 UIMAD UR8, UR9, UR7, UR8 ;  /* 0x00000007090882a4 */ /* 0x000fe4000f8e0208 */
[----:B------:R-:W-:Y:S02]  /*2c10*/  @!UP0 UIMAD UR4, UR42, UR11, UR6 ;  /* 0x0000000b2a0482a4 */ /* 0x000fe4000f8e0206 */
[----:B------:R-:W-:Y:S02]  /*2c20*/  UIMAD UR7, UR24, UR12, UR53 ;  /* 0x0000000c180772a4 */ /* 0x000fe4000f8e0235 */
[----:B------:R-:W-:Y:S01]  /*2c30*/  UIMAD UR52, UR4, UR18, UR14 ;  /* 0x00000012043472a4 */ /* 0x000fe2000f8e020e */
[----:B------:R-:W-:Y:S02]  /*2c40*/  @!UP0 UMOV UR6, UR8 ;  /* 0x0000000800068c82 */ /* 0x000fe40008000000 */
[----:B------:R-:W-:-:S12]  /*2c50*/  UIMAD UR53, UR6, UR24, UR7 ;  /* 0x00000018063572a4 */ /* 0x000fd8000f8e0207 */
.L_x_45:
[----:B------:R-:W2:Y:S02]  /*2c60*/  LDCU UR4, c[0x0][0xf30] ;  /* 0x0001e600ff0477ac */ /* 0x000ea40008000800 */
[----:B--2---:R-:W-:-:S09]  /*2c70*/  UISETP.NE.AND UP0, UPT, UR4, 0x1, UPT ;  /* 0x000000010400788c */ /* 0x004fd2000bf05270 */
[----:B------:R-:W-:Y:S05]  /*2c80*/  BRA.U UP0, `(.L_x_46) ;  /* 0x0000000100447547 */ /* 0x000fea000b800000 */
[----:B------:R-:W2:Y:S01]  /*2c90*/  LDCU.128 UR16, c[0x0][0xf10] ;  /* 0x0001e200ff1077ac */ /* 0x000ea20008000c00 */
[----:B------:R-:W4:Y:S01]  /*2ca0*/  LDCU UR11, c[0x0][0xf0c] ;  /* 0x0001e180ff0b77ac */ /* 0x000f220008000800 */
[----:B------:R-:W1:Y:S01]  /*2cb0*/  LDCU UR12, c[0x0][0xf20] ;  /* 0x0001e400ff0c77ac */ /* 0x000e620008000800 */
[----:B--2---:R-:W-:Y:S02]  /*2cc0*/  UIMAD.WIDE.U32 UR8, UR53, UR16, URZ ;  /* 0x00000010350872a5 */ /* 0x004fe4000f8e00ff */
[----:B------:R-:W-:Y:S02]  /*2cd0*/  UIMAD.WIDE.U32 UR6, UR52, UR19, URZ ;  /* 0x00000013340672a5 */ /* 0x000fe4000f8e00ff */
[----:B----4-:R-:W-:Y:S02]  /*2ce0*/  UISETP.NE.AND UP2, UPT, UR11, 0x1, UPT ;  /* 0x000000010b00788c */ /* 0x010fe4000bf45270 */
[----:B------:R-:W-:Y:S01]  /*2cf0*/  UISETP.NE.AND UP0, UPT, UR18, 0x1, UPT ;  /* 0x000000011200788c */ /* 0x000fe2000bf05270 */
[----:B------:R-:W-:-:S02]  /*2d00*/  UMOV UR8, UR9 ;  /* 0x0000000900087c82 */ /* 0x000fc40008000000 */
[----:B------:R-:W-:Y:S01]  /*2d10*/  UMOV UR4, UR7 ;  /* 0x0000000700047c82 */ /* 0x000fe20008000000 */
[----:B------:R-:W-:Y:S02]  /*2d20*/  USHF.R.U32.HI UR17, URZ, UR17, UR8 ;  /* 0x00000011ff117299 */ /* 0x000fe40008011608 */
[----:B-1----:R-:W-:Y:S02]  /*2d30*/  USHF.R.U32.HI UR4, URZ, UR12, UR4 ;  /* 0x0000000cff047299 */ /* 0x002fe40008011604 */
[----:B------:R-:W-:Y:S02]  /*2d40*/  USEL UR6, UR53, UR17, !UP2 ;  /* 0x0000001135067287 */ /* 0x000fe4000d000000 */
[----:B------:R-:W-:-:S04]  /*2d50*/  USEL UR4, UR52, UR4, !UP0 ;  /* 0x0000000434047287 */ /* 0x000fc8000c000000 */
[----:B------:R-:W-:Y:S02]  /*2d60*/  UIADD3 UR7, UPT, UPT, UR6, -UR4, URZ ;  /* 0x8000000406077290 */ /* 0x000fe4000fffe0ff */
[----:B------:R-:W-:Y:S02]  /*2d70*/  UIADD3 UR4, UPT, UPT, -UR6, UR4, URZ ;  /* 0x0000000406047290 */ /* 0x000fe4000fffe1ff */
[----:B------:R-:W-:Y:S02]  /*2d80*/  UIMAD UR52, UR7, UR18, UR52 ;  /* 0x00000012073472a4 */ /* 0x000fe4000f8e0234 */
[----:B------:R-:W-:-:S12]  /*2d90*/  UIMAD UR53, UR4, UR11, UR53 ;  /* 0x0000000b043572a4 */ /* 0x000fd8000f8e0235 */
.L_x_46:
[----:B------:R-:W-:Y:S01]  /*2da0*/  VIADD R11, R11, 0x1 ;  /* 0x000000010b0b7836 */ /* 0x000fe20000000000 */
[----:B------:R-:W-:Y:S01]  /*2db0*/  R2UR UR4, R82 ;  /* 0x00000000520472ca */ /* 0x000fe200000e0000 */
[----:B------:R-:W-:Y:S01]  /*2dc0*/  UIADD3 UR28, UPT, UPT, UR53, UR63, URZ ;  /* 0x0000003f351c7290 */ /* 0x000fe2000fffe0ff */
[----:B------:R-:W-:Y:S02]  /*2dd0*/  PLOP3.LUT P2, PT, PT, PT, PT, 0x80, 0x8 ;  /* 0x000000000008781c */ /* 0x000fe40003f4f070 */
[----:B------:R-:W-:-:S04]  /*2de0*/  ISETP.NE.AND P0, PT, R11, 0x2, PT ;  /* 0x000000020b00780c */ /* 0x000fc80003f05270 */
[----:B------:R-:W-:Y:S02]  /*2df0*/  SEL R3, RZ, 0x1, P0 ;  /* 0x00000001ff037807 */ /* 0x000fe40000000000 */
[----:B------:R-:W-:Y:S02]  /*2e00*/  SEL R11, R11, RZ, P0 ;  /* 0x000000ff0b0b7207 */ /* 0x000fe40000000000 */
[----:B------:R-:W-:Y:S01]  /*2e10*/  LOP3.LUT R10, R10, R3, RZ, 0x3c, !PT ;  /* 0x000000030a0a7212 */ /* 0x000fe200078e3cff */
[----:B------:R-:W-:Y:S01]  /*2e20*/  UIADD3 UR12, UPT, UPT, UR52, UR4, URZ ;  /* 0x00000004340c7290 */ /* 0x000fe2000fffe0ff */
[----:B------:R-:W-:Y:S11]  /*2e30*/  BRA.U UP1, `(.L_x_47) ;  /* 0xffffffed01647547 */ /* 0x000ff6000b83ffff */
[----:B------:R-:W-:Y:S01]  /*2e40*/  UIADD3 UR7, UPT, UPT, UR5, 0x68, URZ ;  /* 0x0000006805077890 */ /* 0x000fe2000fffe0ff */
[----:B------:R-:W-:-:S03]  /*2e50*/  SHF.L.U32 R3, R12, 0x1f, RZ ;  /* 0x0000001f0c037819 */ /* 0x000fc600000006ff */
[----:B------:R-:W-:-:S09]  /*2e60*/  ULEA UR4, UR15, UR7, 0x3 ;  /* 0x000000070f047291 */ /* 0x000fd2000f8e18ff */
[----:B------:R-:W2:Y:S02]  /*2e70*/  SYNCS.PHASECHK.TRANS64.TRYWAIT P0, [UR4], R3 ;  /* 0x00000003ff0075a7 */ /* 0x000ea40008001104 */
[----:B--2---:R-:W-:Y:S05]  /*2e80*/  @!P0 BRA `(.L_x_48) ;  /* 0x0000007800108947 */ /* 0x004fea0003800000 */
.L_x_166:
[----:B------:R-:W-:-:S04]  /*2e90*/  UIADD3 UR4, UPT, UPT, UR15, 0x1, URZ ;  /* 0x000000010f047890 */ /* 0x000fc8000fffe0ff */
[----:B------:R-:W-:-:S04]  /*2ea0*/  UISETP.NE.AND UP0, UPT, UR4, 0xd, UPT ;  /* 0x0000000d0400788c */ /* 0x000fc8000bf05270 */
[----:B------:R-:W-:Y:S02]  /*2eb0*/  USEL UR6, URZ, 0x1, UP0 ;  /* 0x00000001ff067887 */ /* 0x000fe40008000000 */
[----:B------:R-:W-:-:S04]  /*2ec0*/  USEL UR4, UR4, URZ, UP0 ;  /* 0x000000ff04047287 */ /* 0x000fc80008000000 */
[----:B------:R-:W-:Y:S01]  /*2ed0*/  ULEA UR5, UR4, UR7, 0x3 ;  /* 0x0000000704057291 */ /* 0x000fe2000f8e18ff */
[----:B------:R-:W-:-:S04]  /*2ee0*/  LOP3.LUT R2, R12, UR6, RZ, 0x3c, !PT ;  /* 0x000000060c027c12 */ /* 0x000fc8000f8e3cff */
[----:B-1----:R-:W-:-:S04]  /*2ef0*/  SHF.L.U32 R3, R2, 0x1f, RZ ;  /* 0x0000001f02037819 */ /* 0x002fc800000006ff */
[----:B------:R-:W1:Y:S02]  /*2f00*/  SYNCS.PHASECHK.TRANS64.TRYWAIT P0, [UR5], R3 ;  /* 0x00000003ff0075a7 */ /* 0x000e640008001105 */
[----:B-1----:R-:W-:Y:S05]  /*2f10*/  @!P0 BRA `(.L_x_49) ;  /* 0x0000007800048947 */ /* 0x002fea0003800000 */
.L_x_168:
        /* <DEDUP_REMOVED lines=9> */
.L_x_170:
        /* <DEDUP_REMOVED lines=9> */
.L_x_172:
        /* <DEDUP_REMOVED lines=9> */
.L_x_174:
        /* <DEDUP_REMOVED lines=9> */
.L_x_176:
        /* <DEDUP_REMOVED lines=9> */
.L_x_178:
        /* <DEDUP_REMOVED lines=9> */
.L_x_180:
        /* <DEDUP_REMOVED lines=9> */
.L_x_182:
        /* <DEDUP_REMOVED lines=9> */
.L_x_184:
        /* <DEDUP_REMOVED lines=9> */
.L_x_186:
        /* <DEDUP_REMOVED lines=9> */
.L_x_188:
[----:B------:R-:W-:-:S04]  /*34c0*/  UIADD3 UR4, UPT, UPT, UR4, 0x1, URZ ;  /* 0x0000000104047890 */ /* 0x000fc8000fffe0ff */
[----:B------:R-:W-:-:S04]  /*34d0*/  UISETP.NE.AND UP0, UPT, UR4, 0xd, UPT ;  /* 0x0000000d0400788c */ /* 0x000fc8000bf05270 */
[----:B------:R-:W-:Y:S02]  /*34e0*/  USEL UR5, URZ, 0x1, UP0 ;  /* 0x00000001ff057887 */ /* 0x000fe40008000000 */
[----:B------:R-:W-:-:S04]  /*34f0*/  USEL UR4, UR4, URZ, UP0 ;  /* 0x000000ff04047287 */ /* 0x000fc80008000000 */
[----:B------:R-:W-:Y:S01]  /*3500*/  ULEA UR4, UR4, UR7, 0x3 ;  /* 0x0000000704047291 */ /* 0x000fe2000f8e18ff */
[----:B-1----:R-:W-:-:S04]  /*3510*/  LOP3.LUT R3, R2, UR5, RZ, 0x3c, !PT ;  /* 0x0000000502037c12 */ /* 0x002fc8000f8e3cff */
[----:B------:R-:W-:Y:S01]  /*3520*/  SHF.L.U32 R3, R3, 0x1f, RZ ;  /* 0x0000001f03037819 */ /* 0x000fe200000006ff */
[----:B------:R-:W-:-:S07]  /*3530*/  IMAD.U32 R0, RZ, RZ, UR4 ;  /* 0x00000004ff007e24 */ /* 0x000fce000f8e00ff */
.L_x_60:
[----:B-1----:R1:W2:Y:S02]  /*3540*/  SYNCS.PHASECHK.TRANS64.TRYWAIT P0, [R0+URZ], R3 ;  /* 0x00000003000075a7 */ /* 0x0022a400080011ff */
[----:B--2---:R-:W-:Y:S05]  /*3550*/  @!P0 NANOSLEEP.SYNCS 0x989680 ;  /* 0x009896800000895d */ /* 0x004fea0003900000 */
[----:B------:R-:W2:Y:S02]  /*3560*/  @!P0 SYNCS.PHASECHK.TRANS64 P0, [R0+URZ], R3 ;  /* 0x00000003000085a7 */ /* 0x000ea400080010ff */
[----:B--2---:R-:W-:Y:S05]  /*3570*/  @P0 EXIT ;  /* 0x000000000000094d */ /* 0x004fea0003800000 */
[----:B------:R-:W-:Y:S05]  /*3580*/  BRA `(.L_x_60) ;  /* 0xfffffffc00ec7947 */ /* 0x000fea000383ffff */
.L_x_23:
[----:B------:R-:W-:-:S04]  /*3590*/  UISETP.NE.AND UP0, UPT, UR54, URZ, UPT ;  /* 0x000000ff3600728c */ /* 0x000fc8000bf05270 */
[----:B------:R-:W-:-:S09]  /*35a0*/  UISETP.NE.OR UP0, UPT, UR20, 0x1, UP0 ;  /* 0x000000011400788c */ /* 0x000fd20008705670 */
[----:B------:R-:W-:Y:S05]  /*35b0*/  BRA.U UP0, `(.L_x_61) ;  /* 0x0000000500487547 */ /* 0x000fea000b800000 */
[----:B------:R-:W-:Y:S01]  /*35c0*/  ISETP.GE.U32.AND P2, PT, R0, 0x8, PT ;  /* 0x000000080000780c */ /* 0x000fe20003f46070 */
[----:B------:R-:W-:Y:S01]  /*35d0*/  IMAD.MOV.U32 R12, RZ, RZ, 0x1 ;  /* 0x00000001ff0c7424 */ /* 0x000fe200078e00ff */
[----:B------:R-:W-:Y:S02]  /*35e0*/  CS2R R10, SRZ ;  /* 0x00000000000a7805 */ /* 0x000fe4000001ff00 */
[----:B------:R-:W-:Y:S01]  /*35f0*/  CS2R R8, SRZ ;  /* 0x0000000000087805 */ /* 0x000fe2000001ff00 */
[----:B------:R-:W-:Y:S01]  /*3600*/  UMOV UR6, 0x400 ;  /* 0x0000040000067882 */ /* 0x000fe20000000000 */
[----:B------:R-:W-:Y:S01]  /*3610*/  UMOV UR5, URZ ;  /* 0x000000ff00057c82 */ /* 0x000fe20008000000 */
[----:B------:R-:W-:-:S12]  /*3620*/  ULEA UR6, UR54, UR6, 0x18 ;  /* 0x0000000636067291 */ /* 0x000fd8000f8ec0ff */
.L_x_65:
[----:B------:R-:W-:Y:S02]  /*3630*/  LEA R2, R8, UR6, 0x3 ;  /* 0x0000000608027c11 */ /* 0x000fe4000f8e18ff */
[----:B------:R-:W-:-:S03]  /*3640*/  SHF.L.U32 R5, R9, 0x1f, RZ ;  /* 0x0000001f09057819 */ /* 0x000fc600000006ff */
[----:B------:R-:W-:Y:S01]  /*3650*/  VIADD R4, R2, 0x170 ;  /* 0x0000017002047836 */ /* 0x000fe20000000000 */
[----:B------:R-:W2:Y:S02]  /*3660*/  SYNCS.PHASECHK.TRANS64.TRYWAIT P0, [R2+URZ+0x160], R5 ;  /* 0x00016005020075a7 */ /* 0x000ea400080011ff */
[----:B--2---:R-:W-:Y:S05]  /*3670*/  @!P0 BRA `(.L_x_62) ;  /* 0x0000007400348947 */ /* 0x004fea0003800000 */
.L_x_189:
[----:B------:R-:W-:Y:S01]  /*3680*/  ULEA UR4, UR5, UR6, 0x3 ;  /* 0x0000000605047291 */ /* 0x000fe2000f8e18ff */
[----:B------:R-:W-:Y:S02]  /*3690*/  PRMT R4, RZ, 0x654, R4 ;  /* 0x00000654ff047816 */ /* 0x000fe40000000004 */
[----:B--2---:R-:W-:Y:S01]  /*36a0*/  SHF.L.U32 R5, R12, 0x1f, RZ ;  /* 0x0000001f0c057819 */ /* 0x004fe200000006ff */
[----:B------:R-:W-:Y:S01]  /*36b0*/  UIADD3 UR7, UPT, UPT, UR4, 0x120, URZ ;  /* 0x0000012004077890 */ /* 0x000fe2000fffe0ff */
[----:B------:R2:W-:Y:S05]  /*36c0*/  SYNCS.ARRIVE.TRANS64.RED.A1T0 RZ, [R4+URZ], RZ ;  /* 0x000000ff04ff79a7 */ /* 0x0005ea00081004ff */
[----:B------:R-:W-:Y:S01]  /*36d0*/  IMAD.U32 R7, RZ, RZ, UR7 ;  /* 0x00000007ff077e24 */ /* 0x000fe2000f8e00ff */
[----:B------:R-:W3:Y:S04]  /*36e0*/  SYNCS.PHASECHK.TRANS64.TRYWAIT P0, [UR4+0x130], R5 ;  /* 0x00013005ff0075a7 */ /* 0x000ee80008001104 */
[----:B------:R-:W-:Y:S01]  /*36f0*/  PRMT R6, R0, 0x654, R7 ;  /* 0x0000065400067816 */ /* 0x000fe20000000007 */
[----:B--2---:R-:W-:Y:S01]  /*3700*/  @!P2 IMAD.MOV.U32 R4, RZ, RZ, 0x10 ;  /* 0x00000010ff04a424 */ /* 0x004fe200078e00ff */
[----:B---3--:R-:W-:Y:S06]  /*3710*/  @!P0 BRA `(.L_x_63) ;  /* 0x0000007400208947 */ /* 0x008fec0003800000 */
.L_x_191:
[----:B------:R-:W-:Y:S01]  /*3720*/  ULEA UR8, UR5, UR6, 0x4 ;  /* 0x0000000605087291 */ /* 0x000fe2000f8e20ff */
[----:B------:R-:W-:Y:S01]  /*3730*/  SEL R3, R6, R3, !P2 ;  /* 0x0000000306037207 */ /* 0x000fe20005000000 */
[----:B------:R-:W-:Y:S01]  /*3740*/  UIADD3 UR9, UPT, UPT, UR4, 0x120, URZ ;  /* 0x0000012004097890 */ /* 0x000fe2000fffe0ff */
[----:B--2---:R-:W-:Y:S01]  /*3750*/  LEA R2, R11, UR6, 0x3 ;  /* 0x000000060b027c11 */ /* 0x004fe2000f8e18ff */
[----:B------:R-:W-:Y:S01]  /*3760*/  UIADD3 UR8, UPT, UPT, UR8, 0x190, URZ ;  /* 0x0000019008087890 */ /* 0x000fe2000fffe0ff */
[----:B------:R-:W-:Y:S01]  /*3770*/  SHF.L.U32 R5, R10, 0x1f, RZ ;  /* 0x0000001f0a057819 */ /* 0x000fe200000006ff */
[----:B------:R2:W-:Y:S01]  /*3780*/  @!P2 SYNCS.ARRIVE.TRANS64.RED RZ, [R3+URZ], R4 ;  /* 0x0000000403ffa9a7 */ /* 0x0005e200080004ff */
[----:B------:R-:W-:Y:S01]  /*3790*/  UIADD3 UR4, UPT, UPT, UR5, 0x1, URZ ;  /* 0x0000000105047890 */ /* 0x000fe2000fffe0ff */
[----:B------:R-:W-:-:S03]  /*37a0*/  VIADD R8, R8, 0x1 ;  /* 0x0000000108087836 */ /* 0x000fc60000000000 */
[----:B------:R-:W-:Y:S02]  /*37b0*/  UISETP.NE.AND UP0, UPT, UR4, 0x2, UPT ;  /* 0x000000020400788c */ /* 0x000fe4000bf05270 */
[----:B------:R-:W-:Y:S06]  /*37c0*/  UGETNEXTWORKID.BROADCAST [UR8], [UR9] ;  /* 0x00000000080073ca */ /* 0x000fec0008000100 */
[----:B------:R-:W-:Y:S01]  /*37d0*/  USEL UR7, URZ, 0x1, UP0 ;  /* 0x00000001ff077887 */ /* 0x000fe20008000000 */
[----:B------:R-:W-:Y:S01]  /*37e0*/  ISETP.NE.AND P0, PT, R8, 0x2, PT ;  /* 0x000000020800780c */ /* 0x000fe20003f05270 */
[----:B------:R-:W-:Y:S01]  /*37f0*/  USEL UR5, UR4, URZ, UP0 ;  /* 0x000000ff04057287 */ /* 0x000fe20008000000 */
[----:B------:R-:W3:Y:S03]  /*3800*/  SYNCS.PHASECHK.TRANS64.TRYWAIT P1, [R2+URZ+0x120], R5 ;  /* 0x00012005020075a7 */ /* 0x000ee600080211ff */
[----:B------:R-:W-:Y:S01]  /*3810*/  LOP3.LUT R12, R12, UR7, RZ, 0x3c, !PT ;  /* 0x000000070c0c7c12 */ /* 0x000fe2000f8e3cff */
[----:B--23--:R-:W-:Y:S07]  /*3820*/  @!P1 BRA `(.L_x_64) ;  /* 0x0000007000f49947 */ /* 0x00cfee0003800000 */
.L_x_192:
[C---:B------:R-:W-:Y:S01]  /*3830*/  LEA R4, R11.reuse, UR6, 0x4 ;  /* 0x000000060b047c11 */ /* 0x040fe2000f8e20ff */
[----:B--2---:R-:W-:Y:S01]  /*3840*/  VIADD R2, R2, 0x130 ;  /* 0x0000013002027836 */ /* 0x004fe20000000000 */
[----:B------:R-:W-:Y:S01]  /*3850*/  SEL R8, R8, RZ, P0 ;  /* 0x000000ff08087207 */ /* 0x000fe20000000000 */
[----:B------:R-:W-:-:S03]  /*3860*/  VIADD R11, R11, 0x1 ;  /* 0x000000010b0b7836 */ /* 0x000fc60000000000 */
[----:B------:R-:W2:Y:S01]  /*3870*/  LDS.128 R4, [R4+0x190] ;  /* 0x0001900004047984 */ /* 0x000ea20000000c00 */
[----:B------:R-:W-:Y:S02]  /*3880*/  PRMT R2, RZ, 0x654, R2 ;  /* 0x00000654ff027816 */ /* 0x000fe40000000002 */
[C---:B------:R-:W-:Y:S01]  /*3890*/  ISETP.NE.AND P1, PT, R11.reuse, 0x2, PT ;  /* 0x000000020b00780c */ /* 0x040fe20003f25270 */
[----:B------:R-:W-:Y:S01]  /*38a0*/  @!PT LDS RZ, [RZ] ;  /* 0x00000000fffff984 */ /* 0x000fe20000000800 */
[----:B------:R-:W-:Y:S01]  /*38b0*/  @!PT LDS RZ, [RZ] ;  /* 0x00000000fffff984 */ /* 0x000fe20000000800 */
[----:B------:R-:W-:Y:S01]  /*38c0*/  @!PT LDS RZ, [RZ] ;  /* 0x00000000fffff984 */ /* 0x000fe20000000800 */
[----:B------:R-:W-:Y:S01]  /*38d0*/  @!PT LDS RZ, [RZ] ;  /* 0x00000000fffff984 */ /* 0x000fe20000000800 */
[----:B------:R3:W-:Y:S06]  /*38e0*/  MEMBAR.ALL.CTA ;  /* 0x0000000000007992 */ /* 0x0007ec0000008000 */
[----:B---3--:R-:W3:Y:S01]  /*38f0*/  FENCE.VIEW.ASYNC.S ;  /* 0x00000000000073c6 */ /* 0x008ee20000000000 */
[----:B------:R-:W-:Y:S01]  /*3900*/  SEL R11, R11, RZ, P1 ;  /* 0x000000ff0b0b7207 */ /* 0x000fe20000800000 */
[----:B---3--:R3:W-:Y:S01]  /*3910*/  SYNCS.ARRIVE.TRANS64.RED.A1T0 RZ, [R2+URZ], RZ ;  /* 0x000000ff02ff79a7 */ /* 0x0087e200081004ff */
[----:B--2---:R-:W-:-:S02]  /*3920*/  LOP3.LUT P3, RZ, R6, 0x1, RZ, 0xc0, !PT ;  /* 0x0000000106ff7812 */ /* 0x004fc4000786c0ff */
[----:B------:R-:W-:-:S04]  /*3930*/  SEL R5, RZ, 0x1, P1 ;  /* 0x00000001ff057807 */ /* 0x000fc80000800000 */
[----:B------:R-:W-:Y:S02]  /*3940*/  LOP3.LUT R10, R10, R5, RZ, 0x3c, !PT ;  /* 0x000000050a0a7212 */ /* 0x000fe400078e3cff */
[----:B---3--:R-:W-:-:S04]  /*3950*/  SEL R2, RZ, 0x1, P0 ;  /* 0x00000001ff027807 */ /* 0x008fc80000000000 */
[----:B------:R-:W-:Y:S01]  /*3960*/  LOP3.LUT R9, R9, R2, RZ, 0x3c, !PT ;  /* 0x0000000209097212 */ /* 0x000fe200078e3cff */
[----:B------:R-:W-:Y:S06]  /*3970*/  @P3 BRA `(.L_x_65) ;  /* 0xfffffffc002c3947 */ /* 0x000fec000383ffff */
[----:B------:R-:W-:Y:S01]  /*3980*/  ULEA UR4, UR5, UR6, 0x3 ;  /* 0x0000000605047291 */ /* 0x000fe2000f8e18ff */
[----:B------:R-:W-:-:S08]  /*3990*/  SHF.L.U32 R3, R12, 0x1f, RZ ;  /* 0x0000001f0c037819 */ /* 0x000fd000000006ff */
[----:B------:R-:W2:Y:S02]  /*39a0*/  SYNCS.PHASECHK.TRANS64 P0, [UR4+0x130], R3 ;  /* 0x00013003ff0075a7 */ /* 0x000ea40008001004 */
[----:B--2---:R-:W-:Y:S05]  /*39b0*/  @P0 BRA `(.L_x_66) ;  /* 0x0000000000080947 */ /* 0x004fea0003800000 */
[----:B------:R-:W2:Y:S02]  /*39c0*/  SYNCS.PHASECHK.TRANS64.TRYWAIT P0, [UR4+0x130], R3 ;  /* 0x00013003ff0075a7 */ /* 0x000ea40008001104 */
[----:B--2---:R-:W-:Y:S05]  /*39d0*/  @!P0 BRA `(.L_x_67) ;  /* 0x00000070009c8947 */ /* 0x004fea0003800000 */
.L_x_66:
[----:B------:R-:W-:-:S04]  /*39e0*/  UIADD3 UR7, UPT, UPT, UR5, 0x1, URZ ;  /* 0x0000000105077890 */ /* 0x000fc8000fffe0ff */
[----:B------:R-:W-:-:S04]  /*39f0*/  UISETP.NE.AND UP0, UPT, UR7, 0x2, UPT ;  /* 0x000000020700788c */ /* 0x000fc8000bf05270 */
[----:B------:R-:W-:Y:S02]  /*3a00*/  USEL UR8, URZ, 0x1, UP0 ;  /* 0x00000001ff087887 */ /* 0x000fe40008000000 */
[----:B------:R-:W-:-:S04]  /*3a10*/  USEL UR7, UR7, URZ, UP0 ;  /* 0x000000ff07077287 */ /* 0x000fc80008000000 */
[----:B------:R-:W-:Y:S01]  /*3a20*/  ULEA UR7, UR7, UR6, 0x3 ;  /* 0x0000000607077291 */ /* 0x000fe2000f8e18ff */
[----:B--2---:R-:W-:-:S04]  /*3a30*/  LOP3.LUT R3, R12, UR8, RZ, 0x3c, !PT ;  /* 0x000000080c037c12 */ /* 0x004fc8000f8e3cff */
[----:B------:R-:W-:-:S04]  /*3a40*/  SHF.L.U32 R0, R3, 0x1f, RZ ;  /* 0x0000001f03007819 */ /* 0x000fc800000006ff */
[----:B------:R-:W2:Y:S02]  /*3a50*/  SYNCS.PHASECHK.TRANS64 P0, [UR7+0x130], R0 ;  /* 0x00013000ff0075a7 */ /* 0x000ea40008001007 */
[----:B-12---:R-:W-:Y:S05]  /*3a60*/  @P0 EXIT ;  /* 0x000000000000094d */ /* 0x006fea0003800000 */
[----:B------:R-:W-:Y:S02]  /*3a70*/  SHF.L.U32 R3, R3, 0x1f, RZ ;  /* 0x0000001f03037819 */ /* 0x000fe400000006ff */
[----:B------:R-:W-:-:S07]  /*3a80*/  MOV R0, UR7 ;  /* 0x0000000700007c02 */ /* 0x000fce0008000f00 */
.L_x_68:
[----:B-1----:R1:W2:Y:S02]  /*3a90*/  SYNCS.PHASECHK.TRANS64.TRYWAIT P0, [R0+URZ+0x130], R3 ;  /* 0x00013003000075a7 */ /* 0x0022a400080011ff */
[----:B--2---:R-:W-:Y:S05]  /*3aa0*/  @!P0 NANOSLEEP.SYNCS 0x989680 ;  /* 0x009896800000895d */ /* 0x004fea0003900000 */
[----:B------:R-:W2:Y:S02]  /*3ab0*/  @!P0 SYNCS.PHASECHK.TRANS64 P0, [R0+URZ+0x130], R3 ;  /* 0x00013003000085a7 */ /* 0x000ea400080010ff */
[----:B--2---:R-:W-:Y:S05]  /*3ac0*/  @P0 EXIT ;  /* 0x000000000000094d */ /* 0x004fea0003800000 */
[----:B------:R-:W-:Y:S05]  /*3ad0*/  BRA `(.L_x_68) ;  /* 0xfffffffc00ec7947 */ /* 0x000fea000383ffff */
.L_x_61:
[----:B------:R-:W-:Y:S05]  /*3ae0*/  BRA.U UP5, `(.L_x_69) ;  /* 0x0000001105ec7547 */ /* 0x000fea000b800000 */
[----:B------:R-:W-:Y:S01]  /*3af0*/  UMOV UR4, 0x40 ;  /* 0x0000004000047882 */ /* 0x000fe20000000000 */
[----:B------:R-:W-:Y:S01]  /*3b00*/  NOP ;  /* 0x0000000000007918 */ /* 0x000fe20000000000 */
[----:B------:R-:W-:Y:S01]  /*3b10*/  ULEA UR5, UR54, UR4, 0x18 ;  /* 0x0000000436057291 */ /* 0x000fe2000f8ec0ff */
[----:B------:R-:W-:Y:S02]  /*3b20*/  UMOV UR6, 0x400 ;  /* 0x0000040000067882 */ /* 0x000fe40000000000 */
[----:B------:R-:W-:-:S06]  /*3b30*/  ULEA UR6, UR54, UR6, 0x18 ;  /* 0x0000000636067291 */ /* 0x000fcc000f8ec0ff */
[----:B------:R-:W2:Y:S02]  /*3b40*/  LDS.U8 R0, [UR5+0x1c] ;  /* 0x00001c05ff007984 */ /* 0x000ea40008000000 */
[----:B--2---:R-:W-:-:S13]  /*3b50*/  ISETP.NE.AND P0, PT, R0, RZ, PT ;  /* 0x000000ff0000720c */ /* 0x004fda0003f05270 */
[----:B------:R-:W-:Y:S05]  /*3b60*/  @P0 BRA `(.L_x_70) ;  /* 0x0000000400080947 */ /* 0x000fea0003800000 */
[----:B------:R-:W-:Y:S02]  /*3b70*/  UISETP.NE.U32.AND UP1, UPT, UR47, 0x1, UPT ;  /* 0x000000012f00788c */ /* 0x000fe4000bf25070 */
[----:B------:R-:W-:-:S07]  /*3b80*/  UIADD3 UR7, UPT, UPT, UR5, 0x8, URZ ;  /* 0x0000000805077890 */ /* 0x000fce000fffe0ff */
[----:B------:R-:W-:Y:S05]  /*3b90*/  BRA.U !UP1, `(.L_x_71) ;  /* 0x00000001099c7547 */ /* 0x000fea000b800000 */
[----:B------:R-:W-:Y:S01]  /*3ba0*/  ELECT P0, URZ, PT ;  /* 0x0000000000ff782f */ /* 0x000fe20003800000 */
[----:B------:R-:W-:-:S12]  /*3bb0*/  BSSY B0, `(.L_x_71) ;  /* 0x0000025000007945 */ /* 0x000fd80003800000 */
[----:B------:R-:W-:Y:S05]  /*3bc0*/  @!P0 BRA `(.L_x_72) ;  /* 0x00000000008c8947 */ /* 0x000fea0003800000 */
[----:B------:R-:W-:-:S05]  /*3bd0*/  UMOV UR4, 0x10 ;  /* 0x0000001000047882 */ /* 0x000fca0000000000 */
[----:B------:R-:W-:Y:S04]  /*3be0*/  DEPBAR.LE SB2, 0x36 ;  /* 0x0000ad800000791a */ /* 0x000fe80000000000 */
[----:B------:R-:W2:Y:S02]  /*3bf0*/  UTCATOMSWS.2CTA.FIND_AND_SET.ALIGN UP0, UR4, UR4 ;  /* 0x00000004000475e3 */ /* 0x000ea40008200800 */
[----:B--2---:R-:W-:Y:S01]  /*3c00*/  MOV R11, UR4 ;  /* 0x00000004000b7c02 */ /* 0x004fe20008000f00 */
[----:B------:R-:W-:Y:S06]  /*3c10*/  BRA.U UP0, `(.L_x_73) ;  /* 0x0000000100187547 */ /* 0x000fec000b800000 */
.L_x_74:
[----:B------:R-:W-:Y:S05]  /*3c20*/  NANOSLEEP 0x64 ;  /* 0x000000640000795d */ /* 0x000fea0003800000 */
[----:B------:R-:W-:-:S05]  /*3c30*/  UMOV UR4, 0x10 ;  /* 0x0000001000047882 */ /* 0x000fca0000000000 */
[----:B------:R-:W-:Y:S04]  /*3c40*/  DEPBAR.LE SB2, 0x36 ;  /* 0x0000ad800000791a */ /* 0x000fe80000000000 */
[----:B------:R-:W2:Y:S02]  /*3c50*/  UTCATOMSWS.2CTA.FIND_AND_SET.ALIGN UP0, UR4, UR4 ;  /* 0x00000004000475e3 */ /* 0x000ea40008200800 */
[----:B--2---:R-:W-:Y:S01]  /*3c60*/  MOV R11, UR4 ;  /* 0x00000004000b7c02 */ /* 0x004fe20008000f00 */
[----:B------:R-:W-:Y:S05]  /*3c70*/  BRA.U !UP0, `(.L_x_74) ;  /* 0xfffffffd08e87547 */ /* 0x000fea000b83ffff */
.L_x_73:
[----:B------:R-:W2:Y:S01]  /*3c80*/  LDS R7, [UR5+0x10] ;  /* 0x00001005ff077984 */ /* 0x000ea20008000800 */
[----:B------:R-:W-:Y:S01]  /*3c90*/  IMAD.U32 R5, RZ, RZ, UR6 ;  /* 0x00000006ff057e24 */ /* 0x000fe2000f8e00ff */
[----:B------:R-:W-:-:S03]  /*3ca0*/  MOV R4, UR49 ;  /* 0x0000003100047c02 */ /* 0x000fc60008000f00 */
[----:B------:R-:W-:Y:S01]  /*3cb0*/  VIADD R5, R5, 0x1b0 ;  /* 0x000001b005057836 */ /* 0x000fe20000000000 */
[----:B--2---:R-:W-:-:S04]  /*3cc0*/  SHF.L.U32 R7, R7, 0x1f, RZ ;  /* 0x0000001f07077819 */ /* 0x004fc800000006ff */
[----:B------:R-:W2:Y:S02]  /*3cd0*/  SYNCS.PHASECHK.TRANS64.TRYWAIT P0, [UR5+0x8], R7 ;  /* 0x00000807ff0075a7 */ /* 0x000ea40008001105 */
[----:B--2---:R-:W-:Y:S05]  /*3ce0*/  @P0 BRA `(.L_x_75) ;  /* 0x0000000000080947 */ /* 0x004fea0003800000 */
[----:B------:R-:W2:Y:S02]  /*3cf0*/  SYNCS.PHASECHK.TRANS64.TRYWAIT P0, [UR5+0x8], R7 ;  /* 0x00000807ff0075a7 */ /* 0x000ea40008001105 */
[----:B--2---:R-:W-:Y:S05]  /*3d00*/  @!P0 BRA `(.L_x_76) ;  /* 0x0000006c00e88947 */ /* 0x004fea0003800000 */
.L_x_75:
[----:B--2---:R-:W-:Y:S01]  /*3d10*/  HFMA2 R0, -RZ, RZ, 0, 5.9604644775390625e-08 ;  /* 0x00000001ff007431 */ /* 0x004fe200000001ff */
[----:B------:R-:W-:Y:S01]  /*3d20*/  UPRMT UR4, UR49, 0x654, UR7 ;  /* 0x0000065431047896 */ /* 0x000fe20008000007 */
[----:B------:R-:W-:Y:S01]  /*3d30*/  IMAD.MOV.U32 R8, RZ, RZ, 0xffff ;  /* 0x0000ffffff087424 */ /* 0x000fe200078e00ff */
[----:B------:R-:W-:Y:S01]  /*3d40*/  PRMT R4, R4, 0x654, R5 ;  /* 0x0000065404047816 */ /* 0x000fe20000000005 */
[----:B------:R-:W-:Y:S02]  /*3d50*/  IMAD.MOV.U32 R6, RZ, RZ, 0x4 ;  /* 0x00000004ff067424 */ /* 0x000fe400078e00ff */
[----:B------:R-:W-:Y:S01]  /*3d60*/  IMAD.SHL.U32 R9, R11, 0x20, RZ ;  /* 0x000000200b097824 */ /* 0x000fe200078e00ff */
[----:B------:R-:W-:Y:S02]  /*3d70*/  MOV R5, UR4 ;  /* 0x0000000400057c02 */ /* 0x000fe40008000f00 */
[-C--:B------:R-:W-:Y:S01]  /*3d80*/  SHF.L.U32 R8, R8, R11.reuse, RZ ;  /* 0x0000000b08087219 */ /* 0x080fe200000006ff */
[----:B------:R2:W-:Y:S01]  /*3d90*/  SYNCS.ARRIVE.TRANS64.RED RZ, [UR4], R6 ;  /* 0x00000006ffff79a7 */ /* 0x0005e20008000404 */
[----:B------:R-:W-:Y:S01]  /*3da0*/  SHF.L.U32 R7, R0, R11, RZ ;  /* 0x0000000b00077219 */ /* 0x000fe200000006ff */
[----:B------:R2:W-:Y:S04]  /*3db0*/  STS [UR6+0x1b0], R9 ;  /* 0x0001b009ff007988 */ /* 0x0005e80008000806 */
[----:B------:R2:W-:Y:S04]  /*3dc0*/  STAS [R4.64], R11 ;  /* 0x0000000b04007dbd */ /* 0x0005e8000c0008ff */
[----:B------:R2:W-:Y:S04]  /*3dd0*/  ATOMS.OR RZ, [UR5+0x14], R8 ;  /* 0x00001408ffff798c */ /* 0x0005e8000b000005 */
[----:B------:R2:W-:Y:S04]  /*3de0*/  ATOMS.OR RZ, [UR5+0x18], R7 ;  /* 0x00001807ffff798c */ /* 0x0005e8000b000005 */
[----:B------:R2:W-:Y:S02]  /*3df0*/  ATOMS.XOR RZ, [UR5+0x10], R0 ;  /* 0x00001000ffff798c */ /* 0x0005e4000b800005 */
.L_x_72:
[----:B-1----:R-:W-:Y:S05]  /*3e00*/  BSYNC B0 ;  /* 0x0000000000007941 */ /* 0x002fea0003800000 */
.L_x_71:
[----:B------:R-:W-:Y:S05]  /*3e10*/  BRA.U UP1, `(.L_x_77) ;  /* 0x00000001016c7547 */ /* 0x000fea000b800000 */
[----:B------:R-:W-:-:S03]  /*3e20*/  UMOV UR4, 0xffffffff ;  /* 0xffffffff00047882 */ /* 0x000fc60000000000 */
[----:B------:R-:W-:Y:S05]  /*3e30*/  BRA.DIV UR4, `(.L_x_78) ;  /* 0x0000006e04b47947 */ /* 0x000fea000b800000 */
[----:B------:R-:W-:-:S13]  /*3e40*/  ELECT P0, URZ, PT ;  /* 0x0000000000ff782f */ /* 0x000fda0003800000 */
.L_x_196:
[----:B------:R-:W-:Y:S05]  /*3e50*/  @!P0 BRA `(.L_x_77) ;  /* 0x00000000005c8947 */ /* 0x000fea0003800000 */
[----:B--2---:R-:W2:Y:S02]  /*3e60*/  LDS R5, [UR5+0x10] ;  /* 0x00001005ff057984 */ /* 0x004ea40008000800 */
[----:B--2---:R-:W-:-:S04]  /*3e70*/  SHF.L.U32 R5, R5, 0x1f, RZ ;  /* 0x0000001f05057819 */ /* 0x004fc800000006ff */
[----:B------:R-:W2:Y:S02]  /*3e80*/  SYNCS.PHASECHK.TRANS64.TRYWAIT P0, [UR5+0x8], R5 ;  /* 0x00000805ff0075a7 */ /* 0x000ea40008001105 */
[----:B--2---:R-:W-:Y:S05]  /*3e90*/  @P0 BRA `(.L_x_79) ;  /* 0x0000000000080947 */ /* 0x004fea0003800000 */
[----:B------:R-:W2:Y:S02]  /*3ea0*/  SYNCS.PHASECHK.TRANS64.TRYWAIT P0, [UR5+0x8], R5 ;  /* 0x00000805ff0075a7 */ /* 0x000ea40008001105 */
[----:B--2---:R-:W-:Y:S05]  /*3eb0*/  @!P0 BRA `(.L_x_80) ;  /* 0x0000006c00b88947 */ /* 0x004fea0003800000 */
.L_x_79:
[----:B------:R-:W3:Y:S01]  /*3ec0*/  LDS R7, [UR6+0x1b0] ;  /* 0x0001b006ff077984 */ /* 0x000ee20008000800 */
[----:B--2---:R-:W-:Y:S02]  /*3ed0*/  HFMA2 R0, -RZ, RZ, 0, 5.9604644775390625e-08 ;  /* 0x00000001ff007431 */ /* 0x004fe400000001ff */
[----:B------:R-:W-:Y:S01]  /*3ee0*/  IMAD.MOV.U32 R4, RZ, RZ, 0xffff ;  /* 0x0000ffffff047424 */ /* 0x000fe200078e00ff */
[----:B------:R-:W-:Y:S01]  /*3ef0*/  UPRMT UR4, UR49, 0x654, UR7 ;  /* 0x0000065431047896 */ /* 0x000fe20008000007 */
[----:B---3--:R-:W-:-:S03]  /*3f00*/  IMAD.SHL.U32 R5, R7, 0x20, RZ ;  /* 0x0000002007057824 */ /* 0x008fc600078e00ff */
[-C--:B------:R-:W-:Y:S02]  /*3f10*/  SHF.L.U32 R4, R4, R7.reuse, RZ ;  /* 0x0000000704047219 */ /* 0x080fe400000006ff */
[----:B------:R-:W-:Y:S01]  /*3f20*/  SHF.L.U32 R7, R0, R7, RZ ;  /* 0x0000000700077219 */ /* 0x000fe200000006ff */
[----:B------:R3:W-:Y:S04]  /*3f30*/  STS [UR6+0x1b0], R5 ;  /* 0x0001b005ff007988 */ /* 0x0007e80008000806 */
[----:B------:R3:W-:Y:S04]  /*3f40*/  ATOMS.OR RZ, [UR5+0x14], R4 ;  /* 0x00001404ffff798c */ /* 0x0007e8000b000005 */
[----:B------:R3:W-:Y:S01]  /*3f50*/  ATOMS.OR RZ, [UR5+0x18], R7 ;  /* 0x00001807ffff798c */ /* 0x0007e2000b000005 */
[----:B------:R-:W-:Y:S03]  /*3f60*/  SYNCS.ARRIVE.TRANS64.RED.A1T0 RZ, [UR4], RZ ;  /* 0x000000ffffff79a7 */ /* 0x000fe60008100404 */
[----:B------:R3:W-:Y:S01]  /*3f70*/  ATOMS.XOR RZ, [UR5+0x10], R0 ;  /* 0x00001000ffff798c */ /* 0x0007e2000b800005 */
[----:B------:R-:W-:Y:S05]  /*3f80*/  BRA `(.L_x_77) ;  /* 0x0000000000107947 */ /* 0x000fea0003800000 */
.L_x_70:
[----:B------:R-:W-:Y:S02]  /*3f90*/  MOV R0, 0xffffffff ;  /* 0xffffffff00007802 */ /* 0x000fe40000000f00 */
[----:B------:R-:W-:-:S03]  /*3fa0*/  MOV R4, 0x3fd0 ;  /* 0x00003fd000047802 */ /* 0x000fc60000000f00 */
[----:B------:R2:W-:Y:S04]  /*3fb0*/  STS [UR6+0x1b0], R0 ;  /* 0x0001b000ff007988 */ /* 0x0005e80008000806 */
[----:B-12--5:R-:W-:Y:S05]  /*3fc0*/  CALL.REL.NOINC `($__internal_1_$__cuda_sm10x_tcgen05_guardrail_trap_phase_invalid_during_alloc) ;  /* 0x00000074005c7944 */ /* 0x026fea0003c00000 */
.L_x_77:
[----:B------:R-:W-:Y:S05]  /*3fd0*/  WARPSYNC.ALL ;  /* 0x0000000000007948 */ /* 0x000fea0003800000 */
[----:B------:R-:W4:Y:S01]  /*3fe0*/  S2UR UR4, SR_CgaCtaId ;  /* 0x00000000000479c3 */ /* 0x000f220000008800 */
[----:B------:R-:W-:Y:S01]  /*3ff0*/  UMOV UR26, 0x400 ;  /* 0x00000400001a7882 */ /* 0x000fe20000000000 */
[----:B------:R-:W-:-:S06]  /*4000*/  NOP ;  /* 0x0000000000007918 */ /* 0x000fcc0000000000 */
[----:B------:R-:W-:Y:S06]  /*4010*/  BAR.ARV 0x6, 0xa0 ;  /* 0x0182800000007b1d */ /* 0x000fec0000002000 */
[----:B------:R-:W1:Y:S01]  /*4020*/  LDCU UR11, c[0x0][0x38c] ;  /* 0x00007180ff0b77ac */ /* 0x000e620008000800 */
[----:B------:R-:W-:Y:S01]  /*4030*/  LOP3.LUT R3, R3, 0xffff, RZ, 0xc0, !PT ;  /* 0x0000ffff03037812 */ /* 0x000fe200078ec0ff */
[----:B--2---:R-:W-:Y:S01]  /*4040*/  IMAD.MOV.U32 R9, RZ, RZ, 0x1 ;  /* 0x00000001ff097424 */ /* 0x004fe200078e00ff */
[----:B------:R-:W-:Y:S01]  /*4050*/  LOP3.LUT R2, R2, 0xffff, RZ, 0xc0, !PT ;  /* 0x0000ffff02027812 */ /* 0x000fe200078ec0ff */
[----:B------:R-:W-:Y:S01]  /*4060*/  IMAD.MOV.U32 R8, RZ, RZ, RZ ;  /* 0x000000ffff087224 */ /* 0x000fe200078e00ff */
[----:B------:R-:W-:Y:S01]  /*4070*/  R2UR UR29, R3 ;  /* 0x00000000031d72ca */ /* 0x000fe200000e0000 */
[----:B------:R-:W-:Y:S01]  /*4080*/  UMOV UR42, URZ ;  /* 0x000000ff002a7c82 */ /* 0x000fe20008000000 */
[----:B------:R-:W-:-:S02]  /*4090*/  R2UR UR45, R2 ;  /* 0x00000000022d72ca */ /* 0x000fc400000e0000 */
[----:B------:R-:W-:Y:S01]  /*40a0*/  CS2R R2, SRZ ;  /* 0x0000000000027805 */ /* 0x000fe2000001ff00 */
[----:B------:R-:W-:Y:S02]  /*40b0*/  UISETP.NE.AND UP2, UPT, UR47, URZ, UPT ;  /* 0x000000ff2f00728c */ /* 0x000fe4000bf45270 */
[----:B----4-:R-:W-:Y:S01]  /*40c0*/  ULEA UR26, UR4, UR26, 0x18 ;  /* 0x0000001a041a7291 */ /* 0x010fe2000f8ec0ff */
[----:B------:R-:W-:Y:S01]  /*40d0*/  UMOV UR22, URZ ;  /* 0x000000ff00167c82 */ /* 0x000fe20008000000 */
[----:B------:R-:W-:Y:S02]  /*40e0*/  UMOV UR21, URZ ;  /* 0x000000ff00157c82 */ /* 0x000fe40008000000 */
[----:B------:R-:W-:Y:S02]  /*40f0*/  UIADD3 UR6, UPT, UPT, UR26, 0x8400, URZ ;  /* 0x000084001a067890 */ /* 0x000fe4000fffe0ff */
[----:B------:R-:W-:Y:S02]  /*4100*/  UIADD3 UR5, UPT, UPT, UR26, 0x22400, URZ ;  /* 0x000224001a057890 */ /* 0x000fe4000fffe0ff */
[----:B-1----:R-:W-:Y:S01]  /*4110*/  UIADD3 UR11, UPT, UPT, UR11, 0x7f, URZ ;  /* 0x0000007f0b0b7890 */ /* 0x002fe2000fffe0ff */
[----:B---3--:R-:W1:Y:S01]  /*4120*/  LDS R0, [UR26+0x1b0] ;  /* 0x0001b01aff007984 */ /* 0x008e620008000800 */
[----:B------:R-:W-:-:S02]  /*4130*/  UIADD3 UR4, UPT, UPT, UR26, 0x2f400, URZ ;  /* 0x0002f4001a047890 */ /* 0x000fc4000fffe0ff */
[----:B------:R-:W-:Y:S02]  /*4140*/  UIADD3 UR7, UPT, UPT, UR26, 0x32800, URZ ;  /* 0x000328001a077890 */ /* 0x000fe4000fffe0ff */
[----:B------:R-:W-:Y:S02]  /*4150*/  USHF.R.U32.HI UR10, URZ, 0x4, UR6 ;  /* 0x00000004ff0a7899 */ /* 0x000fe40008011606 */
[----:B------:R-:W-:Y:S02]  /*4160*/  USHF.R.U32.HI UR8, URZ, 0x4, UR5 ;  /* 0x00000004ff087899 */ /* 0x000fe40008011605 */
[----:B------:R-:W-:Y:S02]  /*4170*/  USHF.R.S32.HI UR9, URZ, 0x1f, UR11 ;  /* 0x0000001fff097899 */ /* 0x000fe4000801140b */
[----:B------:R-:W-:Y:S02]  /*4180*/  USHF.R.U32.HI UR6, URZ, 0x4, UR4 ;  /* 0x00000004ff067899 */ /* 0x000fe40008011604 */
[----:B------:R-:W-:-:S02]  /*4190*/  USHF.R.U32.HI UR5, URZ, 0x4, UR7 ;  /* 0x00000004ff057899 */ /* 0x000fc40008011607 */
[----:B------:R-:W-:Y:S02]  /*41a0*/  ULEA.HI UR4, UR9, UR11, URZ, 0x7 ;  /* 0x0000000b09047291 */ /* 0x000fe4000f8f38ff */
[----:B------:R-:W-:Y:S02]  /*41b0*/  ULOP3.LUT UR6, UR6, 0x3fff, URZ, 0xc0, !UPT ;  /* 0x00003fff06067892 */ /* 0x000fe4000f8ec0ff */
[----:B------:R-:W-:Y:S02]  /*41c0*/  ULOP3.LUT UR5, UR5, 0x3fff, URZ, 0xc0, !UPT ;  /* 0x00003fff05057892 */ /* 0x000fe4000f8ec0ff */
[----:B------:R-:W-:Y:S02]  /*41d0*/  USHF.R.S32.HI UR44, URZ, 0x7, UR4 ;  /* 0x00000007ff2c7899 */ /* 0x000fe40008011404 */
[----:B------:R-:W-:Y:S02]  /*41e0*/  ULOP3.LUT UR40, UR6, 0x10000, URZ, 0xfc, !UPT ;  /* 0x0001000006287892 */ /* 0x000fe4000f8efcff */
[----:B------:R-:W-:-:S02]  /*41f0*/  ULOP3.LUT UR41, UR5, 0x10000, URZ, 0xfc, !UPT ;  /* 0x0001000005297892 */ /* 0x000fc4000f8efcff */
[----:B------:R-:W-:Y:S02]  /*4200*/  ULOP3.LUT UR10, UR10, 0x3fff, URZ, 0xc0, !UPT ;  /* 0x00003fff0a0a7892 */ /* 0x000fe4000f8ec0ff */
[----:B------:R-:W-:Y:S02]  /*4210*/  ULOP3.LUT UR8, UR8, 0x3fff, URZ, 0xc0, !UPT ;  /* 0x00003fff08087892 */ /* 0x000fe4000f8ec0ff */
[----:B------:R-:W-:Y:S02]  /*4220*/  UISETP.LT.AND UP0, UPT, UR44, 0x1, UPT ;  /* 0x000000012c00788c */ /* 0x000fe4000bf01270 */
[----:B------:R-:W-:Y:S02]  /*4230*/  ULOP3.LUT UR38, UR10, 0x10000, URZ, 0xfc, !UPT ;  /* 0x000100000a267892 */ /* 0x000fe4000f8efcff */
[----:B------:R-:W-:Y:S02]  /*4240*/  ULOP3.LUT UR39, UR8, 0x10000, URZ, 0xfc, !UPT ;  /* 0x0001000008277892 */ /* 0x000fe4000f8efcff */
[----:B------:R-:W-:Y:S01]  /*4250*/  USEL UR46, UR44, 0x1, !UP0 ;  /* 0x000000012c2e7887 */ /* 0x000fe2000c000000 */
[----:B------:R-:W-:Y:S01]  /*4260*/  UMOV UR32, URZ ;  /* 0x000000ff00207c82 */ /* 0x000fe20008000000 */
[----:B-1----:R-:W-:Y:S01]  /*4270*/  R2UR UR20, R0 ;  /* 0x00000000001472ca */ /* 0x002fe200000e0000 */
[----:B------:R-:W-:-:S12]  /*4280*/  UMOV UR30, URZ ;  /* 0x000000ff001e7c82 */ /* 0x000fd80008000000 */
[----:B------:R-:W-:Y:S02]  /*4290*/  UIADD3 UR36, UPT, UPT, UR20, 0x100, URZ ;  /* 0x0000010014247890 */ /* 0x000fe4000fffe0ff */
[----:B------:R-:W-:Y:S02]  /*42a0*/  UIADD3 UR37, UPT, UPT, UR20, 0x108, URZ ;  /* 0x0000010814257890 */ /* 0x000fe4000fffe0ff */
[----:B------:R-:W-:Y:S02]  /*42b0*/  UIADD3 UR34, UPT, UPT, UR20, 0x104, URZ ;  /* 0x0000010414227890 */ /* 0x000fe4000fffe0ff */
[----:B------:R-:W-:Y:S02]  /*42c0*/  UIADD3 UR35, UPT, UPT, UR20, 0x10c, URZ ;  /* 0x0000010c14237890 */ /* 0x000fe4000fffe0ff */
[----:B------:R-:W-:Y:S02]  /*42d0*/  USHF.R.U32.HI UR7, URZ, 0x11, UR36 ;  /* 0x00000011ff077899 */ /* 0x000fe40008011624 */
[----:B------:R-:W-:-:S02]  /*42e0*/  USHF.R.U32.HI UR6, URZ, 0x1a, UR37 ;  /* 0x0000001aff067899 */ /* 0x000fc40008011625 */
[----:B------:R-:W-:Y:S02]  /*42f0*/  USHF.R.U32.HI UR5, URZ, 0x11, UR34 ;  /* 0x00000011ff057899 */ /* 0x000fe40008011622 */
[----:B------:R-:W-:Y:S02]  /*4300*/  USHF.R.U32.HI UR4, URZ, 0x1a, UR35 ;  /* 0x0000001aff047899 */ /* 0x000fe40008011623 */
[----:B------:R-:W-:Y:S02]  /*4310*/  ULOP3.LUT UR7, UR7, 0x6000, URZ, 0xc0, !UPT ;  /* 0x0000600007077892 */ /* 0x000fe4000f8ec0ff */
[----:B------:R-:W-:Y:S02]  /*4320*/  ULOP3.LUT UR6, UR6, 0x30, URZ, 0xc0, !UPT ;  /* 0x0000003006067892 */ /* 0x000fe4000f8ec0ff */
[----:B------:R-:W-:Y:S02]  /*4330*/  ULOP3.LUT UR5, UR5, 0x6000, URZ, 0xc0, !UPT ;  /* 0x0000600005057892 */ /* 0x000fe4000f8ec0ff */
[----:B------:R-:W-:-:S02]  /*4340*/  ULOP3.LUT UR4, UR4, 0x30, URZ, 0xc0, !UPT ;  /* 0x0000003004047892 */ /* 0x000fc4000f8ec0ff */
[----:B------:R-:W-:Y:S02]  /*4350*/  ULOP3.LUT UR7, UR7, 0x1020, URZ, 0xfc, !UPT ;  /* 0x0000102007077892 */ /* 0x000fe4000f8efcff */
[----:B------:R-:W-:Y:S02]  /*4360*/  ULOP3.LUT UR6, UR6, 0x480, URZ, 0xfc, !UPT ;  /* 0x0000048006067892 */ /* 0x000fe4000f8efcff */
[----:B------:R-:W-:Y:S02]  /*4370*/  ULOP3.LUT UR5, UR5, 0x1020, URZ, 0xfc, !UPT ;  /* 0x0000102005057892 */ /* 0x000fe4000f8efcff */
[----:B------:R-:W-:Y:S02]  /*4380*/  ULOP3.LUT UR4, UR4, 0x480, URZ, 0xfc, !UPT ;  /* 0x0000048004047892 */ /* 0x000fe4000f8efcff */
[----:B------:R-:W-:Y:S02]  /*4390*/  UPRMT UR33, UR6, 0x5410, UR7 ;  /* 0x0000541006217896 */ /* 0x000fe40008000007 */
[----:B------:R-:W-:-:S12]  /*43a0*/  UPRMT UR31, UR4, 0x5410, UR5 ;  /* 0x00005410041f7896 */ /* 0x000fd80008000005 */
.L_x_88:
[C---:B------:R-:W-:Y:S02]  /*43b0*/  LEA R0, R8.reuse, UR26, 0x3 ;  /* 0x0000001a08007c11 */ /* 0x040fe4000f8e18ff */
[----:B------:R-:W-:Y:S02]  /*43c0*/  SHF.L.U32 R5, R3, 0x1f, RZ ;  /* 0x0000001f03057819 */ /* 0x000fe400000006ff */
[----:B------:R-:W-:Y:S02]  /*43d0*/  LEA R4, R8, UR26, 0x4 ;  /* 0x0000001a08047c11 */ /* 0x000fe4000f8e20ff */
[----:B------:R-:W1:Y:S02]  /*43e0*/  SYNCS.PHASECHK.TRANS64.TRYWAIT P0, [R0+URZ+0x120], R5 ;  /* 0x00012005000075a7 */ /* 0x000e6400080011ff */
[----:B-1-3--:R-:W-:Y:S05]  /*43f0*/  @!P0 BRA `(.L_x_81) ;  /* 0x0000006800808947 */ /* 0x00afea0003800000 */
.L_x_197:
[----:B-1----:R-:W1:Y:S01]  /*4400*/  LDS.128 R4, [R4+0x190] ;  /* 0x0001900004047984 */ /* 0x002e620000000c00 */
[----:B------:R-:W-:Y:S02]  /*4410*/  VIADD R0, R0, 0x130 ;  /* 0x0000013000007836 */ /* 0x000fe40000000000 */
[----:B------:R-:W-:Y:S01]  /*4420*/  VIADD R8, R8, 0x1 ;  /* 0x0000000108087836 */ /* 0x000fe20000000000 */
[----:B------:R-:W-:Y:S01]  /*4430*/  @!PT LDS RZ, [RZ] ;  /* 0x00000000fffff984 */ /* 0x000fe20000000800 */
[----:B------:R-:W-:Y:S01]  /*4440*/  @!PT LDS RZ, [RZ] ;  /* 0x00000000fffff984 */ /* 0x000fe20000000800 */
[----:B------:R-:W-:Y:S01]  /*4450*/  @!PT LDS RZ, [RZ] ;  /* 0x00000000fffff984 */ /* 0x000fe20000000800 */
[----:B------:R-:W-:Y:S01]  /*4460*/  @!PT LDS RZ, [RZ] ;  /* 0x00000000fffff984 */ /* 0x000fe20000000800 */
[----:B------:R2:W-:Y:S06]  /*4470*/  MEMBAR.ALL.CTA ;  /* 0x0000000000007992 */ /* 0x0005ec0000008000 */
[----:B--2---:R-:W2:Y:S01]  /*4480*/  FENCE.VIEW.ASYNC.S ;  /* 0x00000000000073c6 */ /* 0x004ea20000000000 */
[----:B------:R-:W-:-:S04]  /*4490*/  PRMT R0, RZ, 0x654, R0 ;  /* 0x00000654ff007816 */ /* 0x000fc80000000000 */
[----:B--2---:R2:W-:Y:S01]  /*44a0*/  SYNCS.ARRIVE.TRANS64.RED.A1T0 RZ, [R0+URZ], RZ ;  /* 0x000000ff00ff79a7 */ /* 0x0045e200081004ff */
[----:B-1----:R-:W-:Y:S01]  /*44b0*/  LOP3.LUT P1, RZ, R6, 0x1, RZ, 0xc0, !PT ;  /* 0x0000000106ff7812 */ /* 0x002fe2000782c0ff */
[----:B--2---:R-:W-:-:S12]  /*44c0*/  BRA.U UP2, `(.L_x_82) ;  /* 0x0000000502147547 */ /* 0x004fd8000b800000 */
[----:B------:R-:W1:Y:S01]  /*44d0*/  LDCU UR4, c[0x0][0x38c] ;  /* 0x00007180ff0477ac */ /* 0x000e620008000800 */
[----:B------:R-:W-:Y:S02]  /*44e0*/  PLOP3.LUT P2, PT, PT, PT, PT, 0x80, 0x8 ;  /* 0x000000000008781c */ /* 0x000fe40003f4f070 */
[----:B------:R-:W-:Y:S01]  /*44f0*/  SHF.L.U32 R5, R9, 0x1f, RZ ;  /* 0x0000001f09057819 */ /* 0x000fe200000006ff */
[----:B------:R-:W-:Y:S02]  /*4500*/  ULEA UR43, UR42, UR26, 0x3 ;  /* 0x0000001a2a2b7291 */ /* 0x000fe4000f8e18ff */
[----:B------:R-:W-:Y:S02]  /*4510*/  ULEA UR27, UR42, UR20, 0x7 ;  /* 0x000000142a1b7291 */ /* 0x000fe4000f8e38ff */
[----:B-1----:R-:W-:-:S06]  /*4520*/  UISETP.GE.AND UP0, UPT, UR4, 0x1, UPT ;  /* 0x000000010400788c */ /* 0x002fcc000bf06270 */
[----:B------:R-:W-:-:S05]  /*4530*/  PLOP3.LUT P0, PT, PT, PT, UP0, 0x80, 0x8 ;  /* 0x000000000008781c */ /* 0x000fca0003f0f008 */
[----:B------:R-:W-:-:S08]  /*4540*/  @UP0 ULEA UR4, UR22, UR26, 0x3 ;  /* 0x0000001a16040291 */ /* 0x000fd0000f8e18ff */
[----:B------:R-:W-:-:S04]  /*4550*/  @P0 SHF.L.U32 R0, R2, 0x1f, RZ ;  /* 0x0000001f02000819 */ /* 0x000fc800000006ff */
[----:B------:R1:W2:Y:S01]  /*4560*/  @P0 SYNCS.PHASECHK.TRANS64.TRYWAIT P2, [UR4], R0 ;  /* 0x00000000ff0005a7 */ /* 0x0002a20008041104 */
[----:B------:R-:W3:Y:S02]  /*4570*/  SYNCS.PHASECHK.TRANS64.TRYWAIT P0, [UR43+0x150], R5 ;  /* 0x00015005ff0075a7 */ /* 0x000ee4000800112b */
[----:B-123--:R-:W-:Y:S05]  /*4580*/  @!P0 BRA `(.L_x_83) ;  /* 0x0000006800308947 */ /* 0x00efea0003800000 */
.L_x_199:
[----:B------:R-:W-:Y:S01]  /*4590*/  UMOV UR28, UR21 ;  /* 0x00000015001c7c82 */ /* 0x000fe20008000000 */
[----:B------:R-:W-:Y:S05]  /*45a0*/  BRA.U !UP0, `(.L_x_84) ;  /* 0x0000000108cc7547 */ /* 0x000fea000b800000 */
[----:B------:R-:W-:Y:S01]  /*45b0*/  UIADD3 UR28, UPT, UPT, UR46, UR21, URZ ;  /* 0x000000152e1c7290 */ /* 0x000fe2000fffe0ff */
[----:B------:R-:W-:Y:S01]  /*45c0*/  UMOV UR24, URZ ;  /* 0x000000ff00187c82 */ /* 0x000fe20008000000 */
[----:B------:R-:W-:Y:S01]  /*45d0*/  UMOV UR23, UR44 ;  /* 0x0000002c00177c82 */ /* 0x000fe20008000000 */
[----:B------:R-:W-:-:S09]  /*45e0*/  UMOV UR11, UR22 ;  /* 0x00000016000b7c82 */ /* 0x000fd20008000000 */
.L_x_87:
[----:B--2---:R-:W-:Y:S01]  /*45f0*/  ULEA UR7, UR11, UR26, 0x3 ;  /* 0x0000001a0b077291 */ /* 0x004fe2000f8e18ff */
[----:B---3--:R-:W-:Y:S11]  /*4600*/  @P2 BRA `(.L_x_85) ;  /* 0x00000000000c2947 */ /* 0x008ff60003800000 */
[----:B-1----:R-:W-:Y:S04]  /*4610*/  SHF.L.U32 R5, R2, 0x1f, RZ ;  /* 0x0000001f02057819 */ /* 0x002fe800000006ff */
[----:B------:R-:W1:Y:S02]  /*4620*/  SYNCS.PHASECHK.TRANS64.TRYWAIT P0, [UR7], R5 ;  /* 0x00000005ff0075a7 */ /* 0x000e640008001107 */
[----:B-1----:R-:W-:Y:S05]  /*4630*/  @!P0 BRA `(.L_x_86) ;  /* 0x00000068001c8947 */ /* 0x002fea0003800000 */
.L_x_85:
[----:B------:R-:W-:Y:S01]  /*4640*/  UISETP.NE.AND UP0, UPT, UR23, 0x1, UPT ;  /* 0x000000011700788c */ /* 0x000fe2000bf05270 */
[----:B------:R-:W-:Y:S01]  /*4650*/  PLOP3.LUT P2, PT, PT, PT, PT, 0x80, 0x8 ;  /* 0x000000000008781c */ /* 0x000fe20003f4f070 */
[----:B------:R-:W-:Y:S02]  /*4660*/  UIADD3 UR4, UPT, UPT, UR11, 0x1, URZ ;  /* 0x000000010b047890 */ /* 0x000fe4000fffe0ff */
[----:B------:R-:W-:Y:S02]  /*4670*/  ULEA UR10, UR11, UR40, 0x6 ;  /* 0x000000280b0a7291 */ /* 0x000fe4000f8e30ff */
[----:B------:R-:W-:Y:S01]  /*4680*/  UISETP.NE.AND UP1, UPT, UR4, 0xd, UPT ;  /* 0x0000000d0400788c */ /* 0x000fe2000bf25270 */
[----:B------:R-:W-:Y:S01]  /*4690*/  PLOP3.LUT P0, PT, PT, PT, UP0, 0x80, 0x8 ;  /* 0x000000000008781c */ /* 0x000fe20003f0f008 */
[----:B------:R-:W-:Y:S02]  /*46a0*/  ULEA UR8, UR11, UR41, 0x6 ;  /* 0x000000290b087291 */ /* 0x000fe4000f8e30ff */
[----:B------:R-:W-:Y:S02]  /*46b0*/  USEL UR5, URZ, 0x1, UP1 ;  /* 0x00000001ff057887 */ /* 0x000fe40008800000 */
[----:B------:R-:W-:Y:S02]  /*46c0*/  USEL UR22, UR4, URZ, UP1 ;  /* 0x000000ff04167287 */ /* 0x000fe40008800000 */
[----:B------:R-:W-:Y:S02]  /*46d0*/  ULEA UR6, UR11, UR39, 0x8 ;  /* 0x000000270b067291 */ /* 0x000fe4000f8e40ff */
[----:B------:R-:W-:Y:S01]  /*46e0*/  @UP0 ULEA UR4, UR22, UR26, 0x3 ;  /* 0x0000001a16040291 */ /* 0x000fe2000f8e18ff */
[----:B------:R-:W-:Y:S01]  /*46f0*/  LOP3.LUT R2, R2, UR5, RZ, 0x3c, !PT ;  /* 0x0000000502027c12 */ /* 0x000fe2000f8e3cff */
[----:B------:R-:W-:Y:S02]  /*4700*/  UIADD3 UR18, UPT, UPT, UR10, 0x20, URZ ;  /* 0x000000200a127890 */ /* 0x000fe4000fffe0ff */
[----:B------:R-:W-:Y:S01]  /*4710*/  UISETP.NE.U32.AND UP0, UPT, UR24, URZ, UPT ;  /* 0x000000ff1800728c */ /* 0x000fe2000bf05070 */
[----:B-1----:R-:W-:Y:S01]  /*4720*/  @P0 SHF.L.U32 R0, R2, 0x1f, RZ ;  /* 0x0000001f02000819 */ /* 0x002fe200000006ff */
[----:B------:R-:W-:Y:S02]  /*4730*/  UIADD3 UR16, UPT, UPT, UR8, 0x20, URZ ;  /* 0x0000002008107890 */ /* 0x000fe4000fffe0ff */
[----:B------:R-:W-:Y:S01]  /*4740*/  UIADD3 UR14, UPT, UPT, UR6, 0x2, URZ ;  /* 0x00000002060e7890 */ /* 0x000fe2000fffe0ff */
[----:B------:R2:W3:Y:S01]  /*4750*/  @P0 SYNCS.PHASECHK.TRANS64.TRYWAIT P2, [UR4], R0 ;  /* 0x00000000ff0005a7 */ /* 0x0004e20008041104 */
[----:B------:R-:W-:Y:S02]  /*4760*/  ULEA UR4, UR11, UR38, 0x9 ;  /* 0x000000260b047291 */ /* 0x000fe4000f8e48ff */
[----:B------:R-:W-:Y:S02]  /*4770*/  UIADD3 UR25, UPT, UPT, UR7, 0x68, URZ ;  /* 0x0000006807197890 */ /* 0x000fe4000fffe0ff */
[----:B------:R-:W-:Y:S02]  /*4780*/  UIADD3 UR12, UPT, UPT, UR4, 0x2, URZ ;  /* 0x00000002040c7890 */ /* 0x000fe4000fffe0ff */
[----:B------:R-:W-:Y:S02]  /*4790*/  UIADD3 UR21, UPT, UPT, UR21, 0x1, URZ ;  /* 0x0000000115157890 */ /* 0x000fe4000fffe0ff */
[----:B------:R-:W-:Y:S01]  /*47a0*/  UIADD3 UR23, UPT, UPT, UR23, -0x1, URZ ;  /* 0xffffffff17177890 */ /* 0x000fe2000fffe0ff */
[----:B------:R-:W-:Y:S01]  /*47b0*/  UMOV UR11, 0x4008 ;  /* 0x00004008000b7882 */ /* 0x000fe20000000000 */
[----:B------:R-:W-:Y:S01]  /*47c0*/  UMOV UR19, 0x4008 ;  /* 0x0000400800137882 */ /* 0x000fe20000000000 */
[----:B------:R1:W-:Y:S01]  /*47d0*/  UTCCP.T.S.2CTA.4x32dp128bit tmem[UR20+0x100], gdesc[UR10] ;  /* 0x0001000a140079e7 */ /* 0x0003e20009300000 */
[----:B------:R2:W-:Y:S01]  /*47e0*/  UTCCP.T.S.2CTA.4x32dp128bit tmem[UR20+0x104], gdesc[UR18] ;  /* 0x00010412140079e7 */ /* 0x0005e20009300000 */
[----:B------:R-:W-:Y:S01]  /*47f0*/  UMOV UR9, 0x4008 ;  /* 0x0000400800097882 */ /* 0x000fe20000000000 */
[----:B------:R-:W-:Y:S01]  /*4800*/  UMOV UR17, 0x4008 ;  /* 0x0000400800117882 */ /* 0x000fe20000000000 */
[----:B------:R2:W-:Y:S01]  /*4810*/  UTCCP.T.S.2CTA.4x32dp128bit tmem[UR20+0x108], gdesc[UR8] ;  /* 0x00010808140079e7 */ /* 0x0005e20009300000 */
[----:B------:R2:W-:Y:S01]  /*4820*/  UTCCP.T.S.2CTA.4x32dp128bit tmem[UR20+0x10c], gdesc[UR16] ;  /* 0x00010c10140079e7 */ /* 0x0005e20009300000 */
[----:B------:R-:W-:Y:S01]  /*4830*/  UMOV UR7, 0x80004020 ;  /* 0x8000402000077882 */ /* 0x000fe20000000000 */
[----:B------:R-:W-:Y:S01]  /*4840*/  UMOV UR5, 0x80004020 ;  /* 0x8000402000057882 */ /* 0x000fe20000000000 */
[----:B------:R-:W-:Y:S01]  /*4850*/  UMOV UR15, 0x80004020 ;  /* 0x80004020000f7882 */ /* 0x000fe20000000000 */
[----:B------:R2:W-:Y:S01]  /*4860*/  UTCOMMA.2CTA.4X gdesc[UR4], gdesc[UR6], tmem[UR27], tmem[UR32], idesc[UR33], tmem[UR36], UP0 ;  /* 0x80242006040075ea */ /* 0x0005e2000820001b */
[----:B------:R-:W-:Y:S01]  /*4870*/  UISETP.NE.AND UP0, UPT, UR21, UR28, UPT ;  /* 0x0000001c1500728c */ /* 0x000fe2000bf05270 */
[----:B------:R-:W-:Y:S01]  /*4880*/  UMOV UR13, 0x80004020 ;  /* 0x80004020000d7882 */ /* 0x000fe20000000000 */
[----:B------:R-:W-:Y:S01]  /*4890*/  UMOV UR24, 0x1 ;  /* 0x0000000100187882 */ /* 0x000fe20000000000 */
[----:B------:R2:W-:Y:S01]  /*48a0*/  UTCOMMA.2CTA.4X gdesc[UR12], gdesc[UR14], tmem[UR27], tmem[UR30], idesc[UR31], tmem[UR34], UPT ;  /* 0x80221e0e0c0075ea */ /* 0x0005e2000ba0001b */
[----:B------:R2:W-:Y:S01]  /*48b0*/  UTCBAR.2CTA.MULTICAST [UR25], URZ, UR29 ;  /* 0x000000ff190073e9 */ /* 0x0005e2000820081d */
[----:B-1----:R-:W-:Y:S04]  /*48c0*/  UMOV UR11, UR22 ;  /* 0x00000016000b7c82 */ /* 0x002fe80008000000 */
[----:B------:R-:W-:Y:S05]  /*48d0*/  BRA.U UP0, `(.L_x_87) ;  /* 0xfffffffd00447547 */ /* 0x000fea000b83ffff */
.L_x_84:
[----:B--2---:R-:W-:Y:S01]  /*48e0*/  UIADD3 UR4, UPT, UPT, UR43, 0x140, URZ ;  /* 0x000001402b047890 */ /* 0x004fe2000fffe0ff */
[----:B------:R-:W-:-:S08]  /*48f0*/  UMOV UR21, UR28 ;  /* 0x0000001c00157c82 */ /* 0x000fd00008000000 */
[----:B------:R2:W-:Y:S01]  /*4900*/  UTCBAR.2CTA.MULTICAST [UR4], URZ, UR45 ;  /* 0x000000ff040073e9 */ /* 0x0005e2000820082d */
[----:B------:R-:W-:Y:S02]  /*4910*/  NOP ;  /* 0x0000000000007918 */ /* 0x000fe40000000000 */
.L_x_82:
[----:B--2---:R-:W-:Y:S01]  /*4920*/  UIADD3 UR4, UPT, UPT, UR42, 0x1, URZ ;  /* 0x000000012a047890 */ /* 0x004fe2000fffe0ff */
[----:B------:R-:W-:-:S03]  /*4930*/  ISETP.NE.AND P0, PT, R8, 0x2, PT ;  /* 0x000000020800780c */ /* 0x000fc60003f05270 */
[----:B------:R-:W-:Y:S01]  /*4940*/  UISETP.NE.AND UP0, UPT, UR4, 0x2, UPT ;  /* 0x000000020400788c */ /* 0x000fe2000bf05270 */
[----:B-1----:R-:W-:Y:S02]  /*4950*/  SEL R0, RZ, 0x1, P0 ;  /* 0x00000001ff007807 */ /* 0x002fe40000000000 */
[----:B------:R-:W-:Y:S01]  /*4960*/  SEL R8, R8, RZ, P0 ;  /* 0x000000ff08087207 */ /* 0x000fe20000000000 */
[----:B------:R-:W-:Y:S01]  /*4970*/  USEL UR5, URZ, 0x1, UP0 ;  /* 0x00000001ff057887 */ /* 0x000fe20008000000 */
[----:B------:R-:W-:Y:S01]  /*4980*/  LOP3.LUT R3, R3, R0, RZ, 0x3c, !PT ;  /* 0x0000000003037212 */ /* 0x000fe200078e3cff */
[----:B------:R-:W-:-:S04]  /*4990*/  USEL UR42, UR4, URZ, UP0 ;  /* 0x000000ff042a7287 */ /* 0x000fc80008000000 */
[----:B------:R-:W-:Y:S01]  /*49a0*/  LOP3.LUT R9, R9, UR5, RZ, 0x3c, !PT ;  /* 0x0000000509097c12 */ /* 0x000fe2000f8e3cff */
[----:B------:R-:W-:Y:S07]  /*49b0*/  @P1 BRA `(.L_x_88) ;  /* 0xfffffff8007c1947 */ /* 0x000fee000383ffff */
[----:B------:R-:W1:Y:S01]  /*49c0*/  S2UR UR8, SR_CgaCtaId ;  /* 0x00000000000879c3 */ /* 0x000e620000008800 */
[----:B------:R-:W-:Y:S01]  /*49d0*/  ELECT P0, URZ, PT ;  /* 0x0000000000ff782f */ /* 0x000fe20003800000 */
[----:B------:R-:W-:Y:S01]  /*49e0*/  HFMA2 R0, -RZ, RZ, 0, 5.9604644775390625e-08 ;  /* 0x00000001ff007431 */ /* 0x000fe200000001ff */
[----:B------:R-:W-:-:S05]  /*49f0*/  UMOV UR4, 0x40 ;  /* 0x0000004000047882 */ /* 0x000fca0000000000 */
[----:B------:R-:W-:Y:S01]  /*4a00*/  UVIRTCOUNT.DEALLOC.SMPOOL 0x80 ;  /* 0x000000800000784c */ /* 0x000fe20000000000 */
[----:B------:R-:W-:Y:S02]  /*4a10*/  UISETP.NE.AND UP0, UPT, UR47, URZ, UPT ;  /* 0x000000ff2f00728c */ /* 0x000fe4000bf05270 */
[----:B-1----:R-:W-:-:S09]  /*4a20*/  ULEA UR8, UR8, UR4, 0x18 ;  /* 0x0000000408087291 */ /* 0x002fd2000f8ec0ff */
[----:B------:R1:W-:Y:S01]  /*4a30*/  @P0 STS.U8 [UR8+0x1c], R0 ;  /* 0x00001c00ff000988 */ /* 0x0003e20008000008 */
[----:B------:R-:W-:Y:S05]  /*4a40*/  BRA.U UP0, `(.L_x_89) ;  /* 0x0000000100587547 */ /* 0x000fea000b800000 */
[----:B------:R-:W-:Y:S01]  /*4a50*/  UIADD3 UR5, UPT, UPT, UR26, 0x150, URZ ;  /* 0x000001501a057890 */ /* 0x000fe2000fffe0ff */
[----:B------:R-:W-:-:S03]  /*4a60*/  SHF.L.U32 R3, R9, 0x1f, RZ ;  /* 0x0000001f09037819 */ /* 0x000fc600000006ff */
[----:B------:R-:W-:-:S09]  /*4a70*/  ULEA UR4, UR42, UR5, 0x3 ;  /* 0x000000052a047291 */ /* 0x000fd2000f8e18ff */
[----:B------:R-:W2:Y:S02]  /*4a80*/  SYNCS.PHASECHK.TRANS64.TRYWAIT P0, [UR4], R3 ;  /* 0x00000003ff0075a7 */ /* 0x000ea40008001104 */
[----:B--2---:R-:W-:Y:S05]  /*4a90*/  @!P0 BRA `(.L_x_90) ;  /* 0x00000064001c8947 */ /* 0x004fea0003800000 */
.L_x_202:
[----:B------:R-:W-:-:S04]  /*4aa0*/  UIADD3 UR4, UPT, UPT, UR42, 0x1, URZ ;  /* 0x000000012a047890 */ /* 0x000fc8000fffe0ff */
[----:B------:R-:W-:-:S04]  /*4ab0*/  UISETP.NE.AND UP1, UPT, UR4, 0x2, UPT ;  /* 0x000000020400788c */ /* 0x000fc8000bf25270 */
[----:B------:R-:W-:Y:S02]  /*4ac0*/  USEL UR6, URZ, 0x1, UP1 ;  /* 0x00000001ff067887 */ /* 0x000fe40008800000 */
[----:B------:R-:W-:-:S04]  /*4ad0*/  USEL UR4, UR4, URZ, UP1 ;  /* 0x000000ff04047287 */ /* 0x000fc80008800000 */
[----:B------:R-:W-:Y:S01]  /*4ae0*/  ULEA UR4, UR4, UR5, 0x3 ;  /* 0x0000000504047291 */ /* 0x000fe2000f8e18ff */
[----:B-1----:R-:W-:-:S04]  /*4af0*/  LOP3.LUT R3, R9, UR6, RZ, 0x3c, !PT ;  /* 0x0000000609037c12 */ /* 0x002fc8000f8e3cff */
[----:B------:R-:W-:Y:S01]  /*4b00*/  SHF.L.U32 R3, R3, 0x1f, RZ ;  /* 0x0000001f03037819 */ /* 0x000fe200000006ff */
[----:B------:R-:W-:-:S04]  /*4b10*/  IMAD.U32 R0, RZ, RZ, UR4 ;  /* 0x00000004ff007e24 */ /* 0x000fc8000f8e00ff */
[----:B------:R1:W2:Y:S03]  /*4b20*/  SYNCS.PHASECHK.TRANS64.TRYWAIT P0, [R0+URZ], R3 ;  /* 0x00000003000075a7 */ /* 0x0002a600080011ff */
[----:B--2---:R-:W-:Y:S05]  /*4b30*/  @!P0 NANOSLEEP.SYNCS 0x989680 ;  /* 0x009896800000895d */ /* 0x004fea0003900000 */
[----:B------:R-:W2:Y:S02]  /*4b40*/  @!P0 SYNCS.PHASECHK.TRANS64 P0, [R0+URZ], R3 ;  /* 0x00000003000085a7 */ /* 0x000ea400080010ff */
[----:B--2---:R-:W-:Y:S05]  /*4b50*/  @P0 BRA `(.L_x_91) ;  /* 0x0000000000200947 */ /* 0x004fea0003800000 */
.L_x_92:
[----:B--2---:R2:W4:Y:S02]  /*4b60*/  SYNCS.PHASECHK.TRANS64.TRYWAIT P0, [R0+URZ], R3 ;  /* 0x00000003000075a7 */ /* 0x00452400080011ff */
[----:B----4-:R-:W-:Y:S05]  /*4b70*/  @!P0 NANOSLEEP.SYNCS 0x989680 ;  /* 0x009896800000895d */ /* 0x010fea0003900000 */
[----:B------:R-:W4:Y:S02]  /*4b80*/  @!P0 SYNCS.PHASECHK.TRANS64 P0, [R0+URZ], R3 ;  /* 0x00000003000085a7 */ /* 0x000f2400080010ff */
[----:B----4-:R-:W-:Y:S05]  /*4b90*/  @!P0 BRA `(.L_x_92) ;  /* 0xfffffffc00f08947 */ /* 0x010fea000383ffff */
[----:B------:R-:W-:Y:S05]  /*4ba0*/  BRA `(.L_x_91) ;  /* 0x00000000000c7947 */ /* 0x000fea0003800000 */
.L_x_89:
[----:B------:R-:W-:-:S04]  /*4bb0*/  UIADD3 UR4, UPT, UPT, UR26, 0x180, URZ ;  /* 0x000001801a047890 */ /* 0x000fc8000fffe0ff */
[----:B------:R-:W-:-:S09]  /*4bc0*/  UPRMT UR4, UR49, 0x654, UR4 ;  /* 0x0000065431047896 */ /* 0x000fd20008000004 */
[----:B------:R-:W-:Y:S03]  /*4bd0*/  SYNCS.ARRIVE.TRANS64.RED.A1T0 RZ, [UR4], RZ ;  /* 0x000000ffffff79a7 */ /* 0x000fe60008100404 */
.L_x_91:
[----:B-12---:R-:W-:Y:S01]  /*4be0*/  SHF.L.U32 R3, RZ, 0x1f, RZ ;  /* 0x0000001fff037819 */ /* 0x006fe200000006ff */
[----:B------:R-:W-:Y:S01]  /*4bf0*/  UIADD3 UR4, UPT, UPT, UR26, 0x180, URZ ;  /* 0x000001801a047890 */ /* 0x000fe2000fffe0ff */
[----:B------:R-:W-:Y:S02]  /*4c00*/  PLOP3.LUT P0, PT, PT, PT, UP0, 0x80, 0x8 ;  /* 0x000000000008781c */ /* 0x000fe40003f0f008 */
[----:B------:R-:W1:Y:S02]  /*4c10*/  SYNCS.PHASECHK.TRANS64.TRYWAIT P1, [UR26+0x180], R3 ;  /* 0x00018003ff0075a7 */ /* 0x000e64000802111a */
[----:B-1----:R-:W-:Y:S09]  /*4c20*/  @!P1 BRA `(.L_x_93) ;  /* 0x0000006000d09947 */ /* 0x002ff20003800000 */
.L_x_204:
[----:B------:R-:W-:Y:S01]  /*4c30*/  @!UP0 UPRMT UR4, UR49, 0x654, UR4 ;  /* 0x0000065431048896 */ /* 0x000fe20008000004 */
[----:B------:R-:W-:Y:S01]  /*4c40*/  UMOV UR5, 0xffff ;  /* 0x0000ffff00057882 */ /* 0x000fe20000000000 */
[----:B------:R-:W-:-:S07]  /*4c50*/  UMOV UR6, 0x1 ;  /* 0x0000000100067882 */ /* 0x000fce0000000000 */
[----:B------:R-:W-:Y:S01]  /*4c60*/  @!P0 SYNCS.ARRIVE.TRANS64.RED.A1T0 RZ, [UR4], RZ ;  /* 0x000000ffffff89a7 */ /* 0x000fe20008100404 */
[----:B------:R-:W-:Y:S01]  /*4c70*/  NOP ;  /* 0x0000000000007918 */ /* 0x000fe20000000000 */
[----:B-1----:R-:W1:Y:S01]  /*4c80*/  LDS R0, [UR8+0x14] ;  /* 0x00001408ff007984 */ /* 0x002e620008000800 */
[----:B------:R-:W-:-:S04]  /*4c90*/  ULOP3.LUT UR4, UR20, 0xffff, URZ, 0xc0, !UPT ;  /* 0x0000ffff14047892 */ /* 0x000fc8000f8ec0ff */
[----:B------:R-:W-:-:S04]  /*4ca0*/  USHF.R.U32.HI UR4, URZ, 0x5, UR4 ;  /* 0x00000005ff047899 */ /* 0x000fc80008011604 */
[----:B------:R-:W-:Y:S02]  /*4cb0*/  USHF.L.U32 UR5, UR5, UR4, URZ ;  /* 0x0000000405057299 */ /* 0x000fe400080006ff */
[----:B------:R-:W-:-:S04]  /*4cc0*/  USHF.L.U32 UR4, UR6, UR4, URZ ;  /* 0x0000000406047299 */ /* 0x000fc800080006ff */
[----:B-1----:R-:W-:-:S04]  /*4cd0*/  LOP3.LUT R0, R0, UR5, RZ, 0xc0, !PT ;  /* 0x0000000500007c12 */ /* 0x002fc8000f8ec0ff */
[----:B------:R-:W-:-:S13]  /*4ce0*/  ISETP.NE.AND P0, PT, R0, UR5, PT ;  /* 0x0000000500007c0c */ /* 0x000fda000bf05270 */
[----:B------:R-:W-:Y:S05]  /*4cf0*/  @P0 BRA `(.L_x_94) ;  /* 0x0000000000580947 */ /* 0x000fea0003800000 */
[----:B------:R-:W1:Y:S02]  /*4d00*/  LDS R0, [UR8+0x18] ;  /* 0x00001808ff007984 */ /* 0x000e640008000800 */
[----:B-1----:R-:W-:-:S04]  /*4d10*/  LOP3.LUT R0, R0, UR4, RZ, 0xc0, !PT ;  /* 0x0000000400007c12 */ /* 0x002fc8000f8ec0ff */
[----:B------:R-:W-:-:S13]  /*4d20*/  ISETP.NE.AND P0, PT, R0, UR4, PT ;  /* 0x0000000400007c0c */ /* 0x000fda000bf05270 */
[----:B------:R-:W-:Y:S05]  /*4d30*/  @P0 BRA `(.L_x_95) ;  /* 0x00000000003c0947 */ /* 0x000fea0003800000 */
[----:B------:R-:W1:Y:S01]  /*4d40*/  S2R R2, SR_LANEID ;  /* 0x0000000000027919 */ /* 0x000e620000000000 */
[----:B------:R-:W-:Y:S01]  /*4d50*/  ULOP3.LUT UR5, URZ, UR5, URZ, 0x33, !UPT ;  /* 0x00000005ff057292 */ /* 0x000fe2000f8e33ff */
[----:B------:R-:W-:Y:S01]  /*4d60*/  LOP3.LUT R4, RZ, UR4, RZ, 0x33, !PT ;  /* 0x00000004ff047c12 */ /* 0x000fe2000f8e33ff */
[----:B------:R-:W-:Y:S02]  /*4d70*/  VOTEU.ANY UR4, UPT, PT ;  /* 0x0000000000047886 */ /* 0x000fe400038e0100 */
[----:B------:R-:W-:Y:S01]  /*4d80*/  UFLO.U32 UR4, UR4 ;  /* 0x00000004000472bd */ /* 0x000fe200080e0000 */
[----:B------:R-:W2:Y:S01]  /*4d90*/  REDUX UR6, R4 ;  /* 0x00000000040673c4 */ /* 0x000ea20000000000 */
[----:B------:R-:W-:-:S06]  /*4da0*/  IMAD.U32 R0, RZ, RZ, UR5 ;  /* 0x00000005ff007e24 */ /* 0x000fcc000f8e00ff */
[----:B------:R4:W-:Y:S01]  /*4db0*/  UTCATOMSWS.AND URZ, UR5 ;  /* 0x0000000500ff79e3 */ /* 0x0009e20008000000 */
[----:B------:R-:W3:Y:S01]  /*4dc0*/  REDUX UR7, R0 ;  /* 0x00000000000773c4 */ /* 0x000ee20000000000 */
[----:B-1----:R-:W-:Y:S01]  /*4dd0*/  ISETP.EQ.U32.AND P0, PT, R2, UR4, PT ;  /* 0x0000000402007c0c */ /* 0x002fe2000bf02070 */
[----:B--2---:R-:W-:Y:S01]  /*4de0*/  IMAD.U32 R2, RZ, RZ, UR6 ;  /* 0x00000006ff027e24 */ /* 0x004fe2000f8e00ff */
[----:B---3--:R-:W-:-:S11]  /*4df0*/  MOV R3, UR7 ;  /* 0x0000000700037c02 */ /* 0x008fd60008000f00 */
[----:B------:R4:W-:Y:S04]  /*4e00*/  @P0 ATOMS.AND RZ, [UR8+0x14], R3 ;  /* 0x00001403ffff098c */ /* 0x0009e8000a800008 */
[----:B------:R4:W-:Y:S01]  /*4e10*/  @P0 ATOMS.AND RZ, [UR8+0x18], R2 ;  /* 0x00001802ffff098c */ /* 0x0009e2000a800008 */
[----:B------:R-:W-:Y:S05]  /*4e20*/  BRA `(.L_x_96) ;  /* 0x0000000000147947 */ /* 0x000fea0003800000 */
.L_x_95:
[----:B------:R-:W-:Y:S02]  /*4e30*/  MOV R2, 0x4e50 ;  /* 0x00004e5000027802 */ /* 0x000fe40000000f00 */
[----:B---3-5:R-:W-:Y:S05]  /*4e40*/  CALL.REL.NOINC `($__internal_0_$__cuda_sm10x_tcgen05_guardrail_trap_col_being_dealloced_not_returned_by_alloc) ;  /* 0x0000006400b07944 */ /* 0x028fea0003c00000 */
[----:B------:R-:W-:Y:S05]  /*4e50*/  BRA `(.L_x_96) ;  /* 0x0000000000087947 */ /* 0x000fea0003800000 */
.L_x_94:
[----:B------:R-:W-:Y:S02]  /*4e60*/  MOV R2, 0x4e80 ;  /* 0x00004e8000027802 */ /* 0x000fe40000000f00 */
[----:B---3-5:R-:W-:Y:S05]  /*4e70*/  CALL.REL.NOINC `($__internal_2_$__cuda_sm10x_tcgen05_guardrail_trap_unallocated_columns_being_dealloced) ;  /* 0x0000006400bc7944 */ /* 0x028fea0003c00000 */
.L_x_96:
[----:B------:R-:W-:Y:S01]  /*4e80*/  NOP ;  /* 0x0000000000007918 */ /* 0x000fe20000000000 */
[----:B----4-:R-:W-:Y:S05]  /*4e90*/  EXIT ;  /* 0x000000000000794d */ /* 0x010fea0003800000 */
.L_x_69:
[----:B------:R-:W-:-:S09]  /*4ea0*/  UISETP.NE.OR UP0, UPT, UR20, 0x3, !UP4 ;  /* 0x000000031400788c */ /* 0x000fd2000e705670 */
[----:B------:R-:W-:Y:S05]  /*4eb0*/  BRA.U UP0, `(.L_x_97) ;  /* 0x00000011007c7547 */ /* 0x000fea000b800000 */
[----:B------:R-:W2:Y:S01]  /*4ec0*/  LDCU.64 UR4, c[0x0][0xc88] ;  /* 0x00019100ff0477ac */ /* 0x000ea20008000a00 */
[----:B------:R-:W3:Y:S01]  /*4ed0*/  LDC.64 R12, c[0x0][0x348] ;  /* 0x0000d200ff0c7b82 */ /* 0x000ee20000000a00 */
[----:B------:R-:W-:Y:S02]  /*4ee0*/  HFMA2 R9, -RZ, RZ, 0, 0 ;  /* 0x00000000ff097431 */ /* 0x000fe400000001ff */
[----:B------:R-:W-:Y:S01]  /*4ef0*/  IMAD.MOV.U32 R11, RZ, RZ, 0x1 ;  /* 0x00000001ff0b7424 */ /* 0x000fe200078e00ff */
[----:B------:R-:W4:Y:S01]  /*4f00*/  LDCU UR38, c[0x0][0x370] ;  /* 0x00006e00ff2677ac */ /* 0x000f220008000800 */
[----:B------:R-:W-:Y:S01]  /*4f10*/  IMAD.MOV.U32 R10, RZ, RZ, RZ ;  /* 0x000000ffff0a7224 */ /* 0x000fe200078e00ff */
[----:B------:R-:W-:Y:S01]  /*4f20*/  MOV R3, 0x2000 ;  /* 0x0000200000037802 */ /* 0x000fe20000000f00 */
[----:B------:R-:W4:Y:S01]  /*4f30*/  LDCU.128 UR44, c[0x0][0xf10] ;  /* 0x0001e200ff2c77ac */ /* 0x000f220008000c00 */
[----:B------:R-:W1:Y:S01]  /*4f40*/  LDCU UR37, c[0x0][0x374] ;  /* 0x00006e80ff2577ac */ /* 0x000e620008000800 */
[----:B------:R-:W1:Y:S01]  /*4f50*/  LDCU.64 UR30, c[0x0][0xc90] ;  /* 0x00019200ff1e77ac */ /* 0x000e620008000a00 */
[----:B------:R-:W1:Y:S01]  /*4f60*/  LDCU UR15, c[0x0][0xf0c] ;  /* 0x0001e180ff0f77ac */ /* 0x000e620008000800 */
[----:B--2---:R-:W-:Y:S01]  /*4f70*/  UISETP.NE.U32.AND UP0, UPT, UR4, URZ, UPT ;  /* 0x000000ff0400728c */ /* 0x004fe2000bf05070 */
[----:B------:R-:W2:Y:S01]  /*4f80*/  LDCU UR43, c[0x0][0xf20] ;  /* 0x0001e400ff2b77ac */ /* 0x000ea20008000800 */
[----:B------:R-:W2:Y:S01]  /*4f90*/  LDCU UR4, c[0x0][0xf30] ;  /* 0x0001e600ff0477ac */ /* 0x000ea20008000800 */
[----:B------:R-:W-:Y:S01]  /*4fa0*/  UMOV UR21, 0x400 ;  /* 0x0000040000157882 */ /* 0x000fe20000000000 */
[----:B----4-:R-:W-:-:S02]  /*4fb0*/  UIMAD.WIDE.U32 UR6, UR38, UR44, URZ ;  /* 0x0000002c260672a5 */ /* 0x010fc4000f8e00ff */
[----:B-1----:R-:W-:Y:S02]  /*4fc0*/  UIMAD.WIDE.U32 UR8, UR37, UR47, URZ ;  /* 0x0000002f250872a5 */ /* 0x002fe4000f8e00ff */
[----:B------:R-:W-:Y:S02]  /*4fd0*/  ULEA UR21, UR54, UR21, 0x18 ;  /* 0x0000001536157291 */ /* 0x000fe4000f8ec0ff */
[----:B------:R-:W-:Y:S02]  /*4fe0*/  UISETP.NE.U32.AND UP6, UPT, UR30, URZ, UPT ;  /* 0x000000ff1e00728c */ /* 0x000fe4000bfc5070 */
[----:B------:R-:W-:Y:S02]  /*4ff0*/  UIADD3 UR39, UPT, UPT, UR21, 0xe8, URZ ;  /* 0x000000e815277890 */ /* 0x000fe4000fffe0ff */
[----:B------:R-:W-:Y:S02]  /*5000*/  UISETP.NE.AND.EX UP5, UPT, UR5, URZ, UPT, UP0 ;  /* 0x000000ff0500728c */ /* 0x000fe4000bfa5300 */
[----:B------:R-:W-:Y:S01]  /*5010*/  UISETP.NE.AND UP0, UPT, UR42, 0x1, UPT ;  /* 0x000000012a00788c */ /* 0x000fe2000bf05270 */
[----:B------:R-:W-:Y:S01]  /*5020*/  UMOV UR6, UR7 ;  /* 0x0000000700067c82 */ /* 0x000fe20008000000 */
[----:B------:R-:W-:Y:S01]  /*5030*/  UMOV UR40, UR9 ;  /* 0x0000000900287c82 */ /* 0x000fe20008000000 */
[----:B------:R-:W-:-:S02]  /*5040*/  UISETP.NE.AND UP0, UPT, UR15, 0x1, UPT ;  /* 0x000000010f00788c */ /* 0x000fc4000bf05270 */
[----:B------:R-:W-:Y:S02]  /*5050*/  UPLOP3.LUT UP4, UPT, UPT, UPT, UPT, 0x40, 0x4 ;  /* 0x000000000004789c */ /* 0x000fe40003f8e870 */
[----:B------:R-:W-:Y:S01]  /*5060*/  UISETP.GE.AND UP2, UPT, UR42, 0x1, UPT ;  /* 0x000000012a00788c */ /* 0x000fe2000bf46270 */
[----:B------:R-:W1:Y:S01]  /*5070*/  LDCU.64 UR22, c[0x0][0xf28] ;  /* 0x0001e500ff1677ac */ /* 0x000e620008000a00 */
[----:B------:R-:W-:Y:S02]  /*5080*/  UISETP.NE.AND.EX UP6, UPT, UR31, URZ, UPT, UP6 ;  /* 0x000000ff1f00728c */ /* 0x000fe4000bfc5360 */
[----:B------:R-:W-:Y:S02]  /*5090*/  UIADD3 UR33, UPT, UPT, UR21, 0xd0, URZ ;  /* 0x000000d015217890 */ /* 0x000fe4000fffe0ff */
[----:B------:R-:W-:Y:S02]  /*50a0*/  UIADD3 UR25, UPT, UPT, UR21, 0xd8, URZ ;  /* 0x000000d815197890 */ /* 0x000fe4000fffe0ff */
[----:B------:R-:W-:-:S02]  /*50b0*/  UIADD3 UR17, UPT, UPT, UR21, 0xe0, URZ ;  /* 0x000000e015117890 */ /* 0x000fc4000fffe0ff */
[----:B------:R-:W-:Y:S02]  /*50c0*/  UPRMT UR39, UR54, 0x654, UR39 ;  /* 0x0000065436277896 */ /* 0x000fe40008000027 */
[----:B------:R-:W-:Y:S02]  /*50d0*/  USHF.R.U32.HI UR41, URZ, UR45, UR6 ;  /* 0x0000002dff297299 */ /* 0x000fe40008011606 */
[----:B--2---:R-:W-:Y:S02]  /*50e0*/  USHF.R.U32.HI UR40, URZ, UR43, UR40 ;  /* 0x0000002bff287299 */ /* 0x004fe40008011628 */
[----:B------:R-:W-:Y:S02]  /*50f0*/  UISETP.NE.AND UP0, UPT, UR46, 0x1, UPT ;  /* 0x000000012e00788c */ /* 0x000fe4000bf05270 */
[----:B---3--:R-:W-:-:S11]  /*5100*/  UISETP.NE.AND UP3, UPT, UR4, 0x1, UPT ;  /* 0x000000010400788c */ /* 0x008fd6000bf65270 */
.L_x_108:
[C---:B------:R-:W-:Y:S02]  /*5110*/  LEA R8, R10.reuse, UR21, 0x3 ;  /* 0x000000150a087c11 */ /* 0x040fe4000f8e18ff */
[----:B------:R-:W-:Y:S02]  /*5120*/  SHF.L.U32 R5, R9, 0x1f, RZ ;  /* 0x0000001f09057819 */ /* 0x000fe400000006ff */
[----:B------:R-:W-:Y:S02]  /*5130*/  LEA R6, R10, UR21, 0x4 ;  /* 0x000000150a067c11 */ /* 0x000fe4000f8e20ff */
[----:B------:R-:W2:Y:S02]  /*5140*/  SYNCS.PHASECHK.TRANS64.TRYWAIT P0, [R8+URZ+0x120], R5 ;  /* 0x00012005080075a7 */ /* 0x000ea400080011ff */
[----:B--23--:R-:W-:Y:S05]  /*5150*/  @!P0 BRA `(.L_x_98) ;  /* 0x0000005c009c8947 */ /* 0x00cfea0003800000 */
.L_x_205:
[----:B--2---:R-:W2:Y:S01]  /*5160*/  LDS.128 R4, [R6+0x190] ;  /* 0x0001900006047984 */ /* 0x004ea20000000c00 */
[----:B------:R-:W-:Y:S01]  /*5170*/  UISETP.GE.AND UP0, UPT, UR42, 0x1, UPT ;  /* 0x000000012a00788c */ /* 0x000fe2000bf06270 */
[----:B------:R-:W-:Y:S01]  /*5180*/  @!PT LDS RZ, [RZ] ;  /* 0x00000000fffff984 */ /* 0x000fe20000000800 */
[----:B------:R-:W-:Y:S01]  /*5190*/  @!PT LDS RZ, [RZ] ;  /* 0x00000000fffff984 */ /* 0x000fe20000000800 */
[----:B------:R-:W-:Y:S01]  /*51a0*/  @!PT LDS RZ, [RZ] ;  /* 0x00000000fffff984 */ /* 0x000fe20000000800 */
[----:B------:R-:W-:Y:S01]  /*51b0*/  @!PT LDS RZ, [RZ] ;  /* 0x00000000fffff984 */ /* 0x000fe20000000800 */
[----:B------:R3:W-:Y:S06]  /*51c0*/  MEMBAR.ALL.CTA ;  /* 0x0000000000007992 */ /* 0x0007ec0000008000 */
[----:B---3--:R-:W3:Y:S01]  /*51d0*/  FENCE.VIEW.ASYNC.S ;  /* 0x00000000000073c6 */ /* 0x008ee20000000000 */
[----:B--2---:R-:W-:Y:S11]  /*51e0*/  LOP3.LUT P0, RZ, R6, 0x1, RZ, 0xc0, !PT ;  /* 0x0000000106ff7812 */ /* 0x004ff6000780c0ff */
[----:B------:R-:W-:Y:S02]  /*51f0*/  @!UPT UIADD3 URZ, UPT, UPT, URZ, URZ, URZ ;  /* 0x000000fffffff290 */ /* 0x000fe4000fffe0ff */
[----:B---3--:R-:W-:Y:S01]  /*5200*/  VOTEU.ANY UP2, P0 ;  /* 0x0000000000ff7886 */ /* 0x008fe20000040100 */
[----:B------:R-:W-:Y:S11]  /*5210*/  PLOP3.LUT P0, PT, PT, PT, UP2, 0x80, 0x8 ;  /* 0x000000000008781c */ /* 0x000ff60003f0f028 */
[----:B------:R-:W-:Y:S02]  /*5220*/  @!UPT UIADD3 URZ, UPT, UPT, URZ, URZ, URZ ;  /* 0x000000fffffff290 */ /* 0x000fe4000fffe0ff */
[----:B------:R-:W-:Y:S02]  /*5230*/  @P0 SHF.R.U32.HI R0, RZ, 0x10, R5 ;  /* 0x00000010ff000819 */ /* 0x000fe40000011605 */
[----:B------:R-:W-:Y:S02]  /*5240*/  @P0 MOV R2, R4 ;  /* 0x0000000400020202 */ /* 0x000fe40000000f00 */
[----:B------:R-:W-:Y:S01]  /*5250*/  @P0 R2UR UR4, R0 ;  /* 0x00000000000402ca */ /* 0x000fe200000e0000 */
[----:B------:R-:W-:Y:S01]  /*5260*/  VIADD R0, R8, 0x130 ;  /* 0x0000013008007836 */ /* 0x000fe20000000000 */
[----:B------:R-:W-:Y:S02]  /*5270*/  @P0 LOP3.LUT R4, R5, 0xffff, RZ, 0xc0, !PT ;  /* 0x0000ffff05040812 */ /* 0x000fe400078ec0ff */
[----:B------:R-:W-:Y:S02]  /*5280*/  @P0 R2UR UR6, R2 ;  /* 0x00000000020602ca */ /* 0x000fe400000e0000 */
[----:B------:R-:W-:Y:S02]  /*5290*/  PRMT R0, RZ, 0x654, R0 ;  /* 0x00000654ff007816 */ /* 0x000fe40000000000 */
[----:B------:R-:W-:Y:S02]  /*52a0*/  @P0 R2UR UR5, R4 ;  /* 0x00000000040502ca */ /* 0x000fe400000e0000 */
[----:B------:R2:W-:Y:S03]  /*52b0*/  SYNCS.ARRIVE.TRANS64.RED.A1T0 RZ, [R0+URZ], RZ ;  /* 0x000000ff00ff79a7 */ /* 0x0005e600081004ff */
[----:B------:R-:W-:Y:S04]  /*52c0*/  @UP2 UMOV UR29, UR4 ;  /* 0x00000004001d2c82 */ /* 0x000fe80008000000 */
[----:B------:R-:W-:Y:S04]  /*52d0*/  @UP2 UMOV UR14, UR6 ;  /* 0x00000006000e2c82 */ /* 0x000fe80008000000 */
[----:B------:R-:W-:Y:S01]  /*52e0*/  @UP2 UMOV UR13, UR5 ;  /* 0x00000005000d2c82 */ /* 0x000fe20008000000 */
[----:B------:R-:W-:Y:S05]  /*52f0*/  BRA.U !UP0, `(.L_x_99) ;  /* 0x0000000108c07547 */ /* 0x000fea000b800000 */
[----:B------:R-:W-:Y:S02]  /*5300*/  UIMAD.WIDE.U32 UR18, UR13, UR47, URZ ;  /* 0x0000002f0d1272a5 */ /* 0x000fe4000f8e00ff */
[----:B------:R-:W-:Y:S02]  /*5310*/  UP2UR UR20, UPR, URZ, 0x4 ;  /* 0x00000004ff147883 */ /* 0x000fe40008000000 */
[----:B------:R-:W-:Y:S02]  /*5320*/  UISETP.NE.AND UP2, UPT, UR46, 0x1, UPT ;  /* 0x000000012e00788c */ /* 0x000fe4000bf45270 */
[----:B------:R-:W-:Y:S02]  /*5330*/  UIMAD.WIDE.U32 UR26, UR14, UR44, URZ ;  /* 0x0000002c0e1a72a5 */ /* 0x000fe4000f8e00ff */
[----:B------:R-:W-:Y:S02]  /*5340*/  USEL UR4, UR37, UR40, !UP2 ;  /* 0x0000002825047287 */ /* 0x000fe4000d000000 */
[----:B------:R-:W-:Y:S02]  /*5350*/  UISETP.NE.AND UP0, UPT, UR15, 0x1, UPT ;  /* 0x000000010f00788c */ /* 0x000fe4000bf05270 */
[----:B------:R-:W-:Y:S02]  /*5360*/  UP2UR UR24, UPR, URZ, 0x2 ;  /* 0x00000002ff187883 */ /* 0x000fe40008000000 */
[----:B------:R-:W-:Y:S02]  /*5370*/  UISETP.NE.AND UP1, UPT, UR42, 0x1, UPT ;  /* 0x000000012a00788c */ /* 0x000fe4000bf25270 */
[----:B-1----:R-:W-:Y:S02]  /*5380*/  UIMAD.WIDE.U32 UR8, UR4, UR22, URZ ;  /* 0x00000016040872a5 */ /* 0x002fe4000f8e00ff */
[----:B------:R-:W-:Y:S01]  /*5390*/  USEL UR7, UR38, UR41, !UP0 ;  /* 0x0000002926077287 */ /* 0x000fe2000c000000 */
[----:B------:R-:W-:Y:S02]  /*53a0*/  UMOV UR5, UR19 ;  /* 0x0000001300057c82 */ /* 0x000fe40008000000 */
[----:B------:R-:W-:Y:S02]  /*53b0*/  USHF.R.U32.HI UR6, URZ, UR43, UR5 ;  /* 0x0000002bff067299 */ /* 0x000fe40008011605 */
[----:B------:R-:W-:Y:S02]  /*53c0*/  UIMAD.WIDE.U32 UR10, UR7, UR22, URZ ;  /* 0x00000016070a72a5 */ /* 0x000fe4000f8e00ff */
[----:B------:R-:W-:Y:S02]  /*53d0*/  USEL UR6, UR13, UR6, !UP2 ;  /* 0x000000060d067287 */ /* 0x000fe4000d000000 */
[----:B------:R-:W-:Y:S01]  /*53e0*/  UISETP.NE.AND UP2, UPT, UR20, URZ, UPT ;  /* 0x000000ff1400728c */ /* 0x000fe2000bf45270 */
[----:B------:R-:W-:Y:S02]  /*53f0*/  UMOV UR5, UR27 ;  /* 0x0000001b00057c82 */ /* 0x000fe40008000000 */
[----:B------:R-:W-:Y:S03]  /*5400*/  USHF.R.U32.HI UR16, URZ, UR45, UR5 ;  /* 0x0000002dff107299 */ /* 0x000fe60008011605 */
[----:B------:R-:W-:Y:S02]  /*5410*/  UMOV UR5, UR9 ;  /* 0x0000000900057c82 */ /* 0x000fe40008000000 */
[----:B------:R-:W-:Y:S03]  /*5420*/  @UP1 USHF.R.U32.HI UR4, URZ, UR23, UR5 ;  /* 0x00000017ff041299 */ /* 0x000fe60008011605 */
[----:B------:R-:W-:Y:S01]  /*5430*/  UMOV UR5, UR11 ;  /* 0x0000000b00057c82 */ /* 0x000fe20008000000 */
[----:B------:R-:W-:Y:S02]  /*5440*/  UIMAD UR4, UR42, UR4, URZ ;  /* 0x000000042a0472a4 */ /* 0x000fe4000f8e02ff */
[----:B------:R-:W-:Y:S02]  /*5450*/  @UP1 USHF.R.U32.HI UR7, URZ, UR23, UR5 ;  /* 0x00000017ff071299 */ /* 0x000fe40008011605 */
[----:B------:R-:W-:Y:S02]  /*5460*/  USEL UR5, UR14, UR16, !UP0 ;  /* 0x000000100e057287 */ /* 0x000fe4000c000000 */
[----:B------:R-:W-:Y:S02]  /*5470*/  UIMAD.WIDE.U32 UR10, UR6, UR22, URZ ;  /* 0x00000016060a72a5 */ /* 0x000fe4000f8e00ff */
[----:B------:R-:W-:Y:S02]  /*5480*/  UIMAD UR8, UR42, UR7, URZ ;  /* 0x000000072a0872a4 */ /* 0x000fe4000f8e02ff */
[----:B------:R-:W-:Y:S03]  /*5490*/  UISETP.GE.AND UP0, UPT, UR6, UR4, UPT ;  /* 0x000000040600728c */ /* 0x000fe6000bf06270 */
[----:B------:R-:W-:Y:S01]  /*54a0*/  UMOV UR4, UR11 ;  /* 0x0000000b00047c82 */ /* 0x000fe20008000000 */
[----:B------:R-:W-:Y:S02]  /*54b0*/  UISETP.GE.OR UP0, UPT, UR5, UR8, UP0 ;  /* 0x000000080500728c */ /* 0x000fe40008706670 */
[----:B------:R-:W-:Y:S02]  /*54c0*/  USHF.R.U32.HI UR4, URZ, UR23, UR4 ;  /* 0x00000017ff047299 */ /* 0x000fe40008011604 */
[----:B------:R-:W-:Y:S02]  /*54d0*/  UIMAD.WIDE.U32 UR8, UR5, UR22, URZ ;  /* 0x00000016050872a5 */ /* 0x000fe4000f8e00ff */
[----:B------:R-:W-:Y:S04]  /*54e0*/  USEL UR10, UR6, UR4, !UP1 ;  /* 0x00000004060a7287 */ /* 0x000fe8000c800000 */
[----:B------:R-:W-:Y:S01]  /*54f0*/  UIADD3 UR11, UPT, UPT, -UR10, URZ, URZ ;  /* 0x000000ff0a0b7290 */ /* 0x000fe2000fffe1ff */
[----:B------:R-:W-:Y:S02]  /*5500*/  @!UP0 UMOV UR4, UR9 ;  /* 0x0000000900048c82 */ /* 0x000fe40008000000 */
[----:B------:R-:W-:Y:S02]  /*5510*/  @!UP0 USHF.R.U32.HI UR4, URZ, UR23, UR4 ;  /* 0x00000017ff048299 */ /* 0x000fe40008011604 */
[----:B------:R-:W-:Y:S02]  /*5520*/  UIMAD UR8, UR42, UR11, UR6 ;  /* 0x0000000b2a0872a4 */ /* 0x000fe4000f8e0206 */
[----:B------:R-:W-:Y:S02]  /*5530*/  @!UP0 USEL UR4, UR5, UR4, !UP1 ;  /* 0x0000000405048287 */ /* 0x000fe4000c800000 */
[----:B------:R-:W-:Y:S02]  /*5540*/  UISETP.NE.AND UP1, UPT, UR24, URZ, UPT ;  /* 0x000000ff1800728c */ /* 0x000fe4000bf25270 */
[----:B------:R-:W-:Y:S02]  /*5550*/  @!UP0 UIMAD UR8, UR7, UR8, UR4 ;  /* 0x00000008070882a4 */ /* 0x000fe4000f8e0204 */
[----:B------:R-:W-:Y:S02]  /*5560*/  @!UP0 UIADD3 UR9, UPT, UPT, UR10, -UR4, URZ ;  /* 0x800000040a098290 */ /* 0x000fe4000fffe0ff */
[----:B------:R-:W-:Y:S02]  /*5570*/  UIADD3 UR4, UPT, UPT, -UR5, URZ, URZ ;  /* 0x000000ff05047290 */ /* 0x000fe4000fffe1ff */
[----:B------:R-:W-:Y:S02]  /*5580*/  UIADD3 UR7, UPT, UPT, -UR6, URZ, URZ ;  /* 0x000000ff06077290 */ /* 0x000fe4000fffe1ff */
[----:B------:R-:W-:Y:S02]  /*5590*/  @!UP0 UIMAD UR6, UR9, UR42, UR5 ;  /* 0x0000002a090682a4 */ /* 0x000fe4000f8e0205 */
[----:B------:R-:W-:Y:S02]  /*55a0*/  UIMAD UR14, UR15, UR4, UR14 ;  /* 0x000000040f0e72a4 */ /* 0x000fe4000f8e020e */
[----:B------:R-:W-:Y:S01]  /*55b0*/  UIMAD UR13, UR46, UR7, UR13 ;  /* 0x000000072e0d72a4 */ /* 0x000fe2000f8e020d */
[----:B------:R-:W-:Y:S02]  /*55c0*/  @!UP0 UMOV UR5, UR8 ;  /* 0x0000000800058c82 */ /* 0x000fe40008000000 */
[----:B------:R-:W-:Y:S02]  /*55d0*/  UIMAD UR14, UR5, UR15, UR14 ;  /* 0x0000000f050e72a4 */ /* 0x000fe4000f8e020e */
[----:B------:R-:W-:Y:S11]  /*55e0*/  UIMAD UR13, UR6, UR46, UR13 ;  /* 0x0000002e060d72a4 */ /* 0x000ff6000f8e020d */
[----:B------:R-:W-:Y:S01]  /*55f0*/  @!UPT UIADD3 URZ, UPT, UPT, URZ, URZ, URZ ;  /* 0x000000fffffff290 */ /* 0x000fe2000fffe0ff */
.L_x_99:
[----:B------:R-:W3:Y:S01]  /*5600*/  @!UP3 LDCU.128 UR8, c[0x0][0xf10] ;  /* 0x0001e200ff08b7ac */ /* 0x000ee20008000c00 */
[----:B------:R-:W-:Y:S02]  /*5610*/  ISETP.NE.U32.AND P0, PT, RZ, UR30, PT ;  /* 0x0000001eff007c0c */ /* 0x000fe4000bf05070 */
[----:B------:R-:W-:Y:S02]  /*5620*/  SHF.L.U32 R4, R11, 0x1f, RZ ;  /* 0x0000001f0b047819 */ /* 0x000fe400000006ff */
[----:B------:R-:W-:Y:S01]  /*5630*/  ISETP.NE.AND.EX P0, PT, RZ, UR31, PT, P0 ;  /* 0x0000001fff007c0c */ /* 0x000fe2000bf05300 */
[----:B------:R-:W4:Y:S01]  /*5640*/  @!UP3 LDCU UR5, c[0x0][0xf0c] ;  /* 0x0001e180ff05b7ac */ /* 0x000f220008000800 */
[----:B------:R-:W-:Y:S02]  /*5650*/  USHF.L.U32 UR35, UR28, 0x7, URZ ;  /* 0x000000071c237899 */ /* 0x000fe400080006ff */
[----:B------:R-:W-:Y:S02]  /*5660*/  USHF.L.U32 UR34, UR12, 0x7, URZ ;  /* 0x000000070c227899 */ /* 0x000fe400080006ff */
[----:B---3--:R-:W-:Y:S07]  /*5670*/  UIMAD.WIDE.U32 UR6, UR14, UR8, URZ ;  /* 0x000000080e0672a5 */ /* 0x008fee000f8e00ff */
[----:B------:R-:W-:Y:S01]  /*5680*/  @!UP3 UMOV UR4, UR7 ;  /* 0x000000070004bc82 */ /* 0x000fe20008000000 */
[----:B----4-:R-:W-:Y:S02]  /*5690*/  @!UP3 UISETP.NE.AND UP0, UPT, UR5, 0x1, UPT ;  /* 0x000000010500b88c */ /* 0x010fe4000bf05270 */
[----:B------:R-:W-:Y:S02]  /*56a0*/  @!UP3 USHF.R.U32.HI UR4, URZ, UR9, UR4 ;  /* 0x00000009ff04b299 */ /* 0x000fe40008011604 */
[----:B------:R-:W-:Y:S02]  /*56b0*/  UIMAD.WIDE.U32 UR6, UR13, UR11, URZ ;  /* 0x0000000b0d0672a5 */ /* 0x000fe4000f8e00ff */
[----:B------:R-:W-:Y:S02]  /*56c0*/  @!UP3 USEL UR8, UR14, UR4, !UP0 ;  /* 0x000000040e08b287 */ /* 0x000fe4000c000000 */
[----:B------:R-:W-:Y:S03]  /*56d0*/  @!UP3 UISETP.NE.AND UP0, UPT, UR10, 0x1, UPT ;  /* 0x000000010a00b88c */ /* 0x000fe6000bf05270 */
[----:B------:R-:W-:Y:S02]  /*56e0*/  @!UP3 UMOV UR6, UR7 ;  /* 0x000000070006bc82 */ /* 0x000fe40008000000 */
[----:B------:R-:W3:Y:S02]  /*56f0*/  @!UP3 LDCU UR4, c[0x0][0xf20] ;  /* 0x0001e400ff04b7ac */ /* 0x000ee40008000800 */
[----:B---3--:R-:W-:Y:S04]  /*5700*/  @!UP3 USHF.R.U32.HI UR6, URZ, UR4, UR6 ;  /* 0x00000004ff06b299 */ /* 0x008fe80008011606 */
[----:B------:R-:W-:Y:S04]  /*5710*/  @!UP3 USEL UR6, UR13, UR6, !UP0 ;  /* 0x000000060d06b287 */ /* 0x000fe8000c000000 */
[----:B------:R-:W-:Y:S02]  /*5720*/  @!UP3 UIADD3 UR4, UPT, UPT, -UR8, UR6, URZ ;  /* 0x000000060804b290 */ /* 0x000fe4000fffe1ff */
[----:B------:R-:W-:Y:S02]  /*5730*/  @!UP3 UIADD3 UR6, UPT, UPT, UR8, -UR6, URZ ;  /* 0x800000060806b290 */ /* 0x000fe4000fffe0ff */
[----:B------:R-:W-:Y:S02]  /*5740*/  @!UP3 UIMAD UR14, UR4, UR5, UR14 ;  /* 0x00000005040eb2a4 */ /* 0x000fe4000f8e020e */
[----:B------:R-:W-:Y:S01]  /*5750*/  @!UP3 UIMAD UR13, UR6, UR10, UR13 ;  /* 0x0000000a060db2a4 */ /* 0x000fe2000f8e020d */
[----:B------:R-:W-:Y:S11]  /*5760*/  BRA.U UP4, `(.L_x_100) ;  /* 0x0000000104107547 */ /* 0x000ff6000b800000 */
[----:B--2---:R-:W-:Y:S04]  /*5770*/  MOV R0, UR48 ;  /* 0x0000003000007c02 */ /* 0x004fe80008000f00 */
[----:B------:R-:W-:Y:S04]  /*5780*/  SHF.L.U32 R5, R0, 0x1f, RZ ;  /* 0x0000001f00057819 */ /* 0x000fe800000006ff */
[----:B------:R-:W2:Y:S02]  /*5790*/  SYNCS.PHASECHK.TRANS64.TRYWAIT P1, [UR21+0x118], R5 ;  /* 0x00011805ff0075a7 */ /* 0x000ea40008021115 */
[----:B--2---:R-:W-:Y:S05]  /*57a0*/  @!P1 BRA `(.L_x_101) ;  /* 0x00000058001c9947 */ /* 0x004fea0003800000 */
.L_x_100:
[----:B------:R-:W-:Y:S05]  /*57b0*/  BRA.U !UP6, `(.L_x_102) ;  /* 0x000000010e387547 */ /* 0x000fea000b800000 */
[----:B------:R-:W-:Y:S01]  /*57c0*/  UPLOP3.LUT UP1, UPT, UPT, UPT, UP5, 0x80, 0x8 ;  /* 0x000000000008789c */ /* 0x000fe20003f2f050 */
[----:B--2---:R-:W-:Y:S01]  /*57d0*/  HFMA2 R0, -RZ, RZ, 0, 5.9604644775390625e-08 ;  /* 0x00000001ff007431 */ /* 0x004fe200000001ff */
[----:B------:R-:W2:Y:S01]  /*57e0*/  LDCU.64 UR8, c[0x0][0x358] ;  /* 0x00006b00ff0877ac */ /* 0x000ea20008000a00 */
[----:B------:R-:W-:Y:S03]  /*57f0*/  IMAD.MOV.U32 R80, RZ, RZ, 0x1 ;  /* 0x00000001ff507424 */ /* 0x000fe600078e00ff */
[----:B------:R-:W-:Y:S05]  /*5800*/  PLOP3.LUT P1, PT, PT, PT, UP1, 0x80, 0x8 ;  /* 0x000000000008781c */ /* 0x000fea0003f2f018 */
[----:B------:R-:W3:Y:S01]  /*5810*/  @UP1 LDCU.64 UR4, c[0x0][0xc88] ;  /* 0x00019100ff0417ac */ /* 0x000ee20008000a00 */
[----:B------:R-:W-:Y:S07]  /*5820*/  @UP1 UIMAD UR6, UR36, UR30, URZ ;  /* 0x0000001e240612a4 */ /* 0x000fee000f8e02ff */
[----:B------:R-:W-:Y:S01]  /*5830*/  @!P1 PRMT R80, R0, 0x7610, R80 ;  /* 0x0000761000509816 */ /* 0x000fe20000000050 */
[----:B---3--:R-:W-:Y:S06]  /*5840*/  @UP1 UIMAD.WIDE UR4, UR6, 0x4, UR4 ;  /* 0x00000004060418a5 */ /* 0x008fec000f8e0204 */
[----:B------:R-:W-:Y:S01]  /*5850*/  IMAD.U32 R6, RZ, RZ, UR4 ;  /* 0x00000004ff067e24 */ /* 0x000fe2000f8e00ff */
[----:B------:R-:W-:Y:S04]  /*5860*/  MOV R7, UR5 ;  /* 0x0000000500077c02 */ /* 0x000fe80008000f00 */
[----:B------:R-:W3:Y:S01]  /*5870*/  @!UP1 LDCU UR4, c[0x0][0xc80] ;  /* 0x00019000ff0497ac */ /* 0x000ee20008000800 */
[----:B--2--5:R4:W5:Y:S02]  /*5880*/  @P1 LDG.E R41, desc[UR8][R6.64] ;  /* 0x0000000806291981 */ /* 0x024964000c1e1900 */
[----:B---34-:R-:W-:Y:S07]  /*5890*/  @!P1 IMAD.U32 R41, RZ, RZ, UR4 ;  /* 0x00000004ff299e24 */ /* 0x018fee000f8e00ff */
.L_x_102:
[----:B-----5:R-:W-:Y:S01]  /*58a0*/  @!P0 FSETP.EQ.AND P2, PT, R41, RZ, PT ;  /* 0x000000ff2900820b */ /* 0x020fe20003f42000 */
[----:B------:R-:W-:Y:S01]  /*58b0*/  @!UPT UIADD3 URZ, UPT, UPT, URZ, URZ, URZ ;  /* 0x000000fffffff290 */ /* 0x000fe2000fffe0ff */
[----:B------:R-:W-:Y:S11]  /*58c0*/  @!P0 BRA `(.L_x_103) ;  /* 0x0000000000148947 */ /* 0x000ff60003800000 */
[----:B------:R-:W-:Y:S02]  /*58d0*/  LOP3.LUT P0, RZ, R80, 0xff, RZ, 0xc0, !PT ;  /* 0x000000ff50ff7812 */ /* 0x000fe4000780c0ff */
[----:B------:R-:W-:Y:S04]  /*58e0*/  PLOP3.LUT P2, PT, PT, PT, UP1, 0x80, 0x8 ;  /* 0x000000000008781c */ /* 0x000fe80003f4f018 */
[----:B------:R-:W-:Y:S07]  /*58f0*/  PLOP3.LUT P2, PT, P2, PT, PT, 0x8, 0x80 ;  /* 0x000000000080781c */ /* 0x000fee000174e170 */
[----:B------:R-:W-:Y:S11]  /*5900*/  @P0 FSETP.EQ.AND P2, PT, R41, RZ, PT ;  /* 0x000000ff2900020b */ /* 0x000ff60003f42000 */
[----:B------:R-:W-:Y:S02]  /*5910*/  @!UPT UIADD3 URZ, UPT, UPT, URZ, URZ, URZ ;  /* 0x000000fffffff290 */ /* 0x000fe4000fffe0ff */
.L_x_103:
[----:B------:R-:W3:Y:S01]  /*5920*/  SYNCS.PHASECHK.TRANS64.TRYWAIT P0, [UR21+0xf0], R4 ;  /* 0x0000f004ff0075a7 */ /* 0x000ee20008001115 */
[----:B------:R-:W-:Y:S04]  /*5930*/  ELECT P1, URZ, PT ;  /* 0x0000000000ff782f */ /* 0x000fe80003820000 */
[----:B------:R-:W-:Y:S01]  /*5940*/  PLOP3.LUT P1, PT, P2, P1, PT, 0xf2, 0x2f ;  /* 0x00000000002f781c */ /* 0x000fe20001723e72 */
[----:B------:R-:W-:Y:S01]  /*5950*/  @!UPT UIADD3 URZ, UPT, UPT, URZ, URZ, URZ ;  /* 0x000000fffffff290 */ /* 0x000fe2000fffe0ff */
[----:B---3--:R-:W-:Y:S11]  /*5960*/  @!P0 BRA `(.L_x_104) ;  /* 0x0000005400c48947 */ /* 0x008ff60003800000 */
.L_x_208:
[----:B------:R-:W-:Y:S01]  /*5970*/  @!P1 IADD3 R2, P0, PT, R12, 0x980, RZ ;  /* 0x000009800c029810 */ /* 0x000fe20007f1e0ff */
[----:B------:R-:W-:Y:S01]  /*5980*/  VOTEU.ALL UP0, P1 ;  /* 0x0000000000ff7886 */ /* 0x000fe20000800000 */
[----:B------:R-:W-:Y:S01]  /*5990*/  UMOV UR6, 0x0 ;  /* 0x0000000000067882 */ /* 0x000fe20000000000 */
[----:B------:R-:W-:Y:S01]  /*59a0*/  UMOV UR7, 0x10000000 ;  /* 0x1000000000077882 */ /* 0x000fe20000000000 */
[----:B------:R-:W-:Y:S01]  /*59b0*/  @!P1 R2UR UR5, R2 ;  /* 0x00000000020592ca */ /* 0x000fe200000e0000 */
[----:B--2---:R-:W-:Y:S01]  /*59c0*/  @!P1 IMAD.X R0, RZ, RZ, R13, P0 ;  /* 0x000000ffff009224 */ /* 0x004fe200000e060d */
[----:B------:R-:W-:Y:S01]  /*59d0*/  @!UP0 UIADD3 UR32, UPT, UPT, UR21, 0x200, URZ ;  /* 0x0000020015208890 */ /* 0x000fe2000fffe0ff */
[----:B------:R-:W-:Y:S03]  /*59e0*/  VOTEU.ALL UP0, P1 ;  /* 0x0000000000ff7886 */ /* 0x000fe60000800000 */
[----:B------:R-:W-:Y:S01]  /*59f0*/  @!P1 R2UR UR4, R0 ;  /* 0x00000000000492ca */ /* 0x000fe200000e0000 */
[----:B------:R-:W-:Y:S06]  /*5a00*/  @!P1 IMAD.MOV.U32 R0, RZ, RZ, 0x2000 ;  /* 0x00002000ff009424 */ /* 0x000fec00078e00ff */
[----:B------:R-:W-:Y:S06]  /*5a10*/  IMAD.U32 R6, RZ, RZ, UR5 ;  /* 0x00000005ff067e24 */ /* 0x000fec000f8e00ff */
[----:B------:R-:W-:Y:S01]  /*5a20*/  IMAD.U32 R7, RZ, RZ, UR4 ;  /* 0x00000004ff077e24 */ /* 0x000fe2000f8e00ff */
[----:B------:R-:W-:Y:S04]  /*5a30*/  @!P1 R2UR UR4, R6 ;  /* 0x00000000060492ca */ /* 0x000fe800000e0000 */
[----:B------:R-:W-:Y:S11]  /*5a40*/  @!P1 R2UR UR5, R7 ;  /* 0x00000000070592ca */ /* 0x000ff600000e0000 */
[----:B------:R-:W-:Y:S02]  /*5a50*/  @!UPT UIADD3 URZ, UPT, UPT, URZ, URZ, URZ ;  /* 0x000000fffffff290 */ /* 0x000fe4000fffe0ff */
[----:B------:R2:W-:Y:S01]  /*5a60*/  @!UP0 UTMALDG.3D [UR32], [UR4], desc[UR6] ;  /* 0x00000620040085b4 */ /* 0x0005e20008011000 */
[----:B------:R3:W-:Y:S01]  /*5a70*/  @!P1 SYNCS.ARRIVE.TRANS64.RED.A0TR RZ, [UR21+0xd0], R0 ;  /* 0x0000d000ffff99a7 */ /* 0x0007e20008300415 */
[----:B--2---:R-:W-:Y:S09]  /*5a80*/  UPRMT UR4, UR54, 0x654, UR33 ;  /* 0x0000065436047896 */ /* 0x004ff20008000021 */
[----:B------:R-:W-:Y:S01]  /*5a90*/  SYNCS.ARRIVE.TRANS64.RED.A1T0 RZ, [UR4], RZ ;  /* 0x000000ffffff79a7 */ /* 0x000fe20008100404 */
[----:B------:R-:W2:Y:S02]  /*5aa0*/  SYNCS.PHASECHK.TRANS64.TRYWAIT P0, [UR21+0xf8], R4 ;  /* 0x0000f804ff0075a7 */ /* 0x000ea40008001115 */
[----:B--23--:R-:W-:Y:S05]  /*5ab0*/  @!P0 BRA `(.L_x_105) ;  /* 0x0000005400888947 */ /* 0x00cfea0003800000 */
.L_x_210:
[----:B------:R-:W-:Y:S01]  /*5ac0*/  @!P1 IADD3 R2, P0, PT, R12, 0x980, RZ ;  /* 0x000009800c029810 */ /* 0x000fe20007f1e0ff */
[----:B------:R-:W-:Y:S01]  /*5ad0*/  VOTEU.ALL UP0, P1 ;  /* 0x0000000000ff7886 */ /* 0x000fe20000800000 */
[----:B------:R-:W-:Y:S01]  /*5ae0*/  UMOV UR6, 0x0 ;  /* 0x0000000000067882 */ /* 0x000fe20000000000 */
[----:B------:R-:W-:Y:S01]  /*5af0*/  UMOV UR7, 0x10000000 ;  /* 0x1000000000077882 */ /* 0x000fe20000000000 */
[----:B------:R-:W-:Y:S01]  /*5b00*/  @!P1 R2UR UR5, R2 ;  /* 0x00000000020592ca */ /* 0x000fe200000e0000 */
[----:B------:R-:W-:Y:S01]  /*5b10*/  @!P1 IMAD.X R0, RZ, RZ, R13, P0 ;  /* 0x000000ffff009224 */ /* 0x000fe200000e060d */
[----:B------:R-:W-:Y:S02]  /*5b20*/  @!UP0 UIADD3 UR26, UPT, UPT, UR34, 0x20, URZ ;  /* 0x00000020221a8890 */ /* 0x000fe4000fffe0ff */
[----:B------:R-:W-:Y:S02]  /*5b30*/  @!UP0 UIADD3 UR24, UPT, UPT, UR21, 0x2200, URZ ;  /* 0x0000220015188890 */ /* 0x000fe4000fffe0ff */
[----:B------:R-:W-:Y:S01]  /*5b40*/  @!P1 R2UR UR4, R0 ;  /* 0x00000000000492ca */ /* 0x000fe200000e0000 */
[----:B------:R-:W-:Y:S01]  /*5b50*/  VOTEU.ALL UP0, P1 ;  /* 0x0000000000ff7886 */ /* 0x000fe20000800000 */
[----:B------:R-:W-:Y:S01]  /*5b60*/  UMOV UR27, UR35 ;  /* 0x00000023001b7c82 */ /* 0x000fe20008000000 */
[----:B------:R-:W-:Y:S01]  /*5b70*/  UMOV UR28, UR36 ;  /* 0x00000024001c7c82 */ /* 0x000fe20008000000 */
[----:B------:R-:W-:Y:S03]  /*5b80*/  @!P1 IMAD.MOV.U32 R0, RZ, RZ, 0x2000 ;  /* 0x00002000ff009424 */ /* 0x000fe600078e00ff */
[----:B------:R-:W-:Y:S06]  /*5b90*/  IMAD.U32 R6, RZ, RZ, UR5 ;  /* 0x00000005ff067e24 */ /* 0x000fec000f8e00ff */
[----:B------:R-:W-:Y:S01]  /*5ba0*/  IMAD.U32 R7, RZ, RZ, UR4 ;  /* 0x00000004ff077e24 */ /* 0x000fe2000f8e00ff */
[----:B------:R-:W-:Y:S04]  /*5bb0*/  @!P1 R2UR UR4, R6 ;  /* 0x00000000060492ca */ /* 0x000fe800000e0000 */
[----:B------:R-:W-:Y:S11]  /*5bc0*/  @!P1 R2UR UR5, R7 ;  /* 0x00000000070592ca */ /* 0x000ff600000e0000 */
[----:B------:R-:W-:Y:S02]  /*5bd0*/  @!UPT UIADD3 URZ, UPT, UPT, URZ, URZ, URZ ;  /* 0x000000fffffff290 */ /* 0x000fe4000fffe0ff */
[----:B------:R3:W-:Y:S01]  /*5be0*/  @!UP0 UTMALDG.3D [UR24], [UR4], desc[UR6] ;  /* 0x00000618040085b4 */ /* 0x0007e20008011000 */
[----:B------:R4:W-:Y:S01]  /*5bf0*/  @!P1 SYNCS.ARRIVE.TRANS64.RED.A0TR RZ, [UR21+0xd8], R0 ;  /* 0x0000d800ffff99a7 */ /* 0x0009e20008300415 */
[----:B---3--:R-:W-:Y:S09]  /*5c00*/  UPRMT UR4, UR54, 0x654, UR25 ;  /* 0x0000065436047896 */ /* 0x008ff20008000019 */
[----:B------:R-:W-:Y:S01]  /*5c10*/  SYNCS.ARRIVE.TRANS64.RED.A1T0 RZ, [UR4], RZ ;  /* 0x000000ffffff79a7 */ /* 0x000fe20008100404 */
[----:B------:R-:W3:Y:S02]  /*5c20*/  SYNCS.PHASECHK.TRANS64.TRYWAIT P0, [UR21+0x100], R4 ;  /* 0x00010004ff0075a7 */ /* 0x000ee40008001115 */
[----:B---34-:R-:W-:Y:S05]  /*5c30*/  @!P0 BRA `(.L_x_106) ;  /* 0x0000005400408947 */ /* 0x018fea0003800000 */
.L_x_212:
[----:B------:R-:W-:Y:S01]  /*5c40*/  @!P1 IADD3 R2, P0, PT, R12, 0x980, RZ ;  /* 0x000009800c029810 */ /* 0x000fe20007f1e0ff */
[----:B------:R-:W-:Y:S01]  /*5c50*/  VOTEU.ALL UP0, P1 ;  /* 0x0000000000ff7886 */ /* 0x000fe20000800000 */
[----:B------:R-:W-:Y:S01]  /*5c60*/  UMOV UR6, 0x0 ;  /* 0x0000000000067882 */ /* 0x000fe20000000000 */
[----:B------:R-:W-:Y:S01]  /*5c70*/  UMOV UR7, 0x10000000 ;  /* 0x1000000000077882 */ /* 0x000fe20000000000 */
[----:B------:R-:W-:Y:S01]  /*5c80*/  @!P1 R2UR UR5, R2 ;  /* 0x00000000020592ca */ /* 0x000fe200000e0000 */
[----:B------:R-:W-:Y:S01]  /*5c90*/  @!P1 IMAD.X R0, RZ, RZ, R13, P0 ;  /* 0x000000ffff009224 */ /* 0x000fe200000e060d */
[----:B------:R-:W-:Y:S01]  /*5ca0*/  @!UP0 UIADD3 UR18, UPT, UPT, UR34, 0x40, URZ ;  /* 0x0000004022128890 */ /* 0x000fe2000fffe0ff */
[----:B------:R-:W-:Y:S01]  /*5cb0*/  VIADD R10, R10, 0x1 ;  /* 0x000000010a0a7836 */ /* 0x000fe20000000000 */
        /* <DEDUP_REMOVED lines=17> */
.L_x_214:
[----:B------:R-:W-:Y:S01]  /*5dd0*/  @!P1 IADD3 R2, P0, PT, R12, 0x980, RZ ;  /* 0x000009800c029810 */ /* 0x000fe20007f1e0ff */
[----:B------:R-:W-:Y:S01]  /*5de0*/  VOTEU.ALL UP0, P1 ;  /* 0x0000000000ff7886 */ /* 0x000fe20000800000 */
[----:B------:R-:W-:Y:S01]  /*5df0*/  UMOV UR6, 0x0 ;  /* 0x0000000000067882 */ /* 0x000fe20000000000 */
[----:B------:R-:W-:Y:S01]  /*5e00*/  UMOV UR7, 0x10000000 ;  /* 0x1000000000077882 */ /* 0x000fe20000000000 */
[----:B------:R-:W-:Y:S01]  /*5e10*/  @!P1 R2UR UR5, R2 ;  /* 0x00000000020592ca */ /* 0x000fe200000e0000 */
[----:B------:R-:W-:Y:S01]  /*5e20*/  @!P1 IMAD.X R0, RZ, RZ, R13, P0 ;  /* 0x000000ffff009224 */ /* 0x000fe200000e060d */
[----:B------:R-:W-:Y:S01]  /*5e30*/  @!UP0 UIADD3 UR10, UPT, UPT, UR34, 0x60, URZ ;  /* 0x00000060220a8890 */ /* 0x000fe2000fffe0ff */
[----:B------:R-:W-:Y:S01]  /*5e40*/  R2UR UR16, R82 ;  /* 0x00000000521072ca */ /* 0x000fe200000e0000 */
[----:B------:R-:W-:Y:S01]  /*5e50*/  @!UP0 UIADD3 UR8, UPT, UPT, UR21, 0x6200, URZ ;  /* 0x0000620015088890 */ /* 0x000fe2000fffe0ff */
[----:B------:R-:W-:Y:S01]  /*5e60*/  ISETP.NE.AND P0, PT, R10, 0x2, PT ;  /* 0x000000020a00780c */ /* 0x000fe20003f05270 */
[----:B------:R-:W-:Y:S01]  /*5e70*/  @!UP0 UIADD3 UR9, UPT, UPT, UR21, 0xe8, URZ ;  /* 0x000000e815098890 */ /* 0x000fe2000fffe0ff */
[----:B------:R-:W-:Y:S01]  /*5e80*/  @!P1 R2UR UR4, R0 ;  /* 0x00000000000492ca */ /* 0x000fe200000e0000 */
[----:B------:R-:W-:Y:S01]  /*5e90*/  VOTEU.ALL UP0, P1 ;  /* 0x0000000000ff7886 */ /* 0x000fe20000800000 */
[----:B------:R-:W-:Y:S01]  /*5ea0*/  UMOV UR11, UR35 ;  /* 0x00000023000b7c82 */ /* 0x000fe20008000000 */
[----:B------:R-:W-:Y:S01]  /*5eb0*/  UMOV UR12, UR36 ;  /* 0x00000024000c7c82 */ /* 0x000fe20008000000 */
[----:B------:R-:W-:Y:S01]  /*5ec0*/  SEL R0, RZ, 0x1, P0 ;  /* 0x00000001ff007807 */ /* 0x000fe20000000000 */
[----:B------:R-:W-:Y:S01]  /*5ed0*/  UIADD3 UR28, UPT, UPT, UR14, UR63, URZ ;  /* 0x0000003f0e1c7290 */ /* 0x000fe2000fffe0ff */
[----:B--2---:R-:W-:Y:S01]  /*5ee0*/  IMAD.U32 R4, RZ, RZ, UR5 ;  /* 0x00000005ff047e24 */ /* 0x004fe2000f8e00ff */
[----:B------:R-:W-:Y:S01]  /*5ef0*/  LOP3.LUT R11, R11, 0x1, RZ, 0x3c, !PT ;  /* 0x000000010b0b7812 */ /* 0x000fe200078e3cff */
[----:B------:R-:W-:Y:S01]  /*5f00*/  UMOV UR36, UR29 ;  /* 0x0000001d00247c82 */ /* 0x000fe20008000000 */
[----:B------:R-:W-:Y:S01]  /*5f10*/  LOP3.LUT R9, R9, R0, RZ, 0x3c, !PT ;  /* 0x0000000009097212 */ /* 0x000fe200078e3cff */
[----:B------:R-:W-:Y:S01]  /*5f20*/  UPLOP3.LUT UP4, UPT, UPT, UPT, UPT, 0x80, 0x8 ;  /* 0x000000000008789c */ /* 0x000fe20003f8f070 */
[----:B------:R-:W-:Y:S02]  /*5f30*/  SEL R10, R10, RZ, P0 ;  /* 0x000000ff0a0a7207 */ /* 0x000fe40000000000 */
[----:B------:R-:W-:Y:S01]  /*5f40*/  IMAD.U32 R5, RZ, RZ, UR4 ;  /* 0x00000004ff057e24 */ /* 0x000fe2000f8e00ff */
[----:B------:R-:W-:Y:S04]  /*5f50*/  @!P1 R2UR UR4, R4 ;  /* 0x00000000040492ca */ /* 0x000fe800000e0000 */
[----:B------:R-:W-:Y:S11]  /*5f60*/  @!P1 R2UR UR5, R5 ;  /* 0x00000000050592ca */ /* 0x000ff600000e0000 */
[----:B------:R-:W-:Y:S02]  /*5f70*/  @!UPT UIADD3 URZ, UPT, UPT, URZ, URZ, URZ ;  /* 0x000000fffffff290 */ /* 0x000fe4000fffe0ff */
[----:B------:R2:W-:Y:S01]  /*5f80*/  @!UP0 UTMALDG.3D [UR8], [UR4], desc[UR6] ;  /* 0x00000608040085b4 */ /* 0x0005e20008011000 */
[----:B------:R3:W-:Y:S01]  /*5f90*/  @!P1 SYNCS.ARRIVE.TRANS64.RED.A0TR RZ, [UR21+0xe8], R3 ;  /* 0x0000e803ffff99a7 */ /* 0x0007e20008300415 */
[----:B------:R-:W-:Y:S01]  /*5fa0*/  SYNCS.ARRIVE.TRANS64.RED.A1T0 RZ, [UR39], RZ ;  /* 0x000000ffffff79a7 */ /* 0x000fe20008100427 */
[----:B--2---:R-:W-:Y:S01]  /*5fb0*/  UIADD3 UR12, UPT, UPT, UR13, UR16, URZ ;  /* 0x000000100d0c7290 */ /* 0x004fe2000fffe0ff */
[----:B------:R-:W-:Y:S11]  /*5fc0*/  BRA.U UP2, `(.L_x_108) ;  /* 0xfffffff102507547 */ /* 0x000ff6000b83ffff */
[----:B---3--:R-:W-:-:S04]  /*5fd0*/  SHF.L.U32 R3, R11, 0x1f, RZ ;  /* 0x0000001f0b037819 */ /* 0x008fc800000006ff */
[----:B------:R-:W2:Y:S02]  /*5fe0*/  SYNCS.PHASECHK.TRANS64.TRYWAIT P0, [UR21+0xf0], R3 ;  /* 0x0000f003ff0075a7 */ /* 0x000ea40008001115 */
[----:B--2---:R-:W-:Y:S05]  /*5ff0*/  @!P0 BRA `(.L_x_109) ;  /* 0x0000005000808947 */ /* 0x004fea0003800000 */
.L_x_216:
[----:B------:R-:W3:Y:S02]  /*6000*/  SYNCS.PHASECHK.TRANS64.TRYWAIT P0, [UR21+0xf8], R3 ;  /* 0x0000f803ff0075a7 */ /* 0x000ee40008001115 */
[----:B---3--:R-:W-:Y:S05]  /*6010*/  @!P0 BRA `(.L_x_110) ;  /* 0x0000005000908947 */ /* 0x008fea0003800000 */
.L_x_218:
[----:B------:R-:W3:Y:S02]  /*6020*/  SYNCS.PHASECHK.TRANS64.TRYWAIT P0, [UR21+0x100], R3 ;  /* 0x00010003ff0075a7 */ /* 0x000ee40008001115 */
[----:B---3--:R-:W-:Y:S05]  /*6030*/  @!P0 BRA `(.L_x_111) ;  /* 0x0000005000a08947 */ /* 0x008fea0003800000 */
.L_x_220:
[----:B--2---:R-:W-:-:S07]  /*6040*/  MOV R0, UR21 ;  /* 0x0000001500007c02 */ /* 0x004fce0008000f00 */
.L_x_112:
[----:B--2---:R-:W-:-:S04]  /*6050*/  SHF.L.U32 R3, R11, 0x1f, RZ ;  /* 0x0000001f0b037819 */ /* 0x004fc800000006ff */
[----:B------:R2:W3:Y:S03]  /*6060*/  SYNCS.PHASECHK.TRANS64.TRYWAIT P0, [R0+URZ+0x108], R3 ;  /* 0x00010803000075a7 */ /* 0x0004e600080011ff */
[----:B---3--:R-:W-:Y:S05]  /*6070*/  @!P0 NANOSLEEP.SYNCS 0x989680 ;  /* 0x009896800000895d */ /* 0x008fea0003900000 */
[----:B------:R-:W3:Y:S02]  /*6080*/  @!P0 SYNCS.PHASECHK.TRANS64 P0, [R0+URZ+0x108], R3 ;  /* 0x00010803000085a7 */ /* 0x000ee400080010ff */
[----:B-1-3--:R-:W-:Y:S05]  /*6090*/  @P0 EXIT ;  /* 0x000000000000094d */ /* 0x00afea0003800000 */
[----:B------:R-:W-:Y:S05]  /*60a0*/  BRA `(.L_x_112) ;  /* 0xfffffffc00e87947 */ /* 0x000fea000383ffff */
.L_x_97:
[----:B------:R-:W-:-:S06]  /*60b0*/  UISETP.GE.AND UP0, UPT, UR20, 0x4, UPT ;  /* 0x000000041400788c */ /* 0x000fcc000bf06270 */
[----:B------:R-:W-:-:S13]  /*60c0*/  PLOP3.LUT P0, PT, PT, PT, UP0, 0x80, 0x8 ;  /* 0x000000000008781c */ /* 0x000fda0003f0f008 */
[----:B-1----:R-:W-:Y:S05]  /*60d0*/  @!P0 EXIT ;  /* 0x000000000000894d */ /* 0x002fea0003800000 */
[----:B------:R-:W-:Y:S01]  /*60e0*/  BAR.SYNC.DEFER_BLOCKING 0x6, 0xa0 ;  /* 0x0182800000007b1d */ /* 0x000fe20000010000 */
[C---:B------:R-:W-:Y:S01]  /*60f0*/  IMAD.SHL.U32 R2, R94.reuse, 0x20, RZ ;  /* 0x000000205e027824 */ /* 0x040fe200078e00ff */
[C---:B------:R-:W-:Y:S01]  /*6100*/  SHF.L.U32 R37, R94.reuse, 0x10, RZ ;  /* 0x000000105e257819 */ /* 0x040fe200000006ff */
[C---:B------:R-:W-:Y:S01]  /*6110*/  IMAD.SHL.U32 R93, R94.reuse, 0x4, RZ ;  /* 0x000000045e5d7824 */ /* 0x040fe200078e00ff */
[----:B------:R-:W-:Y:S01]  /*6120*/  LOP3.LUT R95, R94, 0x60, RZ, 0xc0, !PT ;  /* 0x000000605e5f7812 */ /* 0x000fe200078ec0ff */
[----:B------:R-:W-:Y:S01]  /*6130*/  HFMA2 R86, -RZ, RZ, 0, 0 ;  /* 0x00000000ff567431 */ /* 0x000fe200000001ff */
[----:B------:R-:W-:Y:S02]  /*6140*/  UMOV UR44, 0x400 ;  /* 0x00000400002c7882 */ /* 0x000fe40000000000 */
[----:B------:R-:W1:Y:S01]  /*6150*/  LDC.64 R78, c[0x0][0xcb0] ;  /* 0x00032c00ff4e7b82 */ /* 0x000e620000000a00 */
[----:B------:R-:W-:Y:S01]  /*6160*/  ULEA UR44, UR54, UR44, 0x18 ;  /* 0x0000002c362c7291 */ /* 0x000fe2000f8ec0ff */
[----:B------:R-:W-:Y:S01]  /*6170*/  LOP3.LUT R6, R2, 0xc0, RZ, 0xc0, !PT ;  /* 0x000000c002067812 */ /* 0x000fe200078ec0ff */
[----:B------:R-:W2:Y:S01]  /*6180*/  LDCU.64 UR6, c[0x0][0xc90] ;  /* 0x00019200ff0677ac */ /* 0x000ea20008000a00 */
[----:B------:R-:W-:Y:S01]  /*6190*/  LOP3.LUT R92, R94, 0x2, RZ, 0xc0, !PT ;  /* 0x000000025e5c7812 */ /* 0x000fe200078ec0ff */
[----:B------:R-:W-:Y:S01]  /*61a0*/  IMAD.MOV.U32 R90, RZ, RZ, 0x1 ;  /* 0x00000001ff5a7424 */ /* 0x000fe200078e00ff */
[----:B------:R-:W-:Y:S01]  /*61b0*/  LOP3.LUT R93, R6, 0x18, R93, 0xf8, !PT ;  /* 0x00000018065d7812 */ /* 0x000fe200078ef85d */
[----:B------:R-:W-:Y:S01]  /*61c0*/  UIADD3 UR4, UPT, UPT, UR44, 0x200, URZ ;  /* 0x000002002c047890 */ /* 0x000fe2000fffe0ff */
[----:B------:R-:W3:Y:S01]  /*61d0*/  LDC.64 R76, c[0x0][0xca8] ;  /* 0x00032a00ff4c7b82 */ /* 0x000ee20000000a00 */
[----:B------:R-:W-:Y:S01]  /*61e0*/  LOP3.LUT R37, R37, 0x600000, RZ, 0xc0, !PT ;  /* 0x0060000025257812 */ /* 0x000fe200078ec0ff */
[----:B------:R-:W-:Y:S01]  /*61f0*/  IMAD.MOV.U32 R36, RZ, RZ, RZ ;  /* 0x000000ffff247224 */ /* 0x000fe200078e00ff */
[----:B------:R-:W-:-:S02]  /*6200*/  LOP3.LUT R93, R93, 0xf20, R2, 0xf8, !PT ;  /* 0x00000f205d5d7812 */ /* 0x000fc400078ef802 */
[----:B------:R-:W-:Y:S01]  /*6210*/  CS2R R88, SRZ ;  /* 0x0000000000587805 */ /* 0x000fe2000001ff00 */
[----:B------:R-:W-:Y:S01]  /*6220*/  IMAD.U32 R84, RZ, RZ, UR4 ;  /* 0x00000004ff547e24 */ /* 0x000fe2000f8e00ff */
[----:B------:R-:W-:Y:S01]  /*6230*/  LOP3.LUT R94, R94, 0x4, RZ, 0xc0, !PT ;  /* 0x000000045e5e7812 */ /* 0x000fe200078ec0ff */
[----:B------:R-:W4:Y:S01]  /*6240*/  LDCU UR60, c[0x0][0x370] ;  /* 0x00006e00ff3c77ac */ /* 0x000f220008000800 */
[----:B------:R-:W4:Y:S02]  /*6250*/  LDS R0, [UR44+0x1b0] ;  /* 0x0001b02cff007984 */ /* 0x000f240008000800 */
[----:B------:R-:W-:Y:S01]  /*6260*/  LEA R93, R93, R84, 0x1 ;  /* 0x000000545d5d7211 */ /* 0x000fe200078e08ff */
[----:B------:R-:W1:Y:S01]  /*6270*/  LDCU UR43, c[0x0][0xf0c] ;  /* 0x0001e180ff2b77ac */ /* 0x000e620008000800 */
[----:B--2---:R-:W-:Y:S01]  /*6280*/  IMAD.U32 R97, RZ, RZ, UR6 ;  /* 0x00000006ff617e24 */ /* 0x004fe2000f8e00ff */
[----:B------:R-:W-:Y:S02]  /*6290*/  MOV R96, UR7 ;  /* 0x0000000700607c02 */ /* 0x000fe40008000f00 */
[--C-:B------:R-:W-:Y:S01]  /*62a0*/  IMAD R92, R92, -0x10, R93.reuse ;  /* 0xfffffff05c5c7824 */ /* 0x100fe200078e025d */
[----:B------:R-:W2:Y:S01]  /*62b0*/  LDCU UR39, c[0x0][0xf30] ;  /* 0x0001e600ff2777ac */ /* 0x000ea20008000800 */
[----:B------:R-:W-:Y:S01]  /*62c0*/  IMAD R91, R94, -0x10, R93 ;  /* 0xfffffff05e5b7824 */ /* 0x000fe200078e025d */
[----:B------:R-:W1:Y:S01]  /*62d0*/  LDCU.64 UR52, c[0x0][0xc88] ;  /* 0x00019100ff3477ac */ /* 0x000e620008000a00 */
[----:B------:R-:W1:Y:S01]  /*62e0*/  LDCU.64 UR40, c[0x0][0xf28] ;  /* 0x0001e500ff2877ac */ /* 0x000e620008000a00 */
[----:B------:R-:W1:Y:S01]  /*62f0*/  LDCU.128 UR56, c[0x0][0xf10] ;  /* 0x0001e200ff3877ac */ /* 0x000e620008000c00 */
[----:B------:R-:W1:Y:S01]  /*6300*/  LDCU UR55, c[0x0][0x374] ;  /* 0x00006e80ff3777ac */ /* 0x000e620008000800 */
[----:B------:R-:W-:Y:S01]  /*6310*/  UMOV UR47, URZ ;  /* 0x000000ff002f7c82 */ /* 0x000fe20008000000 */
[----:B------:R-:W-:Y:S01]  /*6320*/  UMOV UR46, URZ ;  /* 0x000000ff002e7c82 */ /* 0x000fe20008000000 */
[----:B-1234-:R-:W-:-:S07]  /*6330*/  IMAD.IADD R37, R0, 0x1, R37 ;  /* 0x0000000100257824 */ /* 0x01efce00078e0225 */
.L_x_156:
[----:B------:R-:W-:Y:S02]  /*6340*/  LEA R3, R86, UR44, 0x3 ;  /* 0x0000002c56037c11 */ /* 0x000fe4000f8e18ff */
[----:B------:R-:W-:Y:S02]  /*6350*/  SHF.L.U32 R0, R88, 0x1f, RZ ;  /* 0x0000001f58007819 */ /* 0x000fe400000006ff */
[----:B------:R-:W-:Y:S02]  /*6360*/  LEA R5, R86, UR44, 0x4 ;  /* 0x0000002c56057c11 */ /* 0x000fe4000f8e20ff */
[----:B-1----:R-:W1:Y:S02]  /*6370*/  SYNCS.PHASECHK.TRANS64.TRYWAIT P0, [R3+URZ+0x120], R0 ;  /* 0x00012000030075a7 */ /* 0x002e6400080011ff */
[----:B-12---:R-:W-:Y:S05]  /*6380*/  @!P0 BRA `(.L_x_113) ;  /* 0x0000004c00e48947 */ /* 0x006fea0003800000 */
.L_x_221:
[----:B------:R-:W2:Y:S01]  /*6390*/  LDS.128 R4, [R5+0x190] ;  /* 0x0001900005047984 */ /* 0x000ea20000000c00 */
        /* <DEDUP_REMOVED lines=10> */
[----:B------:R-:W-:Y:S01]  /*6440*/  PLOP3.LUT P0, PT, PT, PT, UP1, 0x80, 0x8 ;  /* 0x000000000008781c */ /* 0x000fe20003f0f018 */
[----:B------:R-:W-:Y:S11]  /*6450*/  UP2UR UR62, UPR, URZ, 0x2 ;  /* 0x00000002ff3e7883 */ /* 0x000ff60008000000 */
[----:B------:R-:W-:Y:S01]  /*6460*/  @!UPT UIADD3 URZ, UPT, UPT, URZ, URZ, URZ ;  /* 0x000000fffffff290 */ /* 0x000fe2000fffe0ff */
[----:B-1----:R-:W-:Y:S02]  /*6470*/  @P0 SHF.R.U32.HI R0, RZ, 0x10, R5 ;  /* 0x00000010ff000819 */ /* 0x002fe40000011605 */
        /* <DEDUP_REMOVED lines=12> */
[----:B------:R-:W2:Y:S01]  /*6540*/  LDCU UR13, c[0x0][0xf20] ;  /* 0x0001e400ff0d77ac */ /* 0x000ea20008000800 */
[----:B------:R-:W-:Y:S02]  /*6550*/  UIMAD.WIDE.U32 UR4, UR55, UR59, URZ ;  /* 0x0000003b370472a5 */ /* 0x000fe4000f8e00ff */
[----:B------:R-:W-:Y:S02]  /*6560*/  UIMAD.WIDE.U32 UR6, UR60, UR56, URZ ;  /* 0x000000383c0672a5 */ /* 0x000fe4000f8e00ff */
[----:B------:R-:W-:Y:S02]  /*6570*/  UISETP.NE.AND UP0, UPT, UR58, 0x1, UPT ;  /* 0x000000013a00788c */ /* 0x000fe4000bf05270 */
[----:B------:R-:W-:Y:S02]  /*6580*/  UIMAD.WIDE.U32 UR8, UR37, UR59, URZ ;  /* 0x0000003b250872a5 */ /* 0x000fe4000f8e00ff */
[----:B------:R-:W-:Y:S02]  /*6590*/  UIMAD.WIDE.U32 UR10, UR38, UR56, URZ ;  /* 0x00000038260a72a5 */ /* 0x000fe4000f8e00ff */
[----:B------:R-:W-:Y:S02]  /*65a0*/  UISETP.NE.AND UP1, UPT, UR43, 0x1, UPT ;  /* 0x000000012b00788c */ /* 0x000fe4000bf25270 */
[----:B------:R-:W-:Y:S01]  /*65b0*/  UISETP.NE.AND UP2, UPT, UR42, 0x1, UPT ;  /* 0x000000012a00788c */ /* 0x000fe2000bf45270 */
[----:B------:R-:W-:Y:S02]  /*65c0*/  UMOV UR4, UR5 ;  /* 0x0000000500047c82 */ /* 0x000fe40008000000 */
[----:B--2---:R-:W-:Y:S03]  /*65d0*/  USHF.R.U32.HI UR5, URZ, UR13, UR4 ;  /* 0x0000000dff057299 */ /* 0x004fe60008011604 */
[----:B------:R-:W-:Y:S02]  /*65e0*/  UMOV UR4, UR7 ;  /* 0x0000000700047c82 */ /* 0x000fe40008000000 */
[----:B------:R-:W-:Y:S02]  /*65f0*/  USHF.R.U32.HI UR7, URZ, UR57, UR4 ;  /* 0x00000039ff077299 */ /* 0x000fe40008011604 */
[----:B------:R-:W-:Y:S02]  /*6600*/  USEL UR4, UR55, UR5, !UP0 ;  /* 0x0000000537047287 */ /* 0x000fe4000c000000 */
[----:B------:R-:W-:Y:S01]  /*6610*/  USEL UR7, UR60, UR7, !UP1 ;  /* 0x000000073c077287 */ /* 0x000fe2000c800000 */
[----:B------:R-:W-:Y:S01]  /*6620*/  UMOV UR5, UR9 ;  /* 0x0000000900057c82 */ /* 0x000fe20008000000 */
[----:B------:R-:W-:Y:S02]  /*6630*/  UIMAD.WIDE.U32 UR8, UR4, UR40, URZ ;  /* 0x00000028040872a5 */ /* 0x000fe4000f8e00ff */
[----:B------:R-:W-:Y:S03]  /*6640*/  USHF.R.U32.HI UR6, URZ, UR13, UR5 ;  /* 0x0000000dff067299 */ /* 0x000fe60008011605 */
[----:B------:R-:W-:Y:S01]  /*6650*/  UMOV UR5, UR11 ;  /* 0x0000000b00057c82 */ /* 0x000fe20008000000 */
[----:B------:R-:W-:Y:S02]  /*6660*/  UIMAD.WIDE.U32 UR10, UR7, UR40, URZ ;  /* 0x00000028070a72a5 */ /* 0x000fe4000f8e00ff */
[----:B------:R-:W-:Y:S02]  /*6670*/  USHF.R.U32.HI UR13, URZ, UR57, UR5 ;  /* 0x00000039ff0d7299 */ /* 0x000fe40008011605 */
[----:B------:R-:W-:Y:S01]  /*6680*/  USEL UR6, UR37, UR6, !UP0 ;  /* 0x0000000625067287 */ /* 0x000fe2000c000000 */
[----:B------:R-:W-:Y:S02]  /*6690*/  UMOV UR5, UR9 ;  /* 0x0000000900057c82 */ /* 0x000fe40008000000 */
[----:B------:R-:W-:Y:S01]  /*66a0*/  UMOV UR10, UR11 ;  /* 0x0000000b000a7c82 */ /* 0x000fe20008000000 */
[----:B------:R-:W-:Y:S02]  /*66b0*/  @UP2 USHF.R.U32.HI UR4, URZ, UR41, UR5 ;  /* 0x00000029ff042299 */ /* 0x000fe40008011605 */
[----:B------:R-:W-:Y:S02]  /*66c0*/  @UP2 USHF.R.U32.HI UR7, URZ, UR41, UR10 ;  /* 0x00000029ff072299 */ /* 0x000fe4000801160a */
[----:B------:R-:W-:Y:S02]  /*66d0*/  UIMAD UR4, UR42, UR4, URZ ;  /* 0x000000042a0472a4 */ /* 0x000fe4000f8e02ff */
[----:B------:R-:W-:Y:S02]  /*66e0*/  UIMAD.WIDE.U32 UR10, UR6, UR40, URZ ;  /* 0x00000028060a72a5 */ /* 0x000fe4000f8e00ff */
[----:B------:R-:W-:Y:S02]  /*66f0*/  USEL UR5, UR38, UR13, !UP1 ;  /* 0x0000000d26057287 */ /* 0x000fe4000c800000 */
[----:B------:R-:W-:Y:S02]  /*6700*/  UIMAD UR8, UR42, UR7, URZ ;  /* 0x000000072a0872a4 */ /* 0x000fe4000f8e02ff */
[----:B------:R-:W-:Y:S03]  /*6710*/  UISETP.GE.AND UP0, UPT, UR6, UR4, UPT ;  /* 0x000000040600728c */ /* 0x000fe6000bf06270 */
[----:B------:R-:W-:Y:S01]  /*6720*/  UMOV UR4, UR11 ;  /* 0x0000000b00047c82 */ /* 0x000fe20008000000 */
[----:B------:R-:W-:Y:S02]  /*6730*/  UISETP.GE.OR UP0, UPT, UR5, UR8, UP0 ;  /* 0x000000080500728c */ /* 0x000fe40008706670 */
[----:B------:R-:W-:Y:S02]  /*6740*/  USHF.R.U32.HI UR4, URZ, UR41, UR4 ;  /* 0x00000029ff047299 */ /* 0x000fe40008011604 */
[----:B------:R-:W-:Y:S02]  /*6750*/  UIMAD.WIDE.U32 UR8, UR5, UR40, URZ ;  /* 0x00000028050872a5 */ /* 0x000fe4000f8e00ff */
[----:B------:R-:W-:Y:S02]  /*6760*/  USEL UR11, UR6, UR4, !UP2 ;  /* 0x00000004060b7287 */ /* 0x000fe4000d000000 */
[----:B------:R-:W-:Y:S02]  /*6770*/  UIADD3 UR8, UPT, UPT, -UR5, URZ, URZ ;  /* 0x000000ff05087290 */ /* 0x000fe4000fffe1ff */
[----:B------:R-:W-:Y:S01]  /*6780*/  UIADD3 UR10, UPT, UPT, -UR11, URZ, URZ ;  /* 0x000000ff0b0a7290 */ /* 0x000fe2000fffe1ff */
[----:B------:R-:W-:Y:S01]  /*6790*/  @!UP0 UMOV UR4, UR9 ;  /* 0x0000000900048c82 */ /* 0x000fe20008000000 */
[----:B------:R-:W-:Y:S02]  /*67a0*/  UIADD3 UR9, UPT, UPT, -UR6, URZ, URZ ;  /* 0x000000ff06097290 */ /* 0x000fe4000fffe1ff */
[----:B------:R-:W-:Y:S02]  /*67b0*/  @!UP0 USHF.R.U32.HI UR4, URZ, UR41, UR4 ;  /* 0x00000029ff048299 */ /* 0x000fe40008011604 */
[----:B------:R-:W-:Y:S02]  /*67c0*/  UIMAD UR10, UR42, UR10, UR6 ;  /* 0x0000000a2a0a72a4 */ /* 0x000fe4000f8e0206 */
[----:B------:R-:W-:Y:S04]  /*67d0*/  @!UP0 USEL UR4, UR5, UR4, !UP2 ;  /* 0x0000000405048287 */ /* 0x000fe8000d000000 */
[----:B------:R-:W-:Y:S02]  /*67e0*/  @!UP0 UIMAD UR10, UR7, UR10, UR4 ;  /* 0x0000000a070a82a4 */ /* 0x000fe4000f8e0204 */
[----:B------:R-:W-:Y:S02]  /*67f0*/  @!UP0 UIADD3 UR11, UPT, UPT, UR11, -UR4, URZ ;  /* 0x800000040b0b8290 */ /* 0x000fe4000fffe0ff */
[----:B------:R-:W-:Y:S02]  /*6800*/  UIMAD UR7, UR43, UR8, UR38 ;  /* 0x000000082b0772a4 */ /* 0x000fe4000f8e0226 */
[----:B------:R-:W-:Y:S02]  /*6810*/  @!UP0 UIMAD UR6, UR11, UR42, UR5 ;  /* 0x0000002a0b0682a4 */ /* 0x000fe4000f8e0205 */
[----:B------:R-:W-:Y:S01]  /*6820*/  UIMAD UR4, UR58, UR9, UR37 ;  /* 0x000000093a0472a4 */ /* 0x000fe2000f8e0225 */
[----:B------:R-:W-:Y:S02]  /*6830*/  @!UP0 UMOV UR5, UR10 ;  /* 0x0000000a00058c82 */ /* 0x000fe40008000000 */
[----:B------:R-:W-:Y:S02]  /*6840*/  UIMAD UR38, UR5, UR43, UR7 ;  /* 0x0000002b052672a4 */ /* 0x000fe4000f8e0207 */
[----:B------:R-:W-:Y:S11]  /*6850*/  UIMAD UR37, UR6, UR58, UR4 ;  /* 0x0000003a062572a4 */ /* 0x000ff6000f8e0204 */
[----:B------:R-:W-:Y:S01]  /*6860*/  @!UPT UIADD3 URZ, UPT, UPT, URZ, URZ, URZ ;  /* 0x000000fffffff290 */ /* 0x000fe2000fffe0ff */
.L_x_114:
[----:B------:R-:W-:Y:S01]  /*6870*/  UISETP.NE.AND UP0, UPT, UR39, 0x1, UPT ;  /* 0x000000012700788c */ /* 0x000fe2000bf05270 */
[----:B------:R-:W-:Y:S01]  /*6880*/  LOP3.LUT P0, RZ, R84, 0x1b0, RZ, 0xc0, !PT ;  /* 0x000001b054ff7812 */ /* 0x000fe2000780c0ff */
[----:B------:R-:W-:Y:S01]  /*6890*/  USHF.L.U32 UR49, UR12, 0x7, URZ ;  /* 0x000000070c317899 */ /* 0x000fe200080006ff */
[----:B------:R-:W-:Y:S01]  /*68a0*/  BSSY.RECONVERGENT B6, `(.L_x_115) ;  /* 0x0000034000067945 */ /* 0x000fe20003800200 */
[----:B------:R-:W-:Y:S01]  /*68b0*/  USHF.L.U32 UR50, UR28, 0x7, URZ ;  /* 0x000000071c327899 */ /* 0x000fe200080006ff */
[----:B------:R-:W-:Y:S06]  /*68c0*/  IADD3 R86, PT, PT, R86, 0x1, RZ ;  /* 0x0000000156567810 */ /* 0x000fec0007ffe0ff */
[----:B------:R-:W2:Y:S01]  /*68d0*/  @!UP0 LDCU.128 UR16, c[0x0][0xf10] ;  /* 0x0001e200ff1087ac */ /* 0x000ea20008000c00 */
[----:B------:R-:W3:Y:S01]  /*68e0*/  @!UP0 LDCU UR5, c[0x0][0xf0c] ;  /* 0x0001e180ff0587ac */ /* 0x000ee20008000800 */
[----:B------:R-:W4:Y:S01]  /*68f0*/  @!UP0 LDCU UR10, c[0x0][0xf20] ;  /* 0x0001e400ff0a87ac */ /* 0x000f220008000800 */
[----:B--2---:R-:W-:Y:S02]  /*6900*/  UIMAD.WIDE.U32 UR8, UR38, UR16, URZ ;  /* 0x00000010260872a5 */ /* 0x004fe4000f8e00ff */
[----:B------:R-:W-:Y:S02]  /*6910*/  UIMAD.WIDE.U32 UR6, UR37, UR19, URZ ;  /* 0x00000013250672a5 */ /* 0x000fe4000f8e00ff */
[----:B------:R-:W-:Y:S03]  /*6920*/  @!UP0 UISETP.NE.AND UP1, UPT, UR18, 0x1, UPT ;  /* 0x000000011200888c */ /* 0x000fe6000bf25270 */
[----:B------:R-:W-:Y:S01]  /*6930*/  @!UP0 UMOV UR4, UR9 ;  /* 0x0000000900048c82 */ /* 0x000fe20008000000 */
[----:B---3--:R-:W-:Y:S02]  /*6940*/  @!UP0 UISETP.NE.AND UP2, UPT, UR5, 0x1, UPT ;  /* 0x000000010500888c */ /* 0x008fe4000bf45270 */
[----:B------:R-:W-:Y:S01]  /*6950*/  @!UP0 USHF.R.U32.HI UR4, URZ, UR17, UR4 ;  /* 0x00000011ff048299 */ /* 0x000fe20008011604 */
[----:B------:R-:W-:Y:S02]  /*6960*/  @!UP0 UMOV UR6, UR7 ;  /* 0x0000000700068c82 */ /* 0x000fe40008000000 */
[----:B----4-:R-:W-:Y:S02]  /*6970*/  @!UP0 USHF.R.U32.HI UR6, URZ, UR10, UR6 ;  /* 0x0000000aff068299 */ /* 0x010fe40008011606 */
[----:B------:R-:W-:Y:S02]  /*6980*/  @!UP0 USEL UR7, UR38, UR4, !UP2 ;  /* 0x0000000426078287 */ /* 0x000fe4000d000000 */
[----:B------:R-:W-:Y:S04]  /*6990*/  @!UP0 USEL UR6, UR37, UR6, !UP1 ;  /* 0x0000000625068287 */ /* 0x000fe8000c800000 */
[----:B------:R-:W-:Y:S02]  /*69a0*/  @!UP0 UIADD3 UR4, UPT, UPT, -UR7, UR6, URZ ;  /* 0x0000000607048290 */ /* 0x000fe4000fffe1ff */
[----:B------:R-:W-:Y:S02]  /*69b0*/  @!UP0 UIADD3 UR6, UPT, UPT, UR7, -UR6, URZ ;  /* 0x8000000607068290 */ /* 0x000fe4000fffe0ff */
[----:B------:R-:W-:Y:S02]  /*69c0*/  @!UP0 UIMAD UR38, UR4, UR5, UR38 ;  /* 0x00000005042682a4 */ /* 0x000fe4000f8e0226 */
[----:B------:R-:W-:Y:S01]  /*69d0*/  @!UP0 UIMAD UR37, UR6, UR18, UR37 ;  /* 0x00000012062582a4 */ /* 0x000fe2000f8e0225 */
[----:B------:R-:W-:Y:S11]  /*69e0*/  @!P0 BRA `(.L_x_116) ;  /* 0x00000000007c8947 */ /* 0x000ff60003800000 */
[----:B------:R-:W2:Y:S01]  /*69f0*/  LDCU.64 UR8, c[0x4][0x80] ;  /* 0x01001000ff0877ac */ /* 0x000ea20008000a00 */
[----:B------:R-:W-:Y:S01]  /*6a00*/  MOV R2, 0x0 ;  /* 0x0000000000027802 */ /* 0x000fe20000000f00 */
[----:B------:R-:W-:Y:S02]  /*6a10*/  HFMA2 R12, -RZ, RZ, 0, 5.9604644775390625e-08 ;  /* 0x00000001ff0c7431 */ /* 0x000fe400000001ff */
[----:B------:R-:W-:Y:S01]  /*6a20*/  IMAD.MOV.U32 R8, RZ, RZ, 0x70 ;  /* 0x00000070ff087424 */ /* 0x000fe200078e00ff */
[----:B------:R3:W4:Y:S01]  /*6a30*/  LDC.64 R14, c[0x4][R2] ;  /* 0x01000000020e7b82 */ /* 0x0007220000000a00 */
[----:B------:R-:W1:Y:S01]  /*6a40*/  LDCU.64 UR6, c[0x4][0x88] ;  /* 0x01001100ff0677ac */ /* 0x000e620008000a00 */
[----:B------:R-:W-:Y:S01]  /*6a50*/  IMAD.MOV.U32 R13, RZ, RZ, RZ ;  /* 0x000000ffff0d7224 */ /* 0x000fe200078e00ff */
[----:B------:R-:W1:Y:S01]  /*6a60*/  LDCU.64 UR4, c[0x4][0x8] ;  /* 0x01000100ff0477ac */ /* 0x000e620008000a00 */
[----:B--2---:R-:W-:Y:S01]  /*6a70*/  MOV R5, UR9 ;  /* 0x0000000900057c02 */ /* 0x004fe20008000f00 */
[----:B------:R-:W-:Y:S01]  /*6a80*/  IMAD.U32 R4, RZ, RZ, UR8 ;  /* 0x00000008ff047e24 */ /* 0x000fe2000f8e00ff */
[----:B-1----:R-:W-:Y:S01]  /*6a90*/  MOV R7, UR7 ;  /* 0x0000000700077c02 */ /* 0x002fe20008000f00 */
[----:B------:R-:W-:Y:S01]  /*6aa0*/  IMAD.U32 R6, RZ, RZ, UR6 ;  /* 0x00000006ff067e24 */ /* 0x000fe2000f8e00ff */
[----:B------:R-:W-:Y:S01]  /*6ab0*/  MOV R11, UR5 ;  /* 0x00000005000b7c02 */ /* 0x000fe20008000f00 */
[----:B------:R-:W-:Y:S02]  /*6ac0*/  IMAD.U32 R10, RZ, RZ, UR4 ;  /* 0x00000004ff0a7e24 */ /* 0x000fe4000f8e00ff */
[----:B------:R-:W-:Y:S07]  /*6ad0*/  LEPC R20, `(.L_x_117) ;  /* 0x000000001014794e */ /* 0x000fee0000000000 */
[----:B---345:R-:W-:Y:S05]  /*6ae0*/  CALL.ABS.NOINC R14 ;  /* 0x000000000e007343 */ /* 0x038fea0003c00000 */
.L_x_117:
[----:B------:R-:W1:Y:S01]  /*6af0*/  LDCU.64 UR8, c[0x4][0x80] ;  /* 0x01001000ff0877ac */ /* 0x000e620008000a00 */
[----:B------:R-:W2:Y:S01]  /*6b00*/  LDC.64 R2, c[0x4][R2] ;  /* 0x0100000002027b82 */ /* 0x000ea20000000a00 */
[----:B------:R-:W-:Y:S02]  /*6b10*/  HFMA2 R12, -RZ, RZ, 0, 5.9604644775390625e-08 ;  /* 0x00000001ff0c7431 */ /* 0x000fe400000001ff */
[----:B------:R-:W-:Y:S02]  /*6b20*/  IMAD.MOV.U32 R8, RZ, RZ, 0x70 ;  /* 0x00000070ff087424 */ /* 0x000fe400078e00ff */
[----:B------:R-:W-:Y:S01]  /*6b30*/  IMAD.MOV.U32 R13, RZ, RZ, RZ ;  /* 0x000000ffff0d7224 */ /* 0x000fe200078e00ff */
[----:B------:R-:W3:Y:S01]  /*6b40*/  LDCU.64 UR6, c[0x4][0x88] ;  /* 0x01001100ff0677ac */ /* 0x000ee20008000a00 */
[----:B------:R-:W4:Y:S01]  /*6b50*/  LDCU.64 UR4, c[0x4][0x8] ;  /* 0x01000100ff0477ac */ /* 0x000f220008000a00 */
[----:B-1----:R-:W-:Y:S02]  /*6b60*/  MOV R4, UR8 ;  /* 0x0000000800047c02 */ /* 0x002fe40008000f00 */
[----:B------:R-:W-:Y:S02]  /*6b70*/  MOV R5, UR9 ;  /* 0x0000000900057c02 */ /* 0x000fe40008000f00 */
[----:B---3--:R-:W-:Y:S01]  /*6b80*/  MOV R7, UR7 ;  /* 0x0000000700077c02 */ /* 0x008fe20008000f00 */
[----:B------:R-:W-:Y:S01]  /*6b90*/  IMAD.U32 R6, RZ, RZ, UR6 ;  /* 0x00000006ff067e24 */ /* 0x000fe2000f8e00ff */
[----:B----4-:R-:W-:Y:S01]  /*6ba0*/  MOV R11, UR5 ;  /* 0x00000005000b7c02 */ /* 0x010fe20008000f00 */
[----:B------:R-:W-:Y:S02]  /*6bb0*/  IMAD.U32 R10, RZ, RZ, UR4 ;  /* 0x00000004ff0a7e24 */ /* 0x000fe4000f8e00ff */
[----:B------:R-:W-:Y:S07]  /*6bc0*/  LEPC R20, `(.L_x_116) ;  /* 0x000000001014794e */ /* 0x000fee0000000000 */
[----:B--2---:R-:W-:Y:S05]  /*6bd0*/  CALL.ABS.NOINC R2 ;  /* 0x0000000002007343 */ /* 0x004fea0003c00000 */
.L_x_116:
[----:B------:R-:W-:Y:S05]  /*6be0*/  BSYNC.RECONVERGENT B6 ;  /* 0x0000000000067941 */ /* 0x000fea0003800200 */
.L_x_115:
[----:B------:R-:W-:Y:S02]  /*6bf0*/  R2UR UR6, R83 ;  /* 0x00000000530672ca */ /* 0x000fe400000e0000 */
[----:B------:R-:W-:Y:S02]  /*6c00*/  R2UR UR5, R97 ;  /* 0x00000000610572ca */ /* 0x000fe400000e0000 */
[----:B------:R-:W-:Y:S02]  /*6c10*/  R2UR UR4, R96 ;  /* 0x00000000600472ca */ /* 0x000fe400000e0000 */
[----:B------:R-:W-:Y:S02]  /*6c20*/  ISETP.NE.U32.AND P4, PT, R78, RZ, PT ;  /* 0x000000ff4e00720c */ /* 0x000fe40003f85070 */
[----:B------:R-:W-:Y:S02]  /*6c30*/  ISETP.NE.U32.AND P2, PT, RZ, UR52, PT ;  /* 0x00000034ff007c0c */ /* 0x000fe4000bf45070 */
[----:B------:R-:W-:Y:S02]  /*6c40*/  ISETP.NE.AND.EX P4, PT, R79, RZ, PT, P4 ;  /* 0x000000ff4f00720c */ /* 0x000fe40003f85340 */
[----:B------:R-:W-:Y:S01]  /*6c50*/  ISETP.NE.AND.EX P2, PT, RZ, UR53, PT, P2 ;  /* 0x00000035ff007c0c */ /* 0x000fe2000bf45320 */
[----:B------:R-:W-:Y:S02]  /*6c60*/  UISETP.NE.AND UP2, UPT, UR6, URZ, UPT ;  /* 0x000000ff0600728c */ /* 0x000fe4000bf45270 */
[----:B------:R-:W-:Y:S04]  /*6c70*/  UISETP.NE.U32.AND UP0, UPT, UR5, URZ, UPT ;  /* 0x000000ff0500728c */ /* 0x000fe8000bf05070 */
[----:B------:R-:W-:Y:S01]  /*6c80*/  UISETP.NE.AND.EX UP1, UPT, UR4, URZ, UPT, UP0 ;  /* 0x000000ff0400728c */ /* 0x000fe2000bf25300 */
[----:B------:R-:W-:Y:S01]  /*6c90*/  PLOP3.LUT P1, PT, PT, PT, UP2, 0x80, 0x8 ;  /* 0x000000000008781c */ /* 0x000fe20003f2f028 */
[----:B------:R-:W-:Y:S03]  /*6ca0*/  UPLOP3.LUT UP0, UPT, UPT, UPT, UPT, 0x40, 0x4 ;  /* 0x000000000004789c */ /* 0x000fe60003f0e870 */
[----:B------:R-:W-:Y:S06]  /*6cb0*/  @UP2 UPLOP3.LUT UP0, UPT, UPT, UPT, UP1, 0x80, 0x8 ;  /* 0x000000000008289c */ /* 0x000fec0003f0f010 */
[----:B------:R-:W-:Y:S01]  /*6cc0*/  PLOP3.LUT P0, PT, PT, PT, UP0, 0x80, 0x8 ;  /* 0x000000000008781c */ /* 0x000fe20003f0f008 */
[----:B------:R-:W-:Y:S01]  /*6cd0*/  @!UPT UIADD3 URZ, UPT, UPT, URZ, URZ, URZ ;  /* 0x000000fffffff290 */ /* 0x000fe2000fffe0ff */
[----:B------:R-:W-:Y:S11]  /*6ce0*/  BRA.U !UP1, `(.L_x_118) ;  /* 0x0000000109407547 */ /* 0x000ff6000b800000 */
[----:B------:R-:W-:Y:S01]  /*6cf0*/  UISETP.NE.U32.AND UP0, UPT, UR52, URZ, UPT ;  /* 0x000000ff3400728c */ /* 0x000fe2000bf05070 */
[----:B------:R-:W-:Y:S01]  /*6d00*/  R2UR UR6, R97 ;  /* 0x00000000610672ca */ /* 0x000fe200000e0000 */
[----:B------:R-:W2:Y:S01]  /*6d10*/  LDCU.64 UR8, c[0x0][0x358] ;  /* 0x00006b00ff0877ac */ /* 0x000ea20008000a00 */
[----:B------:R-:W-:Y:S02]  /*6d20*/  HFMA2 R80, -RZ, RZ, 0, 5.9604644775390625e-08 ;  /* 0x00000001ff507431 */ /* 0x000fe400000001ff */
[----:B-1----:R-:W-:Y:S01]  /*6d30*/  IMAD.MOV.U32 R0, RZ, RZ, 0x1 ;  /* 0x00000001ff007424 */ /* 0x002fe200078e00ff */
[----:B------:R-:W-:Y:S06]  /*6d40*/  UISETP.NE.AND.EX UP0, UPT, UR53, URZ, UPT, UP0 ;  /* 0x000000ff3500728c */ /* 0x000fec000bf05300 */
[----:B------:R-:W-:Y:S05]  /*6d50*/  PLOP3.LUT P3, PT, PT, PT, UP0, 0x80, 0x8 ;  /* 0x000000000008781c */ /* 0x000fea0003f6f008 */
[----:B------:R-:W1:Y:S01]  /*6d60*/  @UP0 LDCU.64 UR4, c[0x0][0xc88] ;  /* 0x00019100ff0407ac */ /* 0x000e620008000a00 */
[----:B------:R-:W-:Y:S07]  /*6d70*/  @UP0 UIMAD UR6, UR36, UR6, URZ ;  /* 0x00000006240602a4 */ /* 0x000fee000f8e02ff */
[----:B------:R-:W-:Y:S01]  /*6d80*/  @!P3 PRMT R80, R0, 0x7610, R80 ;  /* 0x000076100050b816 */ /* 0x000fe20000000050 */
[----:B-1----:R-:W-:Y:S06]  /*6d90*/  @UP0 UIMAD.WIDE UR4, UR6, 0x4, UR4 ;  /* 0x00000004060408a5 */ /* 0x002fec000f8e0204 */
[----:B------:R-:W-:Y:S02]  /*6da0*/  IMAD.U32 R2, RZ, RZ, UR4 ;  /* 0x00000004ff027e24 */ /* 0x000fe4000f8e00ff */
[----:B------:R-:W-:Y:S03]  /*6db0*/  IMAD.U32 R3, RZ, RZ, UR5 ;  /* 0x00000005ff037e24 */ /* 0x000fe6000f8e00ff */
[----:B------:R-:W1:Y:S02]  /*6dc0*/  @!UP0 LDCU UR4, c[0x0][0xc80] ;  /* 0x00019000ff0487ac */ /* 0x000e640008000800 */
[----:B--2--5:R2:W5:Y:S02]  /*6dd0*/  @P3 LDG.E R41, desc[UR8][R2.64] ;  /* 0x0000000802293981 */ /* 0x024564000c1e1900 */
[----:B-12---:R-:W-:Y:S02]  /*6de0*/  @!P3 MOV R41, UR4 ;  /* 0x000000040029bc02 */ /* 0x006fe40008000f00 */
.L_x_118:
[----:B------:R-:W-:Y:S05]  /*6df0*/  @!P4 BRA `(.L_x_119) ;  /* 0x000000000024c947 */ /* 0x000fea0003800000 */
[----:B------:R-:W-:Y:S01]  /*6e00*/  ISETP.NE.U32.AND P3, PT, R76, RZ, PT ;  /* 0x000000ff4c00720c */ /* 0x000fe20003f65070 */
[----:B------:R-:W2:Y:S03]  /*6e10*/  LDCU.64 UR4, c[0x0][0x358] ;  /* 0x00006b00ff0477ac */ /* 0x000ea60008000a00 */
[----:B------:R-:W-:Y:S11]  /*6e20*/  ISETP.NE.AND.EX P3, PT, R77, RZ, PT, P3 ;  /* 0x000000ff4d00720c */ /* 0x000ff60003f65330 */
[----:B------:R-:W-:Y:S02]  /*6e30*/  @!UPT UIADD3 URZ, UPT, UPT, URZ, URZ, URZ ;  /* 0x000000fffffff290 */ /* 0x000fe4000fffe0ff */
[----:B------:R-:W3:Y:S01]  /*6e40*/  @P3 LDC.64 R2, c[0x0][0xca8] ;  /* 0x00032a00ff023b82 */ /* 0x000ee20000000a00 */
[----:B-1----:R-:W-:Y:S04]  /*6e50*/  @P3 IMAD R0, R78, UR36, RZ ;  /* 0x000000244e003c24 */ /* 0x002fe8000f8e02ff */
[----:B---3--:R-:W-:Y:S05]  /*6e60*/  @P3 IMAD.WIDE R2, R0, 0x4, R2 ;  /* 0x0000000400023825 */ /* 0x008fea00078e0202 */
[----:B--2--5:R2:W5:Y:S02]  /*6e70*/  @P3 LDG.E R38, desc[UR4][R2.64] ;  /* 0x0000000402263981 */ /* 0x024564000c1e1900 */
[----:B--2---:R-:W3:Y:S02]  /*6e80*/  @!P3 LDC R38, c[0x0][0xca0] ;  /* 0x00032800ff26bb82 */ /* 0x004ee40000000800 */
.L_x_119:
[----:B-----5:R-:W-:Y:S01]  /*6e90*/  FSETP.NEU.AND P3, PT, R41, RZ, PT ;  /* 0x000000ff2900720b */ /* 0x020fe20003f6d000 */
[----:B------:R-:W-:Y:S01]  /*6ea0*/  BSSY B1, `(.L_x_120) ;  /* 0x0000039000017945 */ /* 0x000fe20003800000 */
[----:B------:R-:W-:Y:S01]  /*6eb0*/  SEL R3, RZ, 0xffffffff, P2 ;  /* 0xffffffffff037807 */ /* 0x000fe20001000000 */
[----:B------:R-:W-:Y:S01]  /*6ec0*/  IMAD.MOV.U32 R47, RZ, RZ, 0x1 ;  /* 0x00000001ff2f7424 */ /* 0x000fe200078e00ff */
[----:B------:R-:W-:Y:S01]  /*6ed0*/  @P1 LOP3.LUT P2, RZ, R80, 0xff, RZ, 0xc0, !PT ;  /* 0x000000ff50ff1812 */ /* 0x000fe2000784c0ff */
[----:B------:R-:W-:Y:S01]  /*6ee0*/  IMAD R39, R36, 0x80, R37 ;  /* 0x0000008024277824 */ /* 0x000fe200078e0225 */
[----:B------:R-:W-:Y:S01]  /*6ef0*/  @P1 SEL R2, RZ, 0xffffffff, P3 ;  /* 0xffffffffff021807 */ /* 0x000fe20001800000 */
[----:B------:R-:W-:Y:S01]  /*6f00*/  IMAD R87, R94, -0x10, R92 ;  /* 0xfffffff05e577824 */ /* 0x000fe200078e025c */
[----:B------:R-:W-:Y:S01]  /*6f10*/  LOP3.LUT R90, R90, 0x1, RZ, 0x3c, !PT ;  /* 0x000000015a5a7812 */ /* 0x000fe200078e3cff */
[----:B------:R-:W-:Y:S01]  /*6f20*/  IMAD.MOV.U32 R46, RZ, RZ, RZ ;  /* 0x000000ffff2e7224 */ /* 0x000fe200078e00ff */
[----:B------:R-:W-:Y:S02]  /*6f30*/  @P0 SEL R2, R3, R2, !P2 ;  /* 0x0000000203020207 */ /* 0x000fe40005000000 */
[----:B------:R-:W-:Y:S02]  /*6f40*/  CS2R R74, SRZ ;  /* 0x00000000004a7805 */ /* 0x000fe4000001ff00 */
[----:B------:R-:W-:Y:S02]  /*6f50*/  LEA R99, R36, UR44, 0x3 ;  /* 0x0000002c24637c11 */ /* 0x000fe4000f8e18ff */
[----:B------:R-:W-:Y:S02]  /*6f60*/  CS2R R72, SRZ ;  /* 0x0000000000487805 */ /* 0x000fe4000001ff00 */
[----:B------:R-:W-:Y:S02]  /*6f70*/  @P1 LOP3.LUT R2, R2, 0x1, RZ, 0xc0, !PT ;  /* 0x0000000102021812 */ /* 0x000fe400078ec0ff */
[----:B------:R-:W-:Y:S02]  /*6f80*/  CS2R R66, SRZ ;  /* 0x0000000000427805 */ /* 0x000fe4000001ff00 */
[----:B-1----:R-:W-:Y:S02]  /*6f90*/  SHF.L.U32 R0, R89, 0x1f, RZ ;  /* 0x0000001f59007819 */ /* 0x002fe400000006ff */
[----:B------:R-:W-:Y:S02]  /*6fa0*/  CS2R R64, SRZ ;  /* 0x0000000000407805 */ /* 0x000fe4000001ff00 */
[----:B------:R-:W-:Y:S02]  /*6fb0*/  ISETP.NE.U32.OR P5, PT, R2, 0x1, !P1 ;  /* 0x000000010200780c */ /* 0x000fe40004fa5470 */
[----:B------:R-:W-:Y:S02]  /*6fc0*/  CS2R R58, SRZ ;  /* 0x00000000003a7805 */ /* 0x000fe4000001ff00 */
[----:B------:R-:W-:Y:S02]  /*6fd0*/  PLOP3.LUT P2, PT, PT, PT, UP1, 0x80, 0x8 ;  /* 0x000000000008781c */ /* 0x000fe40003f4f018 */
[----:B------:R-:W-:Y:S02]  /*6fe0*/  CS2R R56, SRZ ;  /* 0x0000000000387805 */ /* 0x000fe4000001ff00 */
[----:B------:R-:W-:Y:S02]  /*6ff0*/  LOP3.LUT P4, R85, R80, 0xff, RZ, 0xc0, !PT ;  /* 0x000000ff50557812 */ /* 0x000fe4000788c0ff */
[----:B------:R-:W-:Y:S02]  /*7000*/  CS2R R50, SRZ ;  /* 0x0000000000327805 */ /* 0x000fe4000001ff00 */
[----:B------:R-:W-:Y:S02]  /*7010*/  SEL R2, RZ, 0xffffffff, P3 ;  /* 0xffffffffff027807 */ /* 0x000fe40001800000 */
[----:B------:R-:W-:Y:S02]  /*7020*/  CS2R R48, SRZ ;  /* 0x0000000000307805 */ /* 0x000fe4000001ff00 */
[----:B------:R-:W-:Y:S02]  /*7030*/  P2R R98, PR, RZ, 0x20 ;  /* 0x00000020ff627803 */ /* 0x000fe40000000000 */
[----:B------:R-:W-:Y:S02]  /*7040*/  @P5 SHF.L.U32 R4, R90, 0x1f, RZ ;  /* 0x0000001f5a045819 */ /* 0x000fe400000006ff */
[----:B------:R-:W-:Y:S02]  /*7050*/  @P2 SEL R2, R3, R2, !P4 ;  /* 0x0000000203022207 */ /* 0x000fe40006000000 */
[----:B------:R-:W1:Y:S02]  /*7060*/  @P5 SYNCS.PHASECHK.TRANS64.TRYWAIT P1, [UR44+0xd0], R4 ;  /* 0x0000d004ff0055a7 */ /* 0x000e64000802112c */
[----:B------:R-:W-:Y:S04]  /*7070*/  LOP3.LUT R2, R2, 0x1, RZ, 0xc0, !PT ;  /* 0x0000000102027812 */ /* 0x000fe800078ec0ff */
[----:B------:R-:W-:Y:S04]  /*7080*/  ISETP.NE.U32.AND P2, PT, R2, 0x1, PT ;  /* 0x000000010200780c */ /* 0x000fe80003f45070 */
[----:B------:R-:W-:Y:S01]  /*7090*/  P2R R60, PR, RZ, 0x4 ;  /* 0x00000004ff3c7803 */ /* 0x000fe20000000000 */
[----:B------:R2:W4:Y:S01]  /*70a0*/  SYNCS.PHASECHK.TRANS64.TRYWAIT P0, [R99+URZ+0x140], R0 ;  /* 0x00014000630075a7 */ /* 0x00052200080011ff */
[----:B-1----:R-:W-:Y:S01]  /*70b0*/  @P5 SEL R47, RZ, 0x1, !P1 ;  /* 0x00000001ff2f5807 */ /* 0x002fe20004800000 */
[----:B--2---:R-:W-:Y:S06]  /*70c0*/  @!P5 BRA `(.L_x_121) ;  /* 0x000000000058d947 */ /* 0x004fec0003800000 */
[----:B------:R-:W-:Y:S01]  /*70d0*/  IMAD.MOV.U32 R75, RZ, RZ, RZ ;  /* 0x000000ffff4b7224 */ /* 0x000fe200078e00ff */
[----:B------:R-:W-:Y:S01]  /*70e0*/  ISETP.NE.AND P1, PT, R47, RZ, PT ;  /* 0x000000ff2f00720c */ /* 0x000fe20003f25270 */
[----:B------:R-:W-:Y:S01]  /*70f0*/  BSSY B0, `(.L_x_122) ;  /* 0x000000c000007945 */ /* 0x000fe20003800000 */
[----:B------:R-:W-:Y:S02]  /*7100*/  CS2R R50, SRZ ;  /* 0x0000000000327805 */ /* 0x000fe4000001ff00 */
[----:B------:R-:W-:Y:S02]  /*7110*/  CS2R R48, SRZ ;  /* 0x0000000000307805 */ /* 0x000fe4000001ff00 */
[----:B------:R-:W-:Y:S02]  /*7120*/  CS2R R58, SRZ ;  /* 0x00000000003a7805 */ /* 0x000fe4000001ff00 */
[----:B------:R-:W-:Y:S02]  /*7130*/  CS2R R56, SRZ ;  /* 0x0000000000387805 */ /* 0x000fe4000001ff00 */
[----:B------:R-:W-:Y:S02]  /*7140*/  CS2R R66, SRZ ;  /* 0x0000000000427805 */ /* 0x000fe4000001ff00 */
[----:B------:R-:W-:Y:S02]  /*7150*/  CS2R R64, SRZ ;  /* 0x0000000000407805 */ /* 0x000fe4000001ff00 */
[----:B------:R-:W-:Y:S01]  /*7160*/  CS2R R72, SRZ ;  /* 0x0000000000487805 */ /* 0x000fe2000001ff00 */
[----:B------:R-:W-:Y:S06]  /*7170*/  @P1 BRA `(.L_x_123) ;  /* 0x00000000000c1947 */ /* 0x000fec0003800000 */
[----:B------:R-:W-:Y:S04]  /*7180*/  SHF.L.U32 R3, R90, 0x1f, RZ ;  /* 0x0000001f5a037819 */ /* 0x000fe800000006ff */
[----:B------:R-:W1:Y:S02]  /*7190*/  SYNCS.PHASECHK.TRANS64.TRYWAIT P1, [UR44+0xd0], R3 ;  /* 0x0000d003ff0075a7 */ /* 0x000e64000802112c */
[----:B-1----:R-:W-:Y:S05]  /*71a0*/  @!P1 BRA `(.L_x_124) ;  /* 0x0000004000709947 */ /* 0x002fea0003800000 */
.L_x_123:
[----:B------:R-:W-:Y:S05]  /*71b0*/  BSYNC B0 ;  /* 0x0000000000007941 */ /* 0x000fea0003800000 */
.L_x_122:
[----:B------:R-:W-:Y:S01]  /*71c0*/  ISETP.NE.AND P1, PT, R60, RZ, PT ;  /* 0x000000ff3c00720c */ /* 0x000fe20003f25270 */
[----:B------:R-:W-:Y:S11]  /*71d0*/  HFMA2 R46, -RZ, RZ, 0, 5.9604644775390625e-08 ;  /* 0x00000001ff2e7431 */ /* 0x000ff600000001ff */
[----:B------:R-:W-:Y:S01]  /*71e0*/  @!UPT UIADD3 URZ, UPT, UPT, URZ, URZ, URZ ;  /* 0x000000fffffff290 */ /* 0x000fe2000fffe0ff */
[----:B------:R2:W1:Y:S04]  /*71f0*/  @P1 LDS.128 R48, [R93] ;  /* 0x000000005d301984 */ /* 0x0004680000000c00 */
[----:B------:R2:W1:Y:S04]  /*7200*/  @P1 LDS.128 R56, [R92+0x10] ;  /* 0x000010005c381984 */ /* 0x0004680000000c00 */
[----:B------:R2:W1:Y:S04]  /*7210*/  @P1 LDS.128 R64, [R91+0x20] ;  /* 0x000020005b401984 */ /* 0x0004680000000c00 */
[----:B------:R2:W1:Y:S02]  /*7220*/  @P1 LDS.128 R72, [R87+0x30] ;  /* 0x0000300057481984 */ /* 0x0004640000000c00 */
.L_x_121:
[----:B------:R-:W-:Y:S05]  /*7230*/  BSYNC B1 ;  /* 0x0000000000017941 */ /* 0x000fea0003800000 */
.L_x_120:
[----:B-1----:R-:W-:Y:S04]  /*7240*/  SHF.R.U32.HI R2, RZ, 0x15, R39 ;  /* 0x00000015ff027819 */ /* 0x002fe80000011627 */
[----:B------:R-:W-:Y:S01]  /*7250*/  LOP3.LUT P1, RZ, R2, 0x3, R81, 0x48, !PT ;  /* 0x0000000302ff7812 */ /* 0x000fe20007824851 */
[----:B------:R-:W-:Y:S01]  /*7260*/  @!UPT UIADD3 URZ, UPT, UPT, URZ, URZ, URZ ;  /* 0x000000fffffff290 */ /* 0x000fe2000fffe0ff */
[----:B----4-:R-:W-:Y:S11]  /*7270*/  @P0 BRA `(.L_x_125) ;  /* 0x0000000000080947 */ /* 0x010ff60003800000 */
[----:B------:R-:W1:Y:S02]  /*7280*/  SYNCS.PHASECHK.TRANS64.TRYWAIT P0, [R99+URZ+0x140], R0 ;  /* 0x00014000630075a7 */ /* 0x000e6400080011ff */
[----:B-1----:R-:W-:Y:S05]  /*7290*/  @!P0 BRA `(.L_x_126) ;  /* 0x00000040004c8947 */ /* 0x002fea0003800000 */
.L_x_125:
[----:B------:R-:W-:Y:S05]  /*72a0*/  @!P1 BRA `(.L_x_127) ;  /* 0x0000000000409947 */ /* 0x000fea0003800000 */
[----:B------:R-:W4:Y:S01]  /*72b0*/  LDCU.64 UR8, c[0x4][0x70] ;  /* 0x01000e00ff0877ac */ /* 0x000f220008000a00 */
[----:B------:R-:W-:Y:S01]  /*72c0*/  MOV R3, 0x0 ;  /* 0x0000000000037802 */ /* 0x000fe20000000f00 */
[----:B------:R-:W-:Y:S02]  /*72d0*/  HFMA2 R12, -RZ, RZ, 0, 5.9604644775390625e-08 ;  /* 0x00000001ff0c7431 */ /* 0x000fe400000001ff */
[----:B------:R-:W-:Y:S02]  /*72e0*/  IMAD.MOV.U32 R8, RZ, RZ, 0x192 ;  /* 0x00000192ff087424 */ /* 0x000fe400078e00ff */
[----:B------:R-:W-:Y:S01]  /*72f0*/  IMAD.MOV.U32 R13, RZ, RZ, RZ ;  /* 0x000000ffff0d7224 */ /* 0x000fe200078e00ff */
[----:B------:R-:W5:Y:S01]  /*7300*/  LDCU.64 UR6, c[0x4][0x78] ;  /* 0x01000f00ff0677ac */ /* 0x000f620008000a00 */
[----:B------:R-:W1:Y:S01]  /*7310*/  LDC.64 R2, c[0x4][R3] ;  /* 0x0100000003027b82 */ /* 0x000e620000000a00 */
[----:B------:R-:W2:Y:S01]  /*7320*/  LDCU.64 UR4, c[0x4][0x10] ;  /* 0x01000200ff0477ac */ /* 0x000ea20008000a00 */
[----:B----4-:R-:W-:Y:S01]  /*7330*/  MOV R5, UR9 ;  /* 0x0000000900057c02 */ /* 0x010fe20008000f00 */
[----:B------:R-:W-:Y:S01]  /*7340*/  IMAD.U32 R4, RZ, RZ, UR8 ;  /* 0x00000008ff047e24 */ /* 0x000fe2000f8e00ff */
[----:B-----5:R-:W-:Y:S01]  /*7350*/  MOV R7, UR7 ;  /* 0x0000000700077c02 */ /* 0x020fe20008000f00 */
[----:B------:R-:W-:Y:S01]  /*7360*/  IMAD.U32 R6, RZ, RZ, UR6 ;  /* 0x00000006ff067e24 */ /* 0x000fe2000f8e00ff */
[----:B--2---:R-:W-:Y:S01]  /*7370*/  MOV R11, UR5 ;  /* 0x00000005000b7c02 */ /* 0x004fe20008000f00 */
[----:B------:R-:W-:Y:S02]  /*7380*/  IMAD.U32 R10, RZ, RZ, UR4 ;  /* 0x00000004ff0a7e24 */ /* 0x000fe4000f8e00ff */
[----:B------:R-:W-:Y:S07]  /*7390*/  LEPC R20, `(.L_x_127) ;  /* 0x000000001014794e */ /* 0x000fee0000000000 */
[----:B-1-3--:R-:W-:Y:S05]  /*73a0*/  CALL.ABS.NOINC R2 ;  /* 0x0000000002007343 */ /* 0x00afea0003c00000 */
.L_x_127:
[C---:B------:R-:W-:Y:S01]  /*73b0*/  SHF.L.U32 R40, R48.reuse, 0x10, RZ ;  /* 0x0000001030287819 */ /* 0x040fe200000006ff */
[----:B------:R-:W-:Y:S05]  /*73c0*/  WARPSYNC.ALL ;  /* 0x0000000000007948 */ /* 0x000fea0003800000 */
[----:B------:R-:W-:Y:S01]  /*73d0*/  R2UR UR4, R39 ;  /* 0x00000000270472ca */ /* 0x000fe200000e0000 */
[----:B------:R-:W-:Y:S01]  /*73e0*/  BSSY.RECONVERGENT B0, `(.L_x_128) ;  /* 0x0000088000007945 */ /* 0x000fe20003800200 */
[----:B------:R-:W-:Y:S02]  /*73f0*/  LOP3.LUT R43, R48, 0xffff0000, RZ, 0xc0, !PT ;  /* 0xffff0000302b7812 */ /* 0x000fe400078ec0ff */
[----:B------:R-:W-:Y:S02]  /*7400*/  SHF.L.U32 R42, R49, 0x10, RZ ;  /* 0x00000010312a7819 */ /* 0x000fe400000006ff */
[----:B------:R-:W-:Y:S02]  /*7410*/  SHF.L.U32 R45, R51, 0x10, RZ ;  /* 0x00000010332d7819 */ /* 0x000fe400000006ff */
[----:B------:R-:W-:Y:S02]  /*7420*/  LOP3.LUT R44, R75, 0xffff0000, RZ, 0xc0, !PT ;  /* 0xffff00004b2c7812 */ /* 0x000fe400078ec0ff */
[----:B------:R-:W-:Y:S03]  /*7430*/  ISETP.NE.AND P0, PT, R95, RZ, PT ;  /* 0x000000ff5f00720c */ /* 0x000fe60003f05270 */
[----:B------:R-:W1:Y:S02]  /*7440*/  LDTM.x32 R4, tmem[UR4] ;  /* 0x00000004000479ee */ /* 0x000e6400082c0000 */
[C---:B-1-3--:R-:W-:Y:S01]  /*7450*/  FMUL R0, R38.reuse, R4 ;  /* 0x0000000426007220 */ /* 0x04afe20000400000 */
[C---:B------:R-:W-:Y:S01]  /*7460*/  FMUL R2, R38.reuse, R5 ;  /* 0x0000000526027220 */ /* 0x040fe20000400000 */
[C---:B------:R-:W-:Y:S01]  /*7470*/  FMUL R3, R38.reuse, R6 ;  /* 0x0000000626037220 */ /* 0x040fe20000400000 */
[----:B------:R-:W-:Y:S01]  /*7480*/  FMUL R7, R38, R7 ;  /* 0x0000000726077220 */ /* 0x000fe20000400000 */
[----:B------:R-:W-:Y:S01]  /*7490*/  FFMA R0, R41, R40, R0 ;  /* 0x0000002829007223 */ /* 0x000fe20000000000 */
[----:B------:R-:W-:Y:S01]  /*74a0*/  LOP3.LUT R40, R49, 0xffff0000, RZ, 0xc0, !PT ;  /* 0xffff000031287812 */ /* 0x000fe200078ec0ff */
[C---:B------:R-:W-:Y:S01]  /*74b0*/  FFMA R2, R41.reuse, R43, R2 ;  /* 0x0000002b29027223 */ /* 0x040fe20000000002 */
[C---:B------:R-:W-:Y:S01]  /*74c0*/  SHF.L.U32 R43, R50.reuse, 0x10, RZ ;  /* 0x00000010322b7819 */ /* 0x040fe200000006ff */
[C---:B------:R-:W-:Y:S01]  /*74d0*/  FFMA R3, R41.reuse, R42, R3 ;  /* 0x0000002a29037223 */ /* 0x040fe20000000003 */
[----:B------:R-:W-:Y:S01]  /*74e0*/  LOP3.LUT R42, R50, 0xffff0000, RZ, 0xc0, !PT ;  /* 0xffff0000322a7812 */ /* 0x000fe200078ec0ff */
[----:B------:R-:W-:Y:S01]  /*74f0*/  FMUL R4, R38, R8 ;  /* 0x0000000826047220 */ /* 0x000fe20000400000 */
[----:B------:R-:W-:Y:S01]  /*7500*/  F2FP.BF16.F32.PACK_AB R52, R2, R0 ;  /* 0x000000000234723e */ /* 0x000fe200000010ff */
[----:B------:R-:W-:Y:S01]  /*7510*/  FFMA R7, R41, R40, R7 ;  /* 0x0000002829077223 */ /* 0x000fe20000000007 */
[----:B------:R-:W-:Y:S01]  /*7520*/  LOP3.LUT R40, R51, 0xffff0000, RZ, 0xc0, !PT ;  /* 0xffff000033287812 */ /* 0x000fe200078ec0ff */
[C---:B------:R-:W-:Y:S01]  /*7530*/  FMUL R5, R38.reuse, R9 ;  /* 0x0000000926057220 */ /* 0x040fe20000400000 */
[C---:B------:R-:W-:Y:S01]  /*7540*/  FMUL R6, R38.reuse, R10 ;  /* 0x0000000a26067220 */ /* 0x040fe20000400000 */
[----:B------:R-:W-:Y:S01]  /*7550*/  FMUL R11, R38, R11 ;  /* 0x0000000b260b7220 */ /* 0x000fe20000400000 */
[----:B------:R-:W-:Y:S01]  /*7560*/  F2FP.BF16.F32.PACK_AB R53, R7, R3 ;  /* 0x000000030735723e */ /* 0x000fe200000010ff */
[C---:B------:R-:W-:Y:S01]  /*7570*/  FFMA R4, R41.reuse, R43, R4 ;  /* 0x0000002b29047223 */ /* 0x040fe20000000004 */
[C---:B------:R-:W-:Y:S01]  /*7580*/  SHF.L.U32 R43, R56.reuse, 0x10, RZ ;  /* 0x00000010382b7819 */ /* 0x040fe200000006ff */
[----:B------:R-:W-:Y:S01]  /*7590*/  FFMA R5, R41, R42, R5 ;  /* 0x0000002a29057223 */ /* 0x000fe20000000005 */
[----:B------:R-:W-:Y:S01]  /*75a0*/  LOP3.LUT R42, R57, 0xffff0000, RZ, 0xc0, !PT ;  /* 0xffff0000392a7812 */ /* 0x000fe200078ec0ff */
[----:B------:R-:W-:Y:S01]  /*75b0*/  FFMA R6, R41, R45, R6 ;  /* 0x0000002d29067223 */ /* 0x000fe20000000006 */
[----:B------:R-:W-:Y:S01]  /*75c0*/  SHF.L.U32 R45, R57, 0x10, RZ ;  /* 0x00000010392d7819 */ /* 0x000fe200000006ff */
[----:B------:R-:W-:Y:S01]  /*75d0*/  FFMA R11, R41, R40, R11 ;  /* 0x00000028290b7223 */ /* 0x000fe2000000000b */
[----:B------:R-:W-:Y:S01]  /*75e0*/  LOP3.LUT R40, R56, 0xffff0000, RZ, 0xc0, !PT ;  /* 0xffff000038287812 */ /* 0x000fe200078ec0ff */
[C---:B------:R-:W-:Y:S01]  /*75f0*/  FMUL R8, R38.reuse, R12 ;  /* 0x0000000c26087220 */ /* 0x040fe20000400000 */
[----:B------:R-:W-:Y:S01]  /*7600*/  F2FP.BF16.F32.PACK_AB R54, R5, R4 ;  /* 0x000000040536723e */ /* 0x000fe200000010ff */
[C---:B------:R-:W-:Y:S01]  /*7610*/  FMUL R9, R38.reuse, R13 ;  /* 0x0000000d26097220 */ /* 0x040fe20000400000 */
[----:B------:R-:W-:Y:S01]  /*7620*/  F2FP.BF16.F32.PACK_AB R55, R11, R6 ;  /* 0x000000060b37723e */ /* 0x000fe200000010ff */
[C---:B------:R-:W-:Y:S01]  /*7630*/  FMUL R10, R38.reuse, R14 ;  /* 0x0000000e260a7220 */ /* 0x040fe20000400000 */
[----:B------:R-:W-:Y:S01]  /*7640*/  FMUL R15, R38, R15 ;  /* 0x0000000f260f7220 */ /* 0x000fe20000400000 */
[----:B------:R-:W-:Y:S01]  /*7650*/  FFMA R8, R41, R43, R8 ;  /* 0x0000002b29087223 */ /* 0x000fe20000000008 */
[----:B------:R-:W-:Y:S01]  /*7660*/  SHF.L.U32 R43, R59, 0x10, RZ ;  /* 0x000000103b2b7819 */ /* 0x000fe200000006ff */
[C---:B------:R-:W-:Y:S01]  /*7670*/  FFMA R9, R41.reuse, R40, R9 ;  /* 0x0000002829097223 */ /* 0x040fe20000000009 */
[C---:B------:R-:W-:Y:S01]  /*7680*/  SHF.L.U32 R40, R58.reuse, 0x10, RZ ;  /* 0x000000103a287819 */ /* 0x040fe200000006ff */
        /* <DEDUP_REMOVED lines=8> */
[----:B------:R-:W-:Y:S01]  /*7710*/  FMUL R14, R38, R18 ;  /* 0x00000012260e7220 */ /* 0x000fe20000400000 */
[----:B------:R-:W-:Y:S01]  /*7720*/  FFMA R12, R41, R40, R12 ;  /* 0x00000028290c7223 */ /* 0x000fe2000000000c */
[----:B------:R-:W-:Y:S01]  /*7730*/  LOP3.LUT R40, R59, 0xffff0000, RZ, 0xc0, !PT ;  /* 0xffff00003b287812 */ /* 0x000fe200078ec0ff */
[C---:B------:R-:W-:Y:S01]  /*7740*/  FFMA R13, R41.reuse, R42, R13 ;  /* 0x0000002a290d7223 */ /* 0x040fe2000000000d */
[----:B------:R-:W-:Y:S01]  /*7750*/  LOP3.LUT R42, R64, 0xffff0000, RZ, 0xc0, !PT ;  /* 0xffff0000402a7812 */ /* 0x000fe200078ec0ff */
[----:B------:R-:W-:Y:S01]  /*7760*/  FMUL R19, R38, R19 ;  /* 0x0000001326137220 */ /* 0x000fe20000400000 */
[----:B------:R-:W-:Y:S01]  /*7770*/  FFMA R14, R41, R43, R14 ;  /* 0x0000002b290e7223 */ /* 0x000fe2000000000e */
[----:B------:R-:W-:Y:S01]  /*7780*/  SHF.L.U32 R43, R64, 0x10, RZ ;  /* 0x00000010402b7819 */ /* 0x000fe200000006ff */
[----:B------:R1:W-:Y:S01]  /*7790*/  STS.128 [R93], R52 ;  /* 0x000000345d007388 */ /* 0x0003e20000000c00 */
[----:B------:R-:W-:Y:S01]  /*77a0*/  F2FP.BF16.F32.PACK_AB R70, R13, R12 ;  /* 0x0000000c0d46723e */ /* 0x000fe200000010ff */
[C---:B------:R-:W-:Y:S01]  /*77b0*/  FMUL R16, R38.reuse, R20 ;  /* 0x0000001426107220 */ /* 0x040fe20000400000 */
        /* <DEDUP_REMOVED lines=8> */
[C---:B------:R-:W-:Y:S01]  /*7840*/  FFMA R17, R41.reuse, R42, R17 ;  /* 0x0000002a29117223 */ /* 0x040fe20000000011 */
[----:B------:R-:W-:Y:S01]  /*7850*/  FFMA R18, R41, R45, R18 ;  /* 0x0000002d29127223 */ /* 0x000fe20000000012 */
[----:B------:R1:W-:Y:S01]  /*7860*/  STS.128 [R92+0x10], R68 ;  /* 0x000010445c007388 */ /* 0x0003e20000000c00 */
[----:B------:R-:W-:Y:S01]  /*7870*/  SHF.L.U32 R45, R67, 0x10, RZ ;  /* 0x00000010432d7819 */ /* 0x000fe200000006ff */
[----:B------:R-:W-:Y:S01]  /*7880*/  FFMA R23, R41, R40, R23 ;  /* 0x0000002829177223 */ /* 0x000fe20000000017 */
[----:B------:R-:W-:Y:S01]  /*7890*/  LOP3.LUT R40, R66, 0xffff0000, RZ, 0xc0, !PT ;  /* 0xffff000042287812 */ /* 0x000fe200078ec0ff */
[C---:B------:R-:W-:Y:S01]  /*78a0*/  FMUL R20, R38.reuse, R24 ;  /* 0x0000001826147220 */ /* 0x040fe20000400000 */
[----:B------:R-:W-:Y:S01]  /*78b0*/  LOP3.LUT R42, R67, 0xffff0000, RZ, 0xc0, !PT ;  /* 0xffff0000432a7812 */ /* 0x000fe200078ec0ff */
[C---:B------:R-:W-:Y:S01]  /*78c0*/  FMUL R21, R38.reuse, R25 ;  /* 0x0000001926157220 */ /* 0x040fe20000400000 */
[----:B------:R-:W-:Y:S01]  /*78d0*/  F2FP.BF16.F32.PACK_AB R100, R17, R16 ;  /* 0x000000101164723e */ /* 0x000fe200000010ff */
[C---:B------:R-:W-:Y:S01]  /*78e0*/  FMUL R22, R38.reuse, R26 ;  /* 0x0000001a26167220 */ /* 0x040fe20000400000 */
[----:B------:R-:W-:Y:S01]  /*78f0*/  FMUL R27, R38, R27 ;  /* 0x0000001b261b7220 */ /* 0x000fe20000400000 */
[C---:B------:R-:W-:Y:S01]  /*7900*/  FFMA R20, R41.reuse, R43, R20 ;  /* 0x0000002b29147223 */ /* 0x040fe20000000014 */
[C---:B------:R-:W-:Y:S01]  /*7910*/  FFMA R21, R41.reuse, R40, R21 ;  /* 0x0000002829157223 */ /* 0x040fe20000000015 */
[C---:B------:R-:W-:Y:S01]  /*7920*/  FFMA R22, R41.reuse, R45, R22 ;  /* 0x0000002d29167223 */ /* 0x040fe20000000016 */
[----:B------:R-:W-:Y:S01]  /*7930*/  FFMA R27, R41, R42, R27 ;  /* 0x0000002a291b7223 */ /* 0x000fe2000000001b */
[----:B------:R-:W-:Y:S01]  /*7940*/  SHF.L.U32 R40, R72, 0x10, RZ ;  /* 0x0000001048287819 */ /* 0x000fe200000006ff */
[----:B------:R-:W-:Y:S01]  /*7950*/  FMUL R24, R38, R28 ;  /* 0x0000001c26187220 */ /* 0x000fe20000400000 */
[----:B------:R-:W-:Y:S01]  /*7960*/  LOP3.LUT R42, R72, 0xffff0000, RZ, 0xc0, !PT ;  /* 0xffff0000482a7812 */ /* 0x000fe200078ec0ff */
[C---:B------:R-:W-:Y:S01]  /*7970*/  FMUL R25, R38.reuse, R29 ;  /* 0x0000001d26197220 */ /* 0x040fe20000400000 */
[----:B------:R-:W-:Y:S01]  /*7980*/  SHF.L.U32 R43, R73, 0x10, RZ ;  /* 0x00000010492b7819 */ /* 0x000fe200000006ff */
[C---:B------:R-:W-:Y:S01]  /*7990*/  FMUL R26, R38.reuse, R30 ;  /* 0x0000001e261a7220 */ /* 0x040fe20000400000 */
[C---:B------:R-:W-:Y:S01]  /*79a0*/  FFMA R24, R41.reuse, R40, R24 ;  /* 0x0000002829187223 */ /* 0x040fe20000000018 */
[----:B------:R-:W-:Y:S01]  /*79b0*/  FFMA R25, R41, R42, R25 ;  /* 0x0000002a29197223 */ /* 0x000fe20000000019 */
[----:B------:R-:W-:Y:S01]  /*79c0*/  LOP3.LUT R40, R73, 0xffff0000, RZ, 0xc0, !PT ;  /* 0xffff000049287812 */ /* 0x000fe200078ec0ff */
[----:B------:R-:W-:Y:S01]  /*79d0*/  FFMA R26, R41, R43, R26 ;  /* 0x0000002b291a7223 */ /* 0x000fe2000000001a */
[----:B------:R-:W-:Y:S01]  /*79e0*/  FMUL R31, R38, R31 ;  /* 0x0000001f261f7220 */ /* 0x000fe20000400000 */
[----:B------:R-:W-:Y:S01]  /*79f0*/  SHF.L.U32 R43, R74, 0x10, RZ ;  /* 0x000000104a2b7819 */ /* 0x000fe200000006ff */
[----:B------:R-:W-:Y:S01]  /*7a00*/  FMUL R28, R38, R32 ;  /* 0x00000020261c7220 */ /* 0x000fe20000400000 */
[----:B------:R-:W-:Y:S01]  /*7a10*/  LOP3.LUT R42, R74, 0xffff0000, RZ, 0xc0, !PT ;  /* 0xffff00004a2a7812 */ /* 0x000fe200078ec0ff */
[C---:B------:R-:W-:Y:S01]  /*7a20*/  FMUL R29, R38.reuse, R33 ;  /* 0x00000021261d7220 */ /* 0x040fe20000400000 */
[----:B------:R-:W-:Y:S01]  /*7a30*/  SHF.L.U32 R45, R75, 0x10, RZ ;  /* 0x000000104b2d7819 */ /* 0x000fe200000006ff */
[C---:B------:R-:W-:Y:S01]  /*7a40*/  FMUL R30, R38.reuse, R34 ;  /* 0x00000022261e7220 */ /* 0x040fe20000400000 */
[----:B------:R-:W-:Y:S01]  /*7a50*/  FFMA R31, R41, R40, R31 ;  /* 0x00000028291f7223 */ /* 0x000fe2000000001f */
[----:B------:R-:W-:Y:S01]  /*7a60*/  FMUL R35, R38, R35 ;  /* 0x0000002326237220 */ /* 0x000fe20000400000 */
[----:B------:R-:W-:Y:S01]  /*7a70*/  F2FP.BF16.F32.PACK_AB R101, R23, R18 ;  /* 0x000000121765723e */ /* 0x000fe200000010ff */
[----:B------:R-:W-:Y:S01]  /*7a80*/  FFMA R28, R41, R43, R28 ;  /* 0x0000002b291c7223 */ /* 0x000fe2000000001c */
[----:B------:R-:W-:Y:S01]  /*7a90*/  F2FP.BF16.F32.PACK_AB R102, R21, R20 ;  /* 0x000000141566723e */ /* 0x000fe200000010ff */
[----:B------:R-:W-:Y:S01]  /*7aa0*/  FFMA R29, R41, R42, R29 ;  /* 0x0000002a291d7223 */ /* 0x000fe2000000001d */
[----:B------:R-:W-:Y:S01]  /*7ab0*/  F2FP.BF16.F32.PACK_AB R103, R27, R22 ;  /* 0x000000161b67723e */ /* 0x000fe200000010ff */
[C---:B------:R-:W-:Y:S01]  /*7ac0*/  FFMA R30, R41.reuse, R45, R30 ;  /* 0x0000002d291e7223 */ /* 0x040fe2000000001e */
[----:B------:R-:W-:Y:S01]  /*7ad0*/  FFMA R35, R41, R44, R35 ;  /* 0x0000002c29237223 */ /* 0x000fe20000000023 */
[----:B------:R-:W-:Y:S02]  /*7ae0*/  F2FP.BF16.F32.PACK_AB R104, R25, R24 ;  /* 0x000000181968723e */ /* 0x000fe400000010ff */
[----:B------:R1:W-:Y:S01]  /*7af0*/  STS.128 [R91+0x20], R100 ;  /* 0x000020645b007388 */ /* 0x0003e20000000c00 */
[----:B------:R-:W-:Y:S02]  /*7b00*/  F2FP.BF16.F32.PACK_AB R105, R31, R26 ;  /* 0x0000001a1f69723e */ /* 0x000fe400000010ff */
[----:B------:R-:W-:Y:S02]  /*7b10*/  F2FP.BF16.F32.PACK_AB R106, R29, R28 ;  /* 0x0000001c1d6a723e */ /* 0x000fe400000010ff */
[----:B------:R-:W-:Y:S05]  /*7b20*/  F2FP.BF16.F32.PACK_AB R107, R35, R30 ;  /* 0x0000001e236b723e */ /* 0x000fea00000010ff */
[----:B------:R1:W-:Y:S01]  /*7b30*/  STS.128 [R87+0x30], R104 ;  /* 0x0000306857007388 */ /* 0x0003e20000000c00 */
[----:B------:R-:W-:Y:S01]  /*7b40*/  @!PT LDS RZ, [RZ] ;  /* 0x00000000fffff984 */ /* 0x000fe20000000800 */
[----:B------:R-:W-:Y:S01]  /*7b50*/  @!PT LDS RZ, [RZ] ;  /* 0x00000000fffff984 */ /* 0x000fe20000000800 */
[----:B------:R-:W-:Y:S01]  /*7b60*/  @!PT LDS RZ, [RZ] ;  /* 0x00000000fffff984 */ /* 0x000fe20000000800 */
[----:B------:R-:W-:Y:S01]  /*7b70*/  @!PT LDS RZ, [RZ] ;  /* 0x00000000fffff984 */ /* 0x000fe20000000800 */
[----:B------:R3:W-:Y:S07]  /*7b80*/  MEMBAR.ALL.CTA ;  /* 0x0000000000007992 */ /* 0x0007ee0000008000 */
[----:B---3--:R-:W3:Y:S02]  /*7b90*/  FENCE.VIEW.ASYNC.S ;  /* 0x00000000000073c6 */ /* 0x008ee40000000000 */
[----:B---3--:R-:W-:Y:S06]  /*7ba0*/  BAR.SYNC.DEFER_BLOCKING 0x1, 0x80 ;  /* 0x0042000000007b1d */ /* 0x008fec0000010000 */
[----:B------:R-:W-:Y:S05]  /*7bb0*/  @P0 BRA `(.L_x_129) ;  /* 0x0000000000280947 */ /* 0x000fea0003800000 */
[----:B------:R-:W3:Y:S01]  /*7bc0*/  LDCU.64 UR6, c[0x0][0x348] ;  /* 0x00006900ff0677ac */ /* 0x000ee20008000a00 */
[----:B------:R-:W-:Y:S01]  /*7bd0*/  UIADD3 UR4, UPT, UPT, UR44, 0x200, URZ ;  /* 0x000002002c047890 */ /* 0x000fe2000fffe0ff */
[----:B------:R-:W-:Y:S05]  /*7be0*/  UMOV UR51, UR36 ;  /* 0x0000002400337c82 */ /* 0x000fea0008000000 */
[----:B------:R-:W-:Y:S04]  /*7bf0*/  MOV R84, UR4 ;  /* 0x0000000400547c02 */ /* 0x000fe80008000f00 */
[----:B------:R-:W-:Y:S01]  /*7c00*/  R2UR UR48, R84 ;  /* 0x00000000543072ca */ /* 0x000fe200000e0000 */
[----:B---3--:R-:W-:Y:S04]  /*7c10*/  UIADD3 UR4, UP0, UPT, UR6, 0xa80, URZ ;  /* 0x00000a8006047890 */ /* 0x008fe8000ff1e0ff */
[----:B------:R-:W-:Y:S09]  /*7c20*/  UIADD3.X UR5, UPT, UPT, URZ, UR7, URZ, UP0, !UPT ;  /* 0x00000007ff057290 */ /* 0x000ff200087fe4ff */
[----:B------:R3:W-:Y:S01]  /*7c30*/  UTMASTG.3D [UR48], [UR4] ;  /* 0x00000030040073b5 */ /* 0x0007e20008010000 */
[----:B------:R0:W-:Y:S01]  /*7c40*/  UTMACMDFLUSH ;  /* 0x00000000000079b7 */ /* 0x0001e20000000000 */
[----:B---3--:R-:W-:Y:S04]  /*7c50*/  DEPBAR.LE SB0, 0x1 ;  /* 0x000080400000791a */ /* 0x008fe80000000000 */
.L_x_129:
[----:B------:R-:W-:Y:S05]  /*7c60*/  BSYNC.RECONVERGENT B0 ;  /* 0x0000000000007941 */ /* 0x000fea0003800200 */
.L_x_128:
[----:B------:R-:W-:Y:S01]  /*7c70*/  BAR.SYNC.DEFER_BLOCKING 0x1, 0x80 ;  /* 0x0042000000007b1d */ /* 0x000fe20000010000 */
[----:B------:R-:W-:Y:S01]  /*7c80*/  ISETP.NE.AND P1, PT, R98, RZ, PT ;  /* 0x000000ff6200720c */ /* 0x000fe20003f25270 */
[----:B------:R-:W-:Y:S01]  /*7c90*/  UISETP.NE.AND UP0, UPT, UR47, URZ, UPT ;  /* 0x000000ff2f00728c */ /* 0x000fe2000bf05270 */
[----:B------:R-:W-:Y:S11]  /*7ca0*/  LEA R3, R46, UR44, 0x3 ;  /* 0x0000002c2e037c11 */ /* 0x000ff6000f8e18ff */
[----:B------:R-:W-:Y:S01]  /*7cb0*/  @P1 SHF.L.U32 R2, R90, 0x1f, RZ ;  /* 0x0000001f5a021819 */ /* 0x000fe200000006ff */
[----:B------:R-:W-:Y:S06]  /*7cc0*/  BRA.U !UP0, `(.L_x_130) ;  /* 0x0000000108247547 */ /* 0x000fec000b800000 */
[----:B------:R-:W-:Y:S01]  /*7cd0*/  IMAD.U32 R5, RZ, RZ, UR46 ;  /* 0x0000002eff057e24 */ /* 0x000fe2000f8e00ff */
[----:B------:R-:W-:Y:S01]  /*7ce0*/  MOV R0, UR54 ;  /* 0x0000003600007c02 */ /* 0x000fe20008000f00 */
[----:B------:R-:W-:Y:S03]  /*7cf0*/  UIADD3 UR4, UPT, UPT, UR46, 0x1, URZ ;  /* 0x000000012e047890 */ /* 0x000fe6000fffe0ff */
[----:B------:R-:W-:Y:S01]  /*7d00*/  @P1 LEA R5, R5, UR44, 0x3 ;  /* 0x0000002c05051c11 */ /* 0x000fe2000f8e18ff */
[----:B------:R-:W-:Y:S04]  /*7d10*/  UISETP.NE.AND UP0, UPT, UR4, 0x4, UPT ;  /* 0x000000040400788c */ /* 0x000fe8000bf05270 */
[----:B------:R-:W-:Y:S01]  /*7d20*/  @P1 VIADD R5, R5, 0xf0 ;  /* 0x000000f005051836 */ /* 0x000fe20000000000 */
[----:B------:R-:W-:Y:S04]  /*7d30*/  USEL UR46, UR4, URZ, UP0 ;  /* 0x000000ff042e7287 */ /* 0x000fe80008000000 */
[----:B------:R-:W-:Y:S04]  /*7d40*/  @P1 PRMT R0, R0, 0x654, R5 ;  /* 0x0000065400001816 */ /* 0x000fe80000000005 */
[----:B------:R3:W-:Y:S04]  /*7d50*/  @P1 SYNCS.ARRIVE.TRANS64.RED.A1T0 RZ, [R0+URZ], RZ ;  /* 0x000000ff00ff19a7 */ /* 0x0007e800081004ff */
.L_x_130:
[----:B------:R-:W4:Y:S01]  /*7d60*/  @P1 SYNCS.PHASECHK.TRANS64.TRYWAIT P0, [R3+URZ+0xd0], R2 ;  /* 0x0000d002030015a7 */ /* 0x000f2200080011ff */
[----:B------:R-:W-:Y:S01]  /*7d70*/  BSSY B1, `(.L_x_131) ;  /* 0x0000016000017945 */ /* 0x000fe20003800000 */
[----:B----4-:R-:W-:Y:S03]  /*7d80*/  @P1 SEL R47, RZ, 0x1, !P0 ;  /* 0x00000001ff2f1807 */ /* 0x010fe60004000000 */
[----:B------:R-:W-:Y:S05]  /*7d90*/  @!P1 BRA `(.L_x_132) ;  /* 0x00000000004c9947 */ /* 0x000fea0003800000 */
[----:B------:R-:W-:Y:S01]  /*7da0*/  ISETP.NE.AND P0, PT, R47, RZ, PT ;  /* 0x000000ff2f00720c */ /* 0x000fe20003f05270 */
[----:B------:R-:W-:Y:S01]  /*7db0*/  BSSY B0, `(.L_x_133) ;  /* 0x000000b000007945 */ /* 0x000fe20003800000 */
[----:B------:R-:W-:Y:S11]  /*7dc0*/  ISETP.NE.AND P1, PT, R60, RZ, PT ;  /* 0x000000ff3c00720c */ /* 0x000ff60003f25270 */
[----:B------:R-:W-:Y:S02]  /*7dd0*/  @!UPT UIADD3 URZ, UPT, UPT, URZ, URZ, URZ ;  /* 0x000000fffffff290 */ /* 0x000fe4000fffe0ff */
[C---:B------:R-:W-:Y:S01]  /*7de0*/  @P1 IMAD R6, R46.reuse, 0x2000, R93 ;  /* 0x000020002e061824 */ /* 0x040fe200078e025d */
[C---:B------:R-:W-:Y:S01]  /*7df0*/  @P1 LEA R4, R46.reuse, R91, 0xd ;  /* 0x0000005b2e041211 */ /* 0x040fe200078e68ff */
[C---:B------:R-:W-:Y:S02]  /*7e00*/  @P1 IMAD R5, R46.reuse, 0x2000, R92 ;  /* 0x000020002e051824 */ /* 0x040fe400078e025c */
[----:B------:R-:W-:Y:S01]  /*7e10*/  @P1 IMAD R2, R46, 0x2000, R87 ;  /* 0x000020002e021824 */ /* 0x000fe200078e0257 */
[----:B------:R-:W-:Y:S06]  /*7e20*/  @P0 BRA `(.L_x_134) ;  /* 0x00000000000c0947 */ /* 0x000fec0003800000 */
[----:B---3--:R-:W-:Y:S04]  /*7e30*/  SHF.L.U32 R0, R90, 0x1f, RZ ;  /* 0x0000001f5a007819 */ /* 0x008fe800000006ff */
[----:B------:R-:W3:Y:S02]  /*7e40*/  SYNCS.PHASECHK.TRANS64.TRYWAIT P0, [R3+URZ+0xd0], R0 ;  /* 0x0000d000030075a7 */ /* 0x000ee400080011ff */
[----:B---3--:R-:W-:Y:S05]  /*7e50*/  @!P0 BRA `(.L_x_135) ;  /* 0x0000003400708947 */ /* 0x008fea0003800000 */
.L_x_134:
[----:B------:R-:W-:Y:S05]  /*7e60*/  BSYNC B0 ;  /* 0x0000000000007941 */ /* 0x000fea0003800000 */
.L_x_133:
[----:B------:R-:W-:Y:S02]  /*7e70*/  ISETP.NE.AND P0, PT, R60, RZ, PT ;  /* 0x000000ff3c00720c */ /* 0x000fe40003f05270 */
[----:B------:R-:W-:Y:S11]  /*7e80*/  IADD3 R46, PT, PT, R46, 0x1, RZ ;  /* 0x000000012e2e7810 */ /* 0x000ff60007ffe0ff */
[----:B------:R4:W1:Y:S04]  /*7e90*/  @P0 LDS.128 R48, [R6] ;  /* 0x0000000006300984 */ /* 0x0008680000000c00 */
[----:B------:R4:W1:Y:S04]  /*7ea0*/  @P0 LDS.128 R56, [R5+0x10] ;  /* 0x0000100005380984 */ /* 0x0008680000000c00 */
[----:B------:R4:W1:Y:S04]  /*7eb0*/  @P0 LDS.128 R64, [R4+0x20] ;  /* 0x0000200004400984 */ /* 0x0008680000000c00 */
[----:B------:R4:W1:Y:S02]  /*7ec0*/  @P0 LDS.128 R72, [R2+0x30] ;  /* 0x0000300002480984 */ /* 0x0008640000000c00 */
.L_x_132:
[----:B------:R-:W-:Y:S05]  /*7ed0*/  BSYNC B1 ;  /* 0x0000000000017941 */ /* 0x000fea0003800000 */
.L_x_131:
[----:B---3--:R-:W-:Y:S05]  /*7ee0*/  VIADD R0, R39, 0x20 ;  /* 0x0000002027007836 */ /* 0x008fea0000000000 */
[----:B------:R-:W-:Y:S04]  /*7ef0*/  SHF.R.U32.HI R0, RZ, 0x15, R0 ;  /* 0x00000015ff007819 */ /* 0x000fe80000011600 */
[----:B------:R-:W-:Y:S11]  /*7f00*/  LOP3.LUT P0, RZ, R0, 0x3, R81, 0x48, !PT ;  /* 0x0000000300ff7812 */ /* 0x000ff60007804851 */
[----:B------:R-:W-:Y:S02]  /*7f10*/  @!UPT UIADD3 URZ, UPT, UPT, URZ, URZ, URZ ;  /* 0x000000fffffff290 */ /* 0x000fe4000fffe0ff */
[----:B------:R-:W-:Y:S05]  /*7f20*/  @!P0 BRA `(.L_x_136) ;  /* 0x0000000000408947 */ /* 0x000fea0003800000 */
[----:B------:R-:W3:Y:S01]  /*7f30*/  LDCU.64 UR8, c[0x4][0x70] ;  /* 0x01000e00ff0877ac */ /* 0x000ee20008000a00 */
[----:B------:R-:W-:Y:S01]  /*7f40*/  MOV R3, 0x0 ;  /* 0x0000000000037802 */ /* 0x000fe20000000f00 */
[----:B------:R-:W-:Y:S02]  /*7f50*/  HFMA2 R12, -RZ, RZ, 0, 5.9604644775390625e-08 ;  /* 0x00000001ff0c7431 */ /* 0x000fe400000001ff */
[----:B------:R-:W-:Y:S02]  /*7f60*/  IMAD.MOV.U32 R8, RZ, RZ, 0x192 ;  /* 0x00000192ff087424 */ /* 0x000fe400078e00ff */
[----:B------:R-:W-:Y:S01]  /*7f70*/  IMAD.MOV.U32 R13, RZ, RZ, RZ ;  /* 0x000000ffff0d7224 */ /* 0x000fe200078e00ff */
[----:B------:R-:W5:Y:S01]  /*7f80*/  LDCU.64 UR6, c[0x4][0x78] ;  /* 0x01000f00ff0677ac */ /* 0x000f620008000a00 */
[----:B----4-:R-:W4:Y:S01]  /*7f90*/  LDC.64 R2, c[0x4][R3] ;  /* 0x0100000003027b82 */ /* 0x010f220000000a00 */
[----:B------:R-:W2:Y:S01]  /*7fa0*/  LDCU.64 UR4, c[0x4][0x10] ;  /* 0x01000200ff0477ac */ /* 0x000ea20008000a00 */
[----:B---3--:R-:W-:Y:S01]  /*7fb0*/  MOV R5, UR9 ;  /* 0x0000000900057c02 */ /* 0x008fe20008000f00 */
[----:B------:R-:W-:Y:S01]  /*7fc0*/  IMAD.U32 R4, RZ, RZ, UR8 ;  /* 0x00000008ff047e24 */ /* 0x000fe2000f8e00ff */
[----:B-----5:R-:W-:Y:S01]  /*7fd0*/  MOV R7, UR7 ;  /* 0x0000000700077c02 */ /* 0x020fe20008000f00 */
[----:B------:R-:W-:Y:S01]  /*7fe0*/  IMAD.U32 R6, RZ, RZ, UR6 ;  /* 0x00000006ff067e24 */ /* 0x000fe2000f8e00ff */
[----:B--2---:R-:W-:Y:S01]  /*7ff0*/  MOV R11, UR5 ;  /* 0x00000005000b7c02 */ /* 0x004fe20008000f00 */
[----:B------:R-:W-:Y:S02]  /*8000*/  IMAD.U32 R10, RZ, RZ, UR4 ;  /* 0x00000004ff0a7e24 */ /* 0x000fe4000f8e00ff */
[----:B------:R-:W-:Y:S07]  /*8010*/  LEPC R20, `(.L_x_136) ;  /* 0x000000001014794e */ /* 0x000fee0000000000 */
[----:B-1--4-:R-:W-:Y:S05]  /*8020*/  CALL.ABS.NOINC R2 ;  /* 0x0000000002007343 */ /* 0x012fea0003c00000 */
.L_x_136:
[C---:B-1----:R-:W-:Y:S01]  /*8030*/  SHF.L.U32 R40, R48.reuse, 0x10, RZ ;  /* 0x0000001030287819 */ /* 0x042fe200000006ff */
[----:B------:R-:W-:Y:S05]  /*8040*/  WARPSYNC.ALL ;  /* 0x0000000000007948 */ /* 0x000fea0003800000 */
[----:B------:R-:W-:Y:S01]  /*8050*/  R2UR UR4, R39 ;  /* 0x00000000270472ca */ /* 0x000fe200000e0000 */
[----:B------:R-:W-:Y:S01]  /*8060*/  BSSY.RECONVERGENT B0, `(.L_x_137) ;  /* 0x0000090000007945 */ /* 0x000fe20003800200 */
[----:B------:R-:W-:Y:S02]  /*8070*/  LOP3.LUT R43, R48, 0xffff0000, RZ, 0xc0, !PT ;  /* 0xffff0000302b7812 */ /* 0x000fe400078ec0ff */
[----:B------:R-:W-:Y:S02]  /*8080*/  LOP3.LUT R42, R49, 0xffff0000, RZ, 0xc0, !PT ;  /* 0xffff0000312a7812 */ /* 0x000fe400078ec0ff */
[----:B------:R-:W-:Y:S02]  /*8090*/  SHF.L.U32 R45, R51, 0x10, RZ ;  /* 0x00000010332d7819 */ /* 0x000fe400000006ff */
[----:B------:R-:W-:Y:S02]  /*80a0*/  ISETP.NE.AND P6, PT, R98, RZ, PT ;  /* 0x000000ff6200720c */ /* 0x000fe40003fc5270 */
[----:B------:R-:W-:Y:S02]  /*80b0*/  MOV R52, UR46 ;  /* 0x0000002e00347c02 */ /* 0x000fe40008000f00 */
[----:B------:R-:W-:Y:S01]  /*80c0*/  MOV R61, UR54 ;  /* 0x00000036003d7c02 */ /* 0x000fe20008000f00 */
[----:B----4-:R-:W1:Y:S01]  /*80d0*/  LDTM.x32 R4, tmem[UR4+0x20] ;  /* 0x00002004000479ee */ /* 0x010e6200082c0000 */
[----:B------:R-:W-:Y:S02]  /*80e0*/  LOP3.LUT R44, R75, 0xffff0000, RZ, 0xc0, !PT ;  /* 0xffff00004b2c7812 */ /* 0x000fe400078ec0ff */
[----:B------:R-:W-:Y:S02]  /*80f0*/  ISETP.NE.AND P0, PT, R95, RZ, PT ;  /* 0x000000ff5f00720c */ /* 0x000fe40003f05270 */
[----:B------:R-:W-:Y:S03]  /*8100*/  LEA R62, R46, UR44, 0x3 ;  /* 0x0000002c2e3e7c11 */ /* 0x000fe6000f8e18ff */
[----:B------:R-:W-:Y:S02]  /*8110*/  @P6 LEA R52, R52, UR44, 0x3 ;  /* 0x0000002c34346c11 */ /* 0x000fe4000f8e18ff */
[----:B------:R-:W-:Y:S02]  /*8120*/  @P6 SHF.L.U32 R63, R90, 0x1f, RZ ;  /* 0x0000001f5a3f6819 */ /* 0x000fe400000006ff */
[----:B------:R-:W-:Y:S04]  /*8130*/  @P6 IADD3 R52, PT, PT, R52, 0xf0, RZ ;  /* 0x000000f034346810 */ /* 0x000fe80007ffe0ff */
[----:B------:R-:W-:Y:S01]  /*8140*/  @P6 PRMT R61, R61, 0x654, R52 ;  /* 0x000006543d3d6816 */ /* 0x000fe20000000034 */
[C---:B-1----:R-:W-:Y:S01]  /*8150*/  FMUL R0, R38.reuse, R4 ;  /* 0x0000000426007220 */ /* 0x042fe20000400000 */
[C---:B------:R-:W-:Y:S01]  /*8160*/  FMUL R2, R38.reuse, R5 ;  /* 0x0000000526027220 */ /* 0x040fe20000400000 */
[C---:B------:R-:W-:Y:S01]  /*8170*/  FMUL R3, R38.reuse, R6 ;  /* 0x0000000626037220 */ /* 0x040fe20000400000 */
[----:B------:R-:W-:Y:S01]  /*8180*/  FMUL R7, R38, R7 ;  /* 0x0000000726077220 */ /* 0x000fe20000400000 */
[----:B------:R-:W-:Y:S01]  /*8190*/  FFMA R0, R41, R40, R0 ;  /* 0x0000002829007223 */ /* 0x000fe20000000000 */
[----:B------:R-:W-:Y:S01]  /*81a0*/  SHF.L.U32 R40, R49, 0x10, RZ ;  /* 0x0000001031287819 */ /* 0x000fe200000006ff */
[C---:B------:R-:W-:Y:S01]  /*81b0*/  FFMA R2, R41.reuse, R43, R2 ;  /* 0x0000002b29027223 */ /* 0x040fe20000000002 */
[----:B------:R-:W-:Y:S01]  /*81c0*/  SHF.L.U32 R43, R50, 0x10, RZ ;  /* 0x00000010322b7819 */ /* 0x000fe200000006ff */
[C---:B------:R-:W-:Y:S01]  /*81d0*/  FMUL R4, R38.reuse, R8 ;  /* 0x0000000826047220 */ /* 0x040fe20000400000 */
[----:B------:R-:W-:Y:S01]  /*81e0*/  FMUL R5, R38, R9 ;  /* 0x0000000926057220 */ /* 0x000fe20000400000 */
[C---:B------:R-:W-:Y:S01]  /*81f0*/  FFMA R3, R41.reuse, R40, R3 ;  /* 0x0000002829037223 */ /* 0x040fe20000000003 */
[----:B------:R-:W-:Y:S01]  /*8200*/  LOP3.LUT R40, R50, 0xffff0000, RZ, 0xc0, !PT ;  /* 0xffff000032287812 */ /* 0x000fe200078ec0ff */
[----:B------:R-:W-:Y:S01]  /*8210*/  FFMA R7, R41, R42, R7 ;  /* 0x0000002a29077223 */ /* 0x000fe20000000007 */
[----:B------:R-:W-:Y:S01]  /*8220*/  LOP3.LUT R42, R51, 0xffff0000, RZ, 0xc0, !PT ;  /* 0xffff0000332a7812 */ /* 0x000fe200078ec0ff */
[----:B------:R-:W-:Y:S01]  /*8230*/  FMUL R6, R38, R10 ;  /* 0x0000000a26067220 */ /* 0x000fe20000400000 */
[----:B------:R-:W-:Y:S01]  /*8240*/  F2FP.BF16.F32.PACK_AB R52, R2, R0 ;  /* 0x000000000234723e */ /* 0x000fe200000010ff */
[----:B------:R-:W-:Y:S01]  /*8250*/  FMUL R11, R38, R11 ;  /* 0x0000000b260b7220 */ /* 0x000fe20000400000 */
[----:B------:R-:W-:Y:S01]  /*8260*/  F2FP.BF16.F32.PACK_AB R53, R7, R3 ;  /* 0x000000030735723e */ /* 0x000fe200000010ff */
        /* <DEDUP_REMOVED lines=20> */
[C---:B------:R-:W-:Y:S01]  /*83b0*/  FMUL R12, R38.reuse, R16 ;  /* 0x00000010260c7220 */ /* 0x040fe20000400000 */
        /* <DEDUP_REMOVED lines=13> */
[----:B------:R1:W-:Y:S01]  /*8490*/  STS.128 [R93+0x2000], R52 ;  /* 0x002000345d007388 */ /* 0x0003e20000000c00 */
[----:B------:R-:W-:Y:S01]  /*84a0*/  F2FP.BF16.F32.PACK_AB R70, R13, R12 ;  /* 0x0000000c0d46723e */ /* 0x000fe200000010ff */
[----:B------:R-:W-:Y:S01]  /*84b0*/  FFMA R19, R41, R40, R19 ;  /* 0x0000002829137223 */ /* 0x000fe20000000013 */
[----:B------:R-:W-:Y:S01]  /*84c0*/  LOP3.LUT R40, R64, 0xffff0000, RZ, 0xc0, !PT ;  /* 0xffff000040287812 */ /* 0x000fe200078ec0ff */
[C---:B------:R-:W-:Y:S01]  /*84d0*/  FMUL R16, R38.reuse, R20 ;  /* 0x0000001426107220 */ /* 0x040fe20000400000 */
[C---:B------:R-:W-:Y:S01]  /*84e0*/  FMUL R17, R38.reuse, R21 ;  /* 0x0000001526117220 */ /* 0x040fe20000400000 */
[C---:B------:R-:W-:Y:S01]  /*84f0*/  FMUL R18, R38.reuse, R22 ;  /* 0x0000001626127220 */ /* 0x040fe20000400000 */
[----:B------:R-:W-:Y:S01]  /*8500*/  F2FP.BF16.F32.PACK_AB R71, R19, R14 ;  /* 0x0000000e1347723e */ /* 0x000fe200000010ff */
[----:B------:R-:W-:Y:S01]  /*8510*/  FMUL R23, R38, R23 ;  /* 0x0000001726177220 */ /* 0x000fe20000400000 */
[----:B------:R-:W-:Y:S01]  /*8520*/  FFMA R16, R41, R43, R16 ;  /* 0x0000002b29107223 */ /* 0x000fe20000000010 */
[----:B------:R-:W-:Y:S01]  /*8530*/  SHF.L.U32 R43, R67, 0x10, RZ ;  /* 0x00000010432b7819 */ /* 0x000fe200000006ff */
[C---:B------:R-:W-:Y:S01]  /*8540*/  FFMA R17, R41.reuse, R40, R17 ;  /* 0x0000002829117223 */ /* 0x040fe20000000011 */
[----:B------:R1:W-:Y:S01]  /*8550*/  STS.128 [R92+0x2010], R68 ;  /* 0x002010445c007388 */ /* 0x0003e20000000c00 */
        /* <DEDUP_REMOVED lines=8> */
[C---:B------:R-:W-:Y:S01]  /*85e0*/  FMUL R22, R38.reuse, R26 ;  /* 0x0000001a26167220 */ /* 0x040fe20000400000 */
[----:B------:R-:W-:Y:S01]  /*85f0*/  FFMA R20, R41, R40, R20 ;  /* 0x0000002829147223 */ /* 0x000fe20000000014 */
[----:B------:R-:W-:Y:S01]  /*8600*/  LOP3.LUT R40, R67, 0xffff0000, RZ, 0xc0, !PT ;  /* 0xffff000043287812 */ /* 0x000fe200078ec0ff */
[C---:B------:R-:W-:Y:S01]  /*8610*/  FFMA R21, R41.reuse, R42, R21 ;  /* 0x0000002a29157223 */ /* 0x040fe20000000015 */
[C---:B------:R-:W-:Y:S01]  /*8620*/  FFMA R22, R41.reuse, R43, R22 ;  /* 0x0000002b29167223 */ /* 0x040fe20000000016 */
[----:B------:R-:W-:Y:S01]  /*8630*/  FMUL R27, R38, R27 ;  /* 0x0000001b261b7220 */ /* 0x000fe20000400000 */
[----:B------:R-:W-:Y:S01]  /*8640*/  SHF.L.U32 R43, R72, 0x10, RZ ;  /* 0x00000010482b7819 */ /* 0x000fe200000006ff */
[----:B------:R-:W-:Y:S01]  /*8650*/  FMUL R24, R38, R28 ;  /* 0x0000001c26187220 */ /* 0x000fe20000400000 */
[----:B------:R-:W-:Y:S01]  /*8660*/  LOP3.LUT R42, R72, 0xffff0000, RZ, 0xc0, !PT ;  /* 0xffff0000482a7812 */ /* 0x000fe200078ec0ff */
[C---:B------:R-:W-:Y:S01]  /*8670*/  FMUL R25, R38.reuse, R29 ;  /* 0x0000001d26197220 */ /* 0x040fe20000400000 */
[C---:B------:R-:W-:Y:S01]  /*8680*/  FMUL R26, R38.reuse, R30 ;  /* 0x0000001e261a7220 */ /* 0x040fe20000400000 */
[C---:B------:R-:W-:Y:S01]  /*8690*/  FFMA R27, R41.reuse, R40, R27 ;  /* 0x00000028291b7223 */ /* 0x040fe2000000001b */
[----:B------:R-:W-:Y:S01]  /*86a0*/  FFMA R24, R41, R43, R24 ;  /* 0x0000002b29187223 */ /* 0x000fe20000000018 */
[----:B------:R-:W-:Y:S01]  /*86b0*/  LOP3.LUT R40, R73, 0xffff0000, RZ, 0xc0, !PT ;  /* 0xffff000049287812 */ /* 0x000fe200078ec0ff */
[C---:B------:R-:W-:Y:S01]  /*86c0*/  FFMA R25, R41.reuse, R42, R25 ;  /* 0x0000002a29197223 */ /* 0x040fe20000000019 */
[----:B------:R-:W-:Y:S01]  /*86d0*/  FMUL R31, R38, R31 ;  /* 0x0000001f261f7220 */ /* 0x000fe20000400000 */
[----:B------:R-:W-:Y:S01]  /*86e0*/  SHF.L.U32 R43, R74, 0x10, RZ ;  /* 0x000000104a2b7819 */ /* 0x000fe200000006ff */
[----:B------:R-:W-:Y:S01]  /*86f0*/  FFMA R26, R41, R45, R26 ;  /* 0x0000002d291a7223 */ /* 0x000fe2000000001a */
        /* <DEDUP_REMOVED lines=29> */
[----:B------:R-:W-:Y:S02]  /*88d0*/  UIADD3 UR9, UPT, UPT, UR49, 0x20, URZ ;  /* 0x0000002031097890 */ /* 0x000fe4000fffe0ff */
[----:B------:R-:W-:Y:S01]  /*88e0*/  UIADD3 UR8, UPT, UPT, UR44, 0x2200, URZ ;  /* 0x000022002c087890 */ /* 0x000fe2000fffe0ff */
[----:B------:R-:W-:Y:S01]  /*88f0*/  UMOV UR10, UR50 ;  /* 0x00000032000a7c82 */ /* 0x000fe20008000000 */
[----:B------:R-:W-:Y:S01]  /*8900*/  UMOV UR11, UR36 ;  /* 0x00000024000b7c82 */ /* 0x000fe20008000000 */
[----:B---3--:R-:W-:Y:S04]  /*8910*/  UIADD3 UR4, UP0, UPT, UR6, 0xa80, URZ ;  /* 0x00000a8006047890 */ /* 0x008fe8000ff1e0ff */
[----:B------:R-:W-:Y:S09]  /*8920*/  UIADD3.X UR5, UPT, UPT, URZ, UR7, URZ, UP0, !UPT ;  /* 0x00000007ff057290 */ /* 0x000ff200087fe4ff */
[----:B------:R3:W-:Y:S01]  /*8930*/  UTMASTG.3D [UR8], [UR4] ;  /* 0x00000008040073b5 */ /* 0x0007e20008010000 */
[----:B------:R0:W-:Y:S01]  /*8940*/  UTMACMDFLUSH ;  /* 0x00000000000079b7 */ /* 0x0001e20000000000 */
[----:B---3--:R-:W-:Y:S04]  /*8950*/  DEPBAR.LE SB0, 0x1 ;  /* 0x000080400000791a */ /* 0x008fe80000000000 */
.L_x_138:
[----:B------:R-:W-:Y:S05]  /*8960*/  BSYNC.RECONVERGENT B0 ;  /* 0x0000000000007941 */ /* 0x000fea0003800200 */
.L_x_137:
[----:B------:R-:W-:Y:S01]  /*8970*/  BAR.SYNC.DEFER_BLOCKING 0x1, 0x80 ;  /* 0x0042000000007b1d */ /* 0x000fe20000010000 */
[----:B------:R-:W-:Y:S04]  /*8980*/  UIADD3 UR4, UPT, UPT, UR46, 0x1, URZ ;  /* 0x000000012e047890 */ /* 0x000fe8000fffe0ff */
[----:B------:R-:W-:Y:S04]  /*8990*/  UISETP.NE.AND UP0, UPT, UR4, 0x4, UPT ;  /* 0x000000040400788c */ /* 0x000fe8000bf05270 */
[----:B------:R-:W-:Y:S01]  /*89a0*/  USEL UR45, UR4, URZ, UP0 ;  /* 0x000000ff042d7287 */ /* 0x000fe20008000000 */
[----:B------:R3:W-:Y:S01]  /*89b0*/  @P6 SYNCS.ARRIVE.TRANS64.RED.A1T0 RZ, [R61+URZ], RZ ;  /* 0x000000ff3dff69a7 */ /* 0x0007e200081004ff */
[----:B------:R-:W-:Y:S01]  /*89c0*/  BSSY B1, `(.L_x_139) ;  /* 0x0000017000017945 */ /* 0x000fe20003800000 */
[----:B------:R-:W4:Y:S02]  /*89d0*/  @P6 SYNCS.PHASECHK.TRANS64.TRYWAIT P0, [R62+URZ+0xd0], R63 ;  /* 0x0000d03f3e0065a7 */ /* 0x000f2400080011ff */
[----:B----4-:R-:W-:Y:S01]  /*89e0*/  @P6 SEL R47, RZ, 0x1, !P0 ;  /* 0x00000001ff2f6807 */ /* 0x010fe20004000000 */
[----:B---3--:R-:W-:Y:S06]  /*89f0*/  @!P6 BRA `(.L_x_140) ;  /* 0x00000000004ce947 */ /* 0x008fec0003800000 */
        /* <DEDUP_REMOVED lines=9> */
[----:B------:R-:W-:Y:S04]  /*8a90*/  SHF.L.U32 R5, R90, 0x1f, RZ ;  /* 0x0000001f5a057819 */ /* 0x000fe800000006ff */
[----:B------:R-:W3:Y:S02]  /*8aa0*/  SYNCS.PHASECHK.TRANS64.TRYWAIT P0, [R62+URZ+0xd0], R5 ;  /* 0x0000d0053e0075a7 */ /* 0x000ee400080011ff */
[----:B---3--:R-:W-:Y:S05]  /*8ab0*/  @!P0 BRA `(.L_x_143) ;  /* 0x00000028006c8947 */ /* 0x008fea0003800000 */
.L_x_142:
[----:B------:R-:W-:Y:S05]  /*8ac0*/  BSYNC B0 ;  /* 0x0000000000007941 */ /* 0x000fea0003800000 */
.L_x_141:
[----:B------:R-:W-:Y:S02]  /*8ad0*/  ISETP.NE.AND P0, PT, R60, RZ, PT ;  /* 0x000000ff3c00720c */ /* 0x000fe40003f05270 */
[----:B------:R-:W-:Y:S11]  /*8ae0*/  IADD3 R46, PT, PT, R46, 0x1, RZ ;  /* 0x000000012e2e7810 */ /* 0x000ff60007ffe0ff */
[----:B------:R4:W1:Y:S04]  /*8af0*/  @P0 LDS.128 R48, [R4] ;  /* 0x0000000004300984 */ /* 0x0008680000000c00 */
[----:B------:R4:W1:Y:S04]  /*8b00*/  @P0 LDS.128 R56, [R3+0x10] ;  /* 0x0000100003380984 */ /* 0x0008680000000c00 */
[----:B------:R4:W1:Y:S04]  /*8b10*/  @P0 LDS.128 R64, [R2+0x20] ;  /* 0x0000200002400984 */ /* 0x0008680000000c00 */
[----:B------:R4:W1:Y:S02]  /*8b20*/  @P0 LDS.128 R72, [R0+0x30] ;  /* 0x0000300000480984 */ /* 0x0008640000000c00 */
.L_x_140:
[----:B------:R-:W-:Y:S05]  /*8b30*/  BSYNC B1 ;  /* 0x0000000000017941 */ /* 0x000fea0003800000 */
.L_x_139:
[----:B----4-:R-:W-:Y:S05]  /*8b40*/  VIADD R0, R39, 0x40 ;  /* 0x0000004027007836 */ /* 0x010fea0000000000 */
        /* <DEDUP_REMOVED lines=9> */
[----:B------:R-:W4:Y:S01]  /*8be0*/  LDCU.64 UR6, c[0x4][0x78] ;  /* 0x01000f00ff0677ac */ /* 0x000f220008000a00 */
[----:B------:R-:W1:Y:S01]  /*8bf0*/  LDC.64 R2, c[0x4][R3] ;  /* 0x0100000003027b82 */ /* 0x000e620000000a00 */
[----:B------:R-:W5:Y:S01]  /*8c00*/  LDCU.64 UR4, c[0x4][0x10] ;  /* 0x01000200ff0477ac */ /* 0x000f620008000a00 */
[----:B---3--:R-:W-:Y:S01]  /*8c10*/  MOV R5, UR9 ;  /* 0x0000000900057c02 */ /* 0x008fe20008000f00 */
[----:B------:R-:W-:Y:S01]  /*8c20*/  IMAD.U32 R4, RZ, RZ, UR8 ;  /* 0x00000008ff047e24 */ /* 0x000fe2000f8e00ff */
[----:B----4-:R-:W-:Y:S01]  /*8c30*/  MOV R7, UR7 ;  /* 0x0000000700077c02 */ /* 0x010fe20008000f00 */
[----:B------:R-:W-:Y:S01]  /*8c40*/  IMAD.U32 R6, RZ, RZ, UR6 ;  /* 0x00000006ff067e24 */ /* 0x000fe2000f8e00ff */
[----:B-----5:R-:W-:Y:S01]  /*8c50*/  MOV R11, UR5 ;  /* 0x00000005000b7c02 */ /* 0x020fe20008000f00 */
[----:B------:R-:W-:Y:S02]  /*8c60*/  IMAD.U32 R10, RZ, RZ, UR4 ;  /* 0x00000004ff0a7e24 */ /* 0x000fe4000f8e00ff */
[----:B------:R-:W-:Y:S07]  /*8c70*/  LEPC R20, `(.L_x_144) ;  /* 0x000000001014794e */ /* 0x000fee0000000000 */
[----:B-12---:R-:W-:Y:S05]  /*8c80*/  CALL.ABS.NOINC R2 ;  /* 0x0000000002007343 */ /* 0x006fea0003c00000 */
.L_x_144:
        /* <DEDUP_REMOVED lines=10> */
[----:B---3--:R-:W1:Y:S01]  /*8d30*/  LDTM.x32 R4, tmem[UR4+0x40] ;  /* 0x00004004000479ee */ /* 0x008e6200082c0000 */
        /* <DEDUP_REMOVED lines=136> */
.L_x_146:
[----:B------:R-:W-:Y:S05]  /*95c0*/  BSYNC.RECONVERGENT B0 ;  /* 0x0000000000007941 */ /* 0x000fea0003800200 */
.L_x_145:
        /* <DEDUP_REMOVED lines=21> */
.L_x_150:
[----:B------:R-:W-:Y:S05]  /*9720*/  BSYNC B0 ;  /* 0x0000000000007941 */ /* 0x000fea0003800000 */
.L_x_149:
[----:B------:R-:W-:Y:S11]  /*9730*/  ISETP.NE.AND P0, PT, R60, RZ, PT ;  /* 0x000000ff3c00720c */ /* 0x000ff60003f05270 */
[----:B------:R-:W-:Y:S02]  /*9740*/  @!UPT UIADD3 URZ, UPT, UPT, URZ, URZ, URZ ;  /* 0x000000fffffff290 */ /* 0x000fe4000fffe0ff */
[----:B------:R4:W1:Y:S04]  /*9750*/  @P0 LDS.128 R48, [R3] ;  /* 0x0000000003300984 */ /* 0x0008680000000c00 */
[----:B------:R4:W1:Y:S04]  /*9760*/  @P0 LDS.128 R56, [R2+0x10] ;  /* 0x0000100002380984 */ /* 0x0008680000000c00 */
[----:B------:R4:W1:Y:S04]  /*9770*/  @P0 LDS.128 R64, [R0+0x20] ;  /* 0x0000200000400984 */ /* 0x0008680000000c00 */
[----:B------:R4:W1:Y:S02]  /*9780*/  @P0 LDS.128 R72, [R46+0x30] ;  /* 0x000030002e480984 */ /* 0x0008640000000c00 */
.L_x_148:
[----:B------:R-:W-:Y:S05]  /*9790*/  BSYNC B1 ;  /* 0x0000000000017941 */ /* 0x000fea0003800000 */
.L_x_147:
        /* <DEDUP_REMOVED lines=21> */
.L_x_152:
[----:B------:R-:W-:Y:S01]  /*98f0*/  ISETP.NE.AND P0, PT, R95, RZ, PT ;  /* 0x000000ff5f00720c */ /* 0x000fe20003f05270 */
[----:B------:R-:W-:Y:S05]  /*9900*/  WARPSYNC.ALL ;  /* 0x0000000000007948 */ /* 0x000fea0003800000 */
[----:B------:R-:W-:Y:S01]  /*9910*/  R2UR UR4, R39 ;  /* 0x00000000270472ca */ /* 0x000fe200000e0000 */
[----:B------:R-:W-:Y:S01]  /*9920*/  BSSY.RECONVERGENT B0, `(.L_x_153) ;  /* 0x000008c000007945 */ /* 0x000fe20003800200 */
[C---:B-1----:R-:W-:Y:S02]  /*9930*/  SHF.L.U32 R40, R48.reuse, 0x10, RZ ;  /* 0x0000001030287819 */ /* 0x042fe400000006ff */
[----:B------:R-:W-:Y:S02]  /*9940*/  LOP3.LUT R42, R48, 0xffff0000, RZ, 0xc0, !PT ;  /* 0xffff0000302a7812 */ /* 0x000fe400078ec0ff */
[C---:B------:R-:W-:Y:S02]  /*9950*/  SHF.L.U32 R43, R49.reuse, 0x10, RZ ;  /* 0x00000010312b7819 */ /* 0x040fe400000006ff */
[----:B------:R-:W-:Y:S02]  /*9960*/  LOP3.LUT R44, R49, 0xffff0000, RZ, 0xc0, !PT ;  /* 0xffff0000312c7812 */ /* 0x000fe400078ec0ff */
[C---:B------:R-:W-:Y:S02]  /*9970*/  SHF.L.U32 R45, R50.reuse, 0x10, RZ ;  /* 0x00000010322d7819 */ /* 0x040fe400000006ff */
[----:B------:R-:W-:Y:S01]  /*9980*/  LOP3.LUT R46, R50, 0xffff0000, RZ, 0xc0, !PT ;  /* 0xffff0000322e7812 */ /* 0x000fe200078ec0ff */
[----:B---3--:R-:W1:Y:S01]  /*9990*/  LDTM.x32 R4, tmem[UR4+0x60] ;  /* 0x00006004000479ee */ /* 0x008e6200082c0000 */
[C---:B------:R-:W-:Y:S01]  /*99a0*/  SHF.L.U32 R47, R51.reuse, 0x10, RZ ;  /* 0x00000010332f7819 */ /* 0x040fe200000006ff */
[----:B------:R-:W-:Y:S01]  /*99b0*/  NOP ;  /* 0x0000000000007918 */ /* 0x000fe20000000000 */
[----:B------:R-:W-:Y:S02]  /*99c0*/  LOP3.LUT R48, R51, 0xffff0000, RZ, 0xc0, !PT ;  /* 0xffff000033307812 */ /* 0x000fe400078ec0ff */
[C---:B------:R-:W-:Y:S02]  /*99d0*/  SHF.L.U32 R49, R56.reuse, 0x10, RZ ;  /* 0x0000001038317819 */ /* 0x040fe400000006ff */
[----:B------:R-:W-:Y:S02]  /*99e0*/  LOP3.LUT R51, R56, 0xffff0000, RZ, 0xc0, !PT ;  /* 0xffff000038337812 */ /* 0x000fe400078ec0ff */
[C---:B------:R-:W-:Y:S02]  /*99f0*/  SHF.L.U32 R50, R57.reuse, 0x10, RZ ;  /* 0x0000001039327819 */ /* 0x040fe400000006ff */
[----:B------:R-:W-:Y:S02]  /*9a00*/  LOP3.LUT R52, R57, 0xffff0000, RZ, 0xc0, !PT ;  /* 0xffff000039347812 */ /* 0x000fe400078ec0ff */
[C---:B------:R-:W-:Y:S02]  /*9a10*/  SHF.L.U32 R53, R58.reuse, 0x10, RZ ;  /* 0x000000103a357819 */ /* 0x040fe400000006ff */
[----:B------:R-:W-:Y:S02]  /*9a20*/  LOP3.LUT R54, R58, 0xffff0000, RZ, 0xc0, !PT ;  /* 0xffff00003a367812 */ /* 0x000fe400078ec0ff */
[----:B------:R-:W-:Y:S02]  /*9a30*/  SHF.L.U32 R55, R59, 0x10, RZ ;  /* 0x000000103b377819 */ /* 0x000fe400000006ff */
[----:B------:R-:W-:Y:S02]  /*9a40*/  IADD3 R99, PT, PT, R99, 0x150, RZ ;  /* 0x0000015063637810 */ /* 0x000fe40007ffe0ff */
[----:B------:R-:W-:Y:S02]  /*9a50*/  LOP3.LUT R56, R59, 0xffff0000, RZ, 0xc0, !PT ;  /* 0xffff00003b387812 */ /* 0x000fe400078ec0ff */
[----:B------:R-:W-:Y:S01]  /*9a60*/  SHF.L.U32 R57, R64, 0x10, RZ ;  /* 0x0000001040397819 */ /* 0x000fe200000006ff */
[----:B-1----:R-:W-:Y:S01]  /*9a70*/  FMUL R4, R38, R4 ;  /* 0x0000000426047220 */ /* 0x002fe20000400000 */
[----:B------:R-:W-:Y:S01]  /*9a80*/  LOP3.LUT R58, R64, 0xffff0000, RZ, 0xc0, !PT ;  /* 0xffff0000403a7812 */ /* 0x000fe200078ec0ff */
[C---:B------:R-:W-:Y:S01]  /*9a90*/  FMUL R5, R38.reuse, R5 ;  /* 0x0000000526057220 */ /* 0x040fe20000400000 */
[----:B------:R-:W-:Y:S01]  /*9aa0*/  LOP3.LUT R99, R99, 0xfefffff8, RZ, 0xc0, !PT ;  /* 0xfefffff863637812 */ /* 0x000fe200078ec0ff */
[C---:B------:R-:W-:Y:S01]  /*9ab0*/  FFMA R4, R41.reuse, R40, R4 ;  /* 0x0000002829047223 */ /* 0x040fe20000000004 */
[C---:B------:R-:W-:Y:S01]  /*9ac0*/  FMUL R6, R38.reuse, R6 ;  /* 0x0000000626067220 */ /* 0x040fe20000400000 */
[----:B------:R-:W-:Y:S01]  /*9ad0*/  FFMA R5, R41, R42, R5 ;  /* 0x0000002a29057223 */ /* 0x000fe20000000005 */
[----:B------:R-:W-:Y:S01]  /*9ae0*/  SHF.L.U32 R59, R65, 0x10, RZ ;  /* 0x00000010413b7819 */ /* 0x000fe200000006ff */
[----:B------:R1:W-:Y:S01]  /*9af0*/  SYNCS.ARRIVE.TRANS64.RED.A1T0 RZ, [R99+URZ], RZ ;  /* 0x000000ff63ff79a7 */ /* 0x0003e200081004ff */
[----:B------:R-:W-:Y:S01]  /*9b00*/  FFMA R6, R41, R43, R6 ;  /* 0x0000002b29067223 */ /* 0x000fe20000000006 */
[C---:B------:R-:W-:Y:S01]  /*9b10*/  FMUL R7, R38.reuse, R7 ;  /* 0x0000000726077220 */ /* 0x040fe20000400000 */
[----:B------:R-:W-:Y:S01]  /*9b20*/  F2FP.BF16.F32.PACK_AB R100, R5, R4 ;  /* 0x000000040564723e */ /* 0x000fe200000010ff */
[C---:B------:R-:W-:Y:S01]  /*9b30*/  FMUL R8, R38.reuse, R8 ;  /* 0x0000000826087220 */ /* 0x040fe20000400000 */
[----:B------:R-:W-:Y:S01]  /*9b40*/  FMUL R9, R38, R9 ;  /* 0x0000000926097220 */ /* 0x000fe20000400000 */
[----:B------:R-:W-:Y:S01]  /*9b50*/  LOP3.LUT R60, R65, 0xffff0000, RZ, 0xc0, !PT ;  /* 0xffff0000413c7812 */ /* 0x000fe200078ec0ff */
[C---:B------:R-:W-:Y:S01]  /*9b60*/  FFMA R7, R41.reuse, R44, R7 ;  /* 0x0000002c29077223 */ /* 0x040fe20000000007 */
[C---:B------:R-:W-:Y:S01]  /*9b70*/  FFMA R8, R41.reuse, R45, R8 ;  /* 0x0000002d29087223 */ /* 0x040fe20000000008 */
[----:B------:R-:W-:Y:S01]  /*9b80*/  SHF.L.U32 R61, R66, 0x10, RZ ;  /* 0x00000010423d7819 */ /* 0x000fe200000006ff */
[----:B------:R-:W-:Y:S01]  /*9b90*/  FFMA R9, R41, R46, R9 ;  /* 0x0000002e29097223 */ /* 0x000fe20000000009 */
[C---:B------:R-:W-:Y:S01]  /*9ba0*/  FMUL R10, R38.reuse, R10 ;  /* 0x0000000a260a7220 */ /* 0x040fe20000400000 */
[----:B------:R-:W-:Y:S01]  /*9bb0*/  F2FP.BF16.F32.PACK_AB R101, R7, R6 ;  /* 0x000000060765723e */ /* 0x000fe200000010ff */
[C---:B------:R-:W-:Y:S01]  /*9bc0*/  FMUL R11, R38.reuse, R11 ;  /* 0x0000000b260b7220 */ /* 0x040fe20000400000 */
[----:B------:R-:W-:Y:S01]  /*9bd0*/  FMUL R0, R38, R12 ;  /* 0x0000000c26007220 */ /* 0x000fe20000400000 */
[----:B------:R-:W-:Y:S01]  /*9be0*/  F2FP.BF16.F32.PACK_AB R102, R9, R8 ;  /* 0x000000080966723e */ /* 0x000fe200000010ff */
[C---:B------:R-:W-:Y:S01]  /*9bf0*/  FFMA R10, R41.reuse, R47, R10 ;  /* 0x0000002f290a7223 */ /* 0x040fe2000000000a */
[C---:B------:R-:W-:Y:S01]  /*9c00*/  FFMA R11, R41.reuse, R48, R11 ;  /* 0x00000030290b7223 */ /* 0x040fe2000000000b */
[----:B------:R-:W-:Y:S01]  /*9c10*/  LOP3.LUT R62, R66, 0xffff0000, RZ, 0xc0, !PT ;  /* 0xffff0000423e7812 */ /* 0x000fe200078ec0ff */
[----:B------:R-:W-:Y:S01]  /*9c20*/  FFMA R0, R41, R49, R0 ;  /* 0x0000003129007223 */ /* 0x000fe20000000000 */
[C---:B------:R-:W-:Y:S01]  /*9c30*/  FMUL R2, R38.reuse, R13 ;  /* 0x0000000d26027220 */ /* 0x040fe20000400000 */
[----:B------:R-:W-:Y:S01]  /*9c40*/  SHF.L.U32 R63, R67, 0x10, RZ ;  /* 0x00000010433f7819 */ /* 0x000fe200000006ff */
[C---:B------:R-:W-:Y:S01]  /*9c50*/  FMUL R3, R38.reuse, R14 ;  /* 0x0000000e26037220 */ /* 0x040fe20000400000 */
[----:B------:R-:W-:Y:S01]  /*9c60*/  F2FP.BF16.F32.PACK_AB R103, R11, R10 ;  /* 0x0000000a0b67723e */ /* 0x000fe200000010ff */
[----:B------:R-:W-:Y:S01]  /*9c70*/  FFMA R2, R41, R51, R2 ;  /* 0x0000003329027223 */ /* 0x000fe20000000002 */
[C---:B------:R-:W-:Y:S01]  /*9c80*/  FMUL R15, R38.reuse, R15 ;  /* 0x0000000f260f7220 */ /* 0x040fe20000400000 */
[C---:B------:R-:W-:Y:S01]  /*9c90*/  FMUL R12, R38.reuse, R16 ;  /* 0x00000010260c7220 */ /* 0x040fe20000400000 */
[----:B------:R-:W-:Y:S01]  /*9ca0*/  FMUL R13, R38, R17 ;  /* 0x00000011260d7220 */ /* 0x000fe20000400000 */
[----:B------:R1:W-:Y:S01]  /*9cb0*/  STS.128 [R93+0x6000], R100 ;  /* 0x006000645d007388 */ /* 0x0003e20000000c00 */
[----:B------:R-:W-:Y:S01]  /*9cc0*/  LOP3.LUT R64, R67, 0xffff0000, RZ, 0xc0, !PT ;  /* 0xffff000043407812 */ /* 0x000fe200078ec0ff */
[C---:B------:R-:W-:Y:S01]  /*9cd0*/  FFMA R3, R41.reuse, R50, R3 ;  /* 0x0000003229037223 */ /* 0x040fe20000000003 */
[----:B------:R-:W-:Y:S01]  /*9ce0*/  SHF.L.U32 R65, R72, 0x10, RZ ;  /* 0x0000001048417819 */ /* 0x000fe200000006ff */
[C---:B------:R-:W-:Y:S01]  /*9cf0*/  FFMA R15, R41.reuse, R52, R15 ;  /* 0x00000034290f7223 */ /* 0x040fe2000000000f */
[----:B------:R-:W-:Y:S01]  /*9d00*/  F2FP.BF16.F32.PACK_AB R104, R2, R0 ;  /* 0x000000000268723e */ /* 0x000fe200000010ff */
[C---:B------:R-:W-:Y:S01]  /*9d10*/  FFMA R12, R41.reuse, R53, R12 ;  /* 0x00000035290c7223 */ /* 0x040fe2000000000c */
[C---:B------:R-:W-:Y:S01]  /*9d20*/  FFMA R13, R41.reuse, R54, R13 ;  /* 0x00000036290d7223 */ /* 0x040fe2000000000d */
[C---:B------:R-:W-:Y:S01]  /*9d30*/  FMUL R14, R38.reuse, R18 ;  /* 0x00000012260e7220 */ /* 0x040fe20000400000 */
[C---:B------:R-:W-:Y:S01]  /*9d40*/  FMUL R19, R38.reuse, R19 ;  /* 0x0000001326137220 */ /* 0x040fe20000400000 */
[C---:B------:R-:W-:Y:S01]  /*9d50*/  FMUL R16, R38.reuse, R20 ;  /* 0x0000001426107220 */ /* 0x040fe20000400000 */
[C---:B------:R-:W-:Y:S01]  /*9d60*/  FMUL R17, R38.reuse, R21 ;  /* 0x0000001526117220 */ /* 0x040fe20000400000 */
[C---:B------:R-:W-:Y:S01]  /*9d70*/  FFMA R14, R41.reuse, R55, R14 ;  /* 0x00000037290e7223 */ /* 0x040fe2000000000e */
        /* <DEDUP_REMOVED lines=9> */
[----:B------:R-:W-:Y:S01]  /*9e10*/  FFMA R23, R41, R60, R23 ;  /* 0x0000003c29177223 */ /* 0x000fe20000000017 */
[C---:B------:R-:W-:Y:S01]  /*9e20*/  FMUL R27, R38.reuse, R27 ;  /* 0x0000001b261b7220 */ /* 0x040fe20000400000 */
[----:B------:R-:W-:Y:S01]  /*9e30*/  F2FP.BF16.F32.PACK_AB R105, R15, R3 ;  /* 0x000000030f69723e */ /* 0x000fe200000010ff */
[----:B------:R-:W-:Y:S01]  /*9e40*/  FFMA R20, R41, R61, R20 ;  /* 0x0000003d29147223 */ /* 0x000fe20000000014 */
[----:B------:R-:W-:Y:S01]  /*9e50*/  F2FP.BF16.F32.PACK_AB R106, R13, R12 ;  /* 0x0000000c0d6a723e */ /* 0x000fe200000010ff */
[----:B------:R-:W-:Y:S01]  /*9e60*/  FMUL R24, R38, R28 ;  /* 0x0000001c26187220 */ /* 0x000fe20000400000 */
[----:B------:R-:W-:Y:S01]  /*9e70*/  F2FP.BF16.F32.PACK_AB R107, R19, R14 ;  /* 0x0000000e136b723e */ /* 0x000fe200000010ff */
[----:B------:R-:W-:Y:S01]  /*9e80*/  FFMA R21, R41, R62, R21 ;  /* 0x0000003e29157223 */ /* 0x000fe20000000015 */
[----:B------:R-:W-:Y:S01]  /*9e90*/  LOP3.LUT R66, R72, 0xffff0000, RZ, 0xc0, !PT ;  /* 0xffff000048427812 */ /* 0x000fe200078ec0ff */
[C---:B------:R-:W-:Y:S01]  /*9ea0*/  FMUL R25, R38.reuse, R29 ;  /* 0x0000001d26197220 */ /* 0x040fe20000400000 */
[----:B------:R-:W-:Y:S01]  /*9eb0*/  SHF.L.U32 R67, R73, 0x10, RZ ;  /* 0x0000001049437819 */ /* 0x000fe200000006ff */
[----:B------:R1:W-:Y:S01]  /*9ec0*/  STS.128 [R92+0x6010], R104 ;  /* 0x006010685c007388 */ /* 0x0003e20000000c00 */
[----:B------:R-:W-:Y:S01]  /*9ed0*/  FFMA R22, R41, R63, R22 ;  /* 0x0000003f29167223 */ /* 0x000fe20000000016 */
[----:B------:R-:W-:Y:S01]  /*9ee0*/  LOP3.LUT R68, R73, 0xffff0000, RZ, 0xc0, !PT ;  /* 0xffff000049447812 */ /* 0x000fe200078ec0ff */
[----:B------:R-:W-:Y:S01]  /*9ef0*/  FMUL R26, R38, R30 ;  /* 0x0000001e261a7220 */ /* 0x000fe20000400000 */
[C---:B------:R-:W-:Y:S01]  /*9f00*/  FFMA R27, R41.reuse, R64, R27 ;  /* 0x00000040291b7223 */ /* 0x040fe2000000001b */
[----:B------:R-:W-:Y:S01]  /*9f10*/  SHF.L.U32 R69, R74, 0x10, RZ ;  /* 0x000000104a457819 */ /* 0x000fe200000006ff */
[----:B------:R-:W-:Y:S01]  /*9f20*/  FMUL R31, R38, R31 ;  /* 0x0000001f261f7220 */ /* 0x000fe20000400000 */
[C---:B------:R-:W-:Y:S01]  /*9f30*/  FFMA R24, R41.reuse, R65, R24 ;  /* 0x0000004129187223 */ /* 0x040fe20000000018 */
[----:B------:R-:W-:Y:S01]  /*9f40*/  LOP3.LUT R70, R74, 0xffff0000, RZ, 0xc0, !PT ;  /* 0xffff00004a467812 */ /* 0x000fe200078ec0ff */
[C---:B------:R-:W-:Y:S01]  /*9f50*/  FMUL R28, R38.reuse, R32 ;  /* 0x00000020261c7220 */ /* 0x040fe20000400000 */
[----:B------:R-:W-:Y:S01]  /*9f60*/  FFMA R25, R41, R66, R25 ;  /* 0x0000004229197223 */ /* 0x000fe20000000019 */
[----:B------:R-:W-:Y:S01]  /*9f70*/  SHF.L.U32 R71, R75, 0x10, RZ ;  /* 0x000000104b477819 */ /* 0x000fe200000006ff */
[C---:B------:R-:W-:Y:S01]  /*9f80*/  FMUL R29, R38.reuse, R33 ;  /* 0x00000021261d7220 */ /* 0x040fe20000400000 */
[----:B------:R-:W-:Y:S01]  /*9f90*/  FFMA R26, R41, R67, R26 ;  /* 0x00000043291a7223 */ /* 0x000fe2000000001a */
[----:B------:R-:W-:Y:S01]  /*9fa0*/  LOP3.LUT R72, R75, 0xffff0000, RZ, 0xc0, !PT ;  /* 0xffff00004b487812 */ /* 0x000fe200078ec0ff */
        /* <DEDUP_REMOVED lines=8> */
[----:B------:R-:W-:Y:S01]  /*a030*/  FFMA R30, R41, R71, R30 ;  /* 0x00000047291e7223 */ /* 0x000fe2000000001e */
[----:B------:R-:W-:Y:S01]  /*a040*/  F2FP.BF16.F32.PACK_AB R111, R27, R22 ;  /* 0x000000161b6f723e */ /* 0x000fe200000010ff */
[----:B------:R-:W-:Y:S01]  /*a050*/  FFMA R35, R41, R72, R35 ;  /* 0x0000004829237223 */ /* 0x000fe20000000023 */
[----:B------:R-:W-:Y:S02]  /*a060*/  F2FP.BF16.F32.PACK_AB R112, R25, R24 ;  /* 0x000000181970723e */ /* 0x000fe400000010ff */
[----:B------:R-:W-:Y:S01]  /*a070*/  F2FP.BF16.F32.PACK_AB R113, R31, R26 ;  /* 0x0000001a1f71723e */ /* 0x000fe200000010ff */
[----:B------:R1:W-:Y:S01]  /*a080*/  STS.128 [R91+0x6020], R108 ;  /* 0x0060206c5b007388 */ /* 0x0003e20000000c00 */
        /* <DEDUP_REMOVED lines=21> */
.L_x_154:
[----:B------:R-:W-:Y:S05]  /*a1e0*/  BSYNC.RECONVERGENT B0 ;  /* 0x0000000000007941 */ /* 0x000fea0003800200 */
.L_x_153:
[----:B------:R-:W-:Y:S01]  /*a1f0*/  BAR.SYNC.DEFER_BLOCKING 0x1, 0x80 ;  /* 0x0042000000007b1d */ /* 0x000fe20000010000 */
[----:B------:R-:W-:Y:S01]  /*a200*/  UISETP.NE.AND UP0, UPT, UR47, -0x4, UPT ;  /* 0xfffffffc2f00788c */ /* 0x000fe2000bf05270 */
[----:B------:R-:W-:Y:S08]  /*a210*/  IADD3 R0, PT, PT, R36, 0x1, RZ ;  /* 0x0000000124007810 */ /* 0x000ff00007ffe0ff */
[----:B------:R-:W-:Y:S05]  /*a220*/  BRA.U !UP0, `(.L_x_155) ;  /* 0x0000000108287547 */ /* 0x000fea000b800000 */
[----:B------:R-:W-:Y:S01]  /*a230*/  ISETP.NE.AND P0, PT, R98, RZ, PT ;  /* 0x000000ff6200720c */ /* 0x000fe20003f05270 */
[----:B------:R-:W-:Y:S01]  /*a240*/  IMAD.U32 R3, RZ, RZ, UR46 ;  /* 0x0000002eff037e24 */ /* 0x000fe2000f8e00ff */
[----:B------:R-:W-:Y:S01]  /*a250*/  UIADD3 UR4, UPT, UPT, UR46, 0x1, URZ ;  /* 0x000000012e047890 */ /* 0x000fe2000fffe0ff */
[----:B------:R-:W-:Y:S03]  /*a260*/  IMAD.U32 R2, RZ, RZ, UR54 ;  /* 0x00000036ff027e24 */ /* 0x000fe6000f8e00ff */
[----:B------:R-:W-:Y:S04]  /*a270*/  UISETP.NE.AND UP0, UPT, UR4, 0x4, UPT ;  /* 0x000000040400788c */ /* 0x000fe8000bf05270 */
[----:B------:R-:W-:Y:S03]  /*a280*/  USEL UR46, UR4, URZ, UP0 ;  /* 0x000000ff042e7287 */ /* 0x000fe60008000000 */
[----:B------:R-:W-:Y:S05]  /*a290*/  @P0 LEA R3, R3, UR44, 0x3 ;  /* 0x0000002c03030c11 */ /* 0x000fea000f8e18ff */
[----:B------:R-:W-:Y:S05]  /*a2a0*/  @P0 VIADD R3, R3, 0xf0 ;  /* 0x000000f003030836 */ /* 0x000fea0000000000 */
[----:B------:R-:W-:Y:S04]  /*a2b0*/  @P0 PRMT R2, R2, 0x654, R3 ;  /* 0x0000065402020816 */ /* 0x000fe80000000003 */
[----:B------:R3:W-:Y:S03]  /*a2c0*/  @P0 SYNCS.ARRIVE.TRANS64.RED.A1T0 RZ, [R2+URZ], RZ ;  /* 0x000000ff02ff09a7 */ /* 0x0007e600081004ff */
.L_x_155:
[----:B------:R-:W-:Y:S01]  /*a2d0*/  R2UR UR4, R82 ;  /* 0x00000000520472ca */ /* 0x000fe200000e0000 */
[----:B------:R-:W-:Y:S01]  /*a2e0*/  UISETP.NE.AND UP0, UPT, UR62, URZ, UPT ;  /* 0x000000ff3e00728c */ /* 0x000fe2000bf05270 */
[----:B------:R-:W-:Y:S01]  /*a2f0*/  ISETP.NE.AND P0, PT, R86, 0x2, PT ;  /* 0x000000025600780c */ /* 0x000fe20003f05270 */
[----:B------:R-:W-:Y:S01]  /*a300*/  UIADD3 UR28, UPT, UPT, UR38, UR63, URZ ;  /* 0x0000003f261c7290 */ /* 0x000fe2000fffe0ff */
[----:B------:R-:W-:Y:S01]  /*a310*/  ISETP.NE.AND P1, PT, R0, 0x2, PT ;  /* 0x000000020000780c */ /* 0x000fe20003f25270 */
[----:B------:R-:W-:Y:S01]  /*a320*/  UIADD3 UR47, UPT, UPT, UR47, 0x4, URZ ;  /* 0x000000042f2f7890 */ /* 0x000fe2000fffe0ff */
[----:B------:R-:W-:Y:S01]  /*a330*/  SEL R3, RZ, 0x1, P0 ;  /* 0x00000001ff037807 */ /* 0x000fe20000000000 */
[----:B------:R-:W-:Y:S01]  /*a340*/  UMOV UR36, UR61 ;  /* 0x0000003d00247c82 */ /* 0x000fe20008000000 */
[----:B---3--:R-:W-:Y:S02]  /*a350*/  SEL R2, RZ, 0x1, P1 ;  /* 0x00000001ff027807 */ /* 0x008fe40000800000 */
[----:B------:R-:W-:Y:S02]  /*a360*/  LOP3.LUT R88, R88, R3, RZ, 0x3c, !PT ;  /* 0x0000000358587212 */ /* 0x000fe400078e3cff */
[----:B------:R-:W-:Y:S01]  /*a370*/  LOP3.LUT R89, R89, R2, RZ, 0x3c, !PT ;  /* 0x0000000259597212 */ /* 0x000fe200078e3cff */
[----:B------:R-:W-:Y:S01]  /*a380*/  UIADD3 UR12, UPT, UPT, UR37, UR4, URZ ;  /* 0x00000004250c7290 */ /* 0x000fe2000fffe0ff */
[----:B------:R-:W-:Y:S02]  /*a390*/  SEL R86, R86, RZ, P0 ;  /* 0x000000ff56567207 */ /* 0x000fe40000000000 */
[----:B------:R-:W-:Y:S01]  /*a3a0*/  SEL R36, R0, RZ, P1 ;  /* 0x000000ff00247207 */ /* 0x000fe20000800000 */
[----:B------:R-:W-:Y:S08]  /*a3b0*/  BRA.U UP0, `(.L_x_156) ;  /* 0xffffffbd00e07547 */ /* 0x000ff0000b83ffff */
[----:B------:R-:W-:-:S13]  /*a3c0*/  R2UR UR4, R83 ;  /* 0x00000000530472ca */ /* 0x000fda00000e0000 */
[----:B------:R-:W-:-:S09]  /*a3d0*/  UISETP.NE.AND UP0, UPT, UR4, URZ, UPT ;  /* 0x000000ff0400728c */ /* 0x000fd2000bf05270 */
[----:B------:R-:W-:Y:S05]  /*a3e0*/  BRA.U !UP0, `(.L_x_157) ;  /* 0x0000000108487547 */ /* 0x000fea000b800000 */
[----:B------:R-:W3:Y:S02]  /*a3f0*/  LDCU.64 UR4, c[0x0][0xc90] ;  /* 0x00019200ff0477ac */ /* 0x000ee40008000a00 */
[----:B---3--:R-:W-:-:S04]  /*a400*/  UISETP.NE.U32.AND UP0, UPT, UR4, URZ, UPT ;  /* 0x000000ff0400728c */ /* 0x008fc8000bf05070 */
[----:B------:R-:W-:-:S09]  /*a410*/  UISETP.NE.AND.EX UP0, UPT, UR5, URZ, UPT, UP0 ;  /* 0x000000ff0500728c */ /* 0x000fd2000bf05300 */
[----:B------:R-:W-:Y:S05]  /*a420*/  BRA.U UP0, `(.L_x_158) ;  /* 0x00000001000c7547 */ /* 0x000fea000b800000 */
[----:B------:R-:W-:-:S13]  /*a430*/  FSETP.NEU.AND P0, PT, R41, RZ, PT ;  /* 0x000000ff2900720b */ /* 0x000fda0003f0d000 */
[----:B------:R-:W-:Y:S05]  /*a440*/  @!P0 EXIT ;  /* 0x000000000000894d */ /* 0x000fea0003800000 */
[----:B------:R-:W-:Y:S05]  /*a450*/  BRA `(.L_x_157) ;  /* 0x00000000002c7947 */ /* 0x000fea0003800000 */
.L_x_158:
[----:B------:R-:W-:Y:S01]  /*a460*/  ISETP.NE.AND P0, PT, R85, RZ, PT ;  /* 0x000000ff5500720c */ /* 0x000fe20003f05270 */
[----:B------:R-:W-:-:S12]  /*a470*/  BSSY.RECONVERGENT B0, `(.L_x_157) ;  /* 0x0000009000007945 */ /* 0x000fd80003800200 */
[----:B------:R-:W-:Y:S05]  /*a480*/  @P0 BRA `(.L_x_159) ;  /* 0x0000000000140947 */ /* 0x000fea0003800000 */
[----:B------:R-:W3:Y:S02]  /*a490*/  LDCU.64 UR4, c[0x0][0xc88] ;  /* 0x00019100ff0477ac */ /* 0x000ee40008000a00 */
[----:B---3--:R-:W-:-:S04]  /*a4a0*/  ISETP.NE.U32.AND P0, PT, RZ, UR4, PT ;  /* 0x00000004ff007c0c */ /* 0x008fc8000bf05070 */
[----:B------:R-:W-:-:S13]  /*a4b0*/  ISETP.NE.AND.EX P0, PT, RZ, UR5, PT, P0 ;  /* 0x00000005ff007c0c */ /* 0x000fda000bf05300 */
[----:B------:R-:W-:Y:S05]  /*a4c0*/  @!P0 EXIT ;  /* 0x000000000000894d */ /* 0x000fea0003800000 */
[----:B------:R-:W-:Y:S05]  /*a4d0*/  BRA `(.L_x_160) ;  /* 0x0000000000087947 */ /* 0x000fea0003800000 */
.L_x_159:
[----:B------:R-:W-:-:S13]  /*a4e0*/  FSETP.NEU.AND P0, PT, R41, RZ, PT ;  /* 0x000000ff2900720b */ /* 0x000fda0003f0d000 */
[----:B------:R-:W-:Y:S05]  /*a4f0*/  @!P0 EXIT ;  /* 0x000000000000894d */ /* 0x000fea0003800000 */
.L_x_160:
[----:B------:R-:W-:Y:S05]  /*a500*/  BSYNC.RECONVERGENT B0 ;  /* 0x0000000000007941 */ /* 0x000fea0003800200 */
.L_x_157:
[----:B------:R-:W-:Y:S01]  /*a510*/  ULEA UR4, UR46, UR44, 0x3 ;  /* 0x0000002c2e047291 */ /* 0x000fe2000f8e18ff */
[----:B------:R-:W-:-:S04]  /*a520*/  DEPBAR.LE SB0, 0x0 ;  /* 0x000080000000791a */ /* 0x000fc80000000000 */
[----:B------:R-:W-:-:S04]  /*a530*/  UIADD3 UR4, UPT, UPT, UR4, 0xf0, URZ ;  /* 0x000000f004047890 */ /* 0x000fc8000fffe0ff */
[----:B------:R-:W-:-:S09]  /*a540*/  UPRMT UR4, UR54, 0x654, UR4 ;  /* 0x0000065436047896 */ /* 0x000fd20008000004 */
[----:B------:R-:W-:Y:S01]  /*a550*/  SYNCS.ARRIVE.TRANS64.RED.A1T0 RZ, [UR4], RZ ;  /* 0x000000ffffff79a7 */ /* 0x000fe20008100404 */
[----:B------:R-:W-:Y:S05]  /*a560*/  EXIT ;  /* 0x000000000000794d */ /* 0x000fea0003800000 */
.L_x_25:
[----:B--2---:R2:W3:Y:S02]  /*a570*/  SYNCS.PHASECHK.TRANS64.TRYWAIT P0, [R3+URZ+0x170], R2 ;  /* 0x00017002030075a7 */ /* 0x0044e400080011ff */
[----:B---3--:R-:W-:Y:S05]  /*a580*/  @!P0 NANOSLEEP.SYNCS 0x989680 ;  /* 0x009896800000895d */ /* 0x008fea0003900000 */
[----:B------:R-:W3:Y:S02]  /*a590*/  @!P0 SYNCS.PHASECHK.TRANS64 P0, [R3+URZ+0x170], R2 ;  /* 0x00017002030085a7 */ /* 0x000ee400080010ff */
[----:B---3--:R-:W-:Y:S05]  /*a5a0*/  @!P0 BRA `(.L_x_25) ;  /* 0xfffffffc00f08947 */ /* 0x008fea000383ffff */
[----:B------:R-:W-:Y:S05]  /*a5b0*/  BRA `(.L_x_161) ;  /* 0xffffff7400ac7947 */ /* 0x000fea000383ffff */
.L_x_28:
[----:B-1----:R-:W-:-:S07]  /*a5c0*/  MOV R0, UR6 ;  /* 0x0000000600007c02 */ /* 0x002fce0008000f00 */
.L_x_162:
[----:B-1----:R1:W2:Y:S02]  /*a5d0*/  SYNCS.PHASECHK.TRANS64.TRYWAIT P0, [R0+URZ+0x68], R3 ;  /* 0x00006803000075a7 */ /* 0x0022a400080011ff */
[----:B--2---:R-:W-:Y:S05]  /*a5e0*/  @!P0 NANOSLEEP.SYNCS 0x989680 ;  /* 0x009896800000895d */ /* 0x004fea0003900000 */
[----:B------:R-:W2:Y:S02]  /*a5f0*/  @!P0 SYNCS.PHASECHK.TRANS64 P0, [R0+URZ+0x68], R3 ;  /* 0x00006803000085a7 */ /* 0x000ea400080010ff */
[----:B--2---:R-:W-:Y:S05]  /*a600*/  @!P0 BRA `(.L_x_162) ;  /* 0xfffffffc00f08947 */ /* 0x004fea000383ffff */
[----:B------:R-:W-:Y:S05]  /*a610*/  BRA `(.L_x_27) ;  /* 0xffffff7800187947 */ /* 0x000fea000383ffff */
.L_x_37:
[----:B-1----:R-:W-:-:S07]  /*a620*/  MOV R0, UR7 ;  /* 0x0000000700007c02 */ /* 0x002fce0008000f00 */
.L_x_163:
[----:B-1----:R1:W2:Y:S02]  /*a630*/  SYNCS.PHASECHK.TRANS64.TRYWAIT P0, [R0+URZ+0x68], R3 ;  /* 0x00006803000075a7 */ /* 0x0022a400080011ff */
[----:B--2---:R-:W-:Y:S05]  /*a640*/  @!P0 NANOSLEEP.SYNCS 0x989680 ;  /* 0x009896800000895d */ /* 0x004fea0003900000 */
[----:B------:R-:W2:Y:S02]  /*a650*/  @!P0 SYNCS.PHASECHK.TRANS64 P0, [R0+URZ+0x68], R3 ;  /* 0x00006803000085a7 */ /* 0x000ea400080010ff */
[----:B--2---:R-:W-:Y:S05]  /*a660*/  @!P0 BRA `(.L_x_163) ;  /* 0xfffffffc00f08947 */ /* 0x004fea000383ffff */
[----:B------:R-:W-:Y:S05]  /*a670*/  BRA `(.L_x_36) ;  /* 0xffffff7c00347947 */ /* 0x000fea000383ffff */
.L_x_44:
[----:B-1----:R1:W4:Y:S02]  /*a680*/  SYNCS.PHASECHK.TRANS64.TRYWAIT P0, [R3+URZ+0x120], R0 ;  /* 0x00012000030075a7 */ /* 0x00232400080011ff */
[----:B----4-:R-:W-:Y:S05]  /*a690*/  @!P0 NANOSLEEP.SYNCS 0x989680 ;  /* 0x009896800000895d */ /* 0x010fea0003900000 */
[----:B------:R-:W4:Y:S02]  /*a6a0*/  @!P0 SYNCS.PHASECHK.TRANS64 P0, [R3+URZ+0x120], R0 ;  /* 0x00012000030085a7 */ /* 0x000f2400080010ff */
[----:B----4-:R-:W-:Y:S05]  /*a6b0*/  @!P0 BRA `(.L_x_44) ;  /* 0xfffffffc00f08947 */ /* 0x010fea000383ffff */
[----:B------:R-:W-:Y:S05]  /*a6c0*/  BRA `(.L_x_164) ;  /* 0xffffff8000307947 */ /* 0x000fea000383ffff */
.L_x_48:
[----:B-1----:R-:W-:-:S07]  /*a6d0*/  MOV R0, UR4 ;  /* 0x0000000400007c02 */ /* 0x002fce0008000f00 */
.L_x_165:
[----:B-1----:R1:W2:Y:S02]  /*a6e0*/  SYNCS.PHASECHK.TRANS64.TRYWAIT P0, [R0+URZ], R3 ;  /* 0x00000003000075a7 */ /* 0x0022a400080011ff */
[----:B--2---:R-:W-:Y:S05]  /*a6f0*/  @!P0 NANOSLEEP.SYNCS 0x989680 ;  /* 0x009896800000895d */ /* 0x004fea0003900000 */
[----:B------:R-:W2:Y:S02]  /*a700*/  @!P0 SYNCS.PHASECHK.TRANS64 P0, [R0+URZ], R3 ;  /* 0x00000003000085a7 */ /* 0x000ea400080010ff */
[----:B--2---:R-:W-:Y:S05]  /*a710*/  @!P0 BRA `(.L_x_165) ;  /* 0xfffffffc00f08947 */ /* 0x004fea000383ffff */
[----:B------:R-:W-:Y:S05]  /*a720*/  BRA `(.L_x_166) ;  /* 0xffffff8400d87947 */ /* 0x000fea000383ffff */
.L_x_49:
[----:B------:R-:W-:-:S07]  /*a730*/  MOV R0, UR5 ;  /* 0x0000000500007c02 */ /* 0x000fce0008000f00 */
.L_x_167:
[----:B-1----:R1:W2:Y:S02]  /*a740*/  SYNCS.PHASECHK.TRANS64.TRYWAIT P0, [R0+URZ], R3 ;  /* 0x00000003000075a7 */ /* 0x0022a400080011ff */
[----:B--2---:R-:W-:Y:S05]  /*a750*/  @!P0 NANOSLEEP.SYNCS 0x989680 ;  /* 0x009896800000895d */ /* 0x004fea0003900000 */
[----:B------:R-:W2:Y:S02]  /*a760*/  @!P0 SYNCS.PHASECHK.TRANS64 P0, [R0+URZ], R3 ;  /* 0x00000003000085a7 */ /* 0x000ea400080010ff */
[----:B--2---:R-:W-:Y:S05]  /*a770*/  @!P0 BRA `(.L_x_167) ;  /* 0xfffffffc00f08947 */ /* 0x004fea000383ffff */
[----:B------:R-:W-:Y:S05]  /*a780*/  BRA `(.L_x_168) ;  /* 0xffffff8400e47947 */ /* 0x000fea000383ffff */
.L_x_50:
[----:B------:R-:W-:-:S07]  /*a790*/  MOV R0, UR5 ;  /* 0x0000000500007c02 */ /* 0x000fce0008000f00 */
.L_x_169:
[----:B-1----:R1:W2:Y:S02]  /*a7a0*/  SYNCS.PHASECHK.TRANS64.TRYWAIT P0, [R0+URZ], R3 ;  /* 0x00000003000075a7 */ /* 0x0022a400080011ff */
[----:B--2---:R-:W-:Y:S05]  /*a7b0*/  @!P0 NANOSLEEP.SYNCS 0x989680 ;  /* 0x009896800000895d */ /* 0x004fea0003900000 */
[----:B------:R-:W2:Y:S02]  /*a7c0*/  @!P0 SYNCS.PHASECHK.TRANS64 P0, [R0+URZ], R3 ;  /* 0x00000003000085a7 */ /* 0x000ea400080010ff */
[----:B--2---:R-:W-:Y:S05]  /*a7d0*/  @!P0 BRA `(.L_x_169) ;  /* 0xfffffffc00f08947 */ /* 0x004fea000383ffff */
[----:B------:R-:W-:Y:S05]  /*a7e0*/  BRA `(.L_x_170) ;  /* 0xffffff8400f07947 */ /* 0x000fea000383ffff */
.L_x_51:
[----:B------:R-:W-:-:S07]  /*a7f0*/  MOV R0, UR5 ;  /* 0x0000000500007c02 */ /* 0x000fce0008000f00 */
.L_x_171:
[----:B-1----:R1:W2:Y:S02]  /*a800*/  SYNCS.PHASECHK.TRANS64.TRYWAIT P0, [R0+URZ], R3 ;  /* 0x00000003000075a7 */ /* 0x0022a400080011ff */
[----:B--2---:R-:W-:Y:S05]  /*a810*/  @!P0 NANOSLEEP.SYNCS 0x989680 ;  /* 0x009896800000895d */ /* 0x004fea0003900000 */
[----:B------:R-:W2:Y:S02]  /*a820*/  @!P0 SYNCS.PHASECHK.TRANS64 P0, [R0+URZ], R3 ;  /* 0x00000003000085a7 */ /* 0x000ea400080010ff */
[----:B--2---:R-:W-:Y:S05]  /*a830*/  @!P0 BRA `(.L_x_171) ;  /* 0xfffffffc00f08947 */ /* 0x004fea000383ffff */
[----:B------:R-:W-:Y:S05]  /*a840*/  BRA `(.L_x_172) ;  /* 0xffffff8400fc7947 */ /* 0x000fea000383ffff */
.L_x_52:
[----:B------:R-:W-:-:S07]  /*a850*/  MOV R0, UR5 ;  /* 0x0000000500007c02 */ /* 0x000fce0008000f00 */
.L_x_173:
[----:B-1----:R1:W2:Y:S02]  /*a860*/  SYNCS.PHASECHK.TRANS64.TRYWAIT P0, [R0+URZ], R3 ;  /* 0x00000003000075a7 */ /* 0x0022a400080011ff */
[----:B--2---:R-:W-:Y:S05]  /*a870*/  @!P0 NANOSLEEP.SYNCS 0x989680 ;  /* 0x009896800000895d */ /* 0x004fea0003900000 */
[----:B------:R-:W2:Y:S02]  /*a880*/  @!P0 SYNCS.PHASECHK.TRANS64 P0, [R0+URZ], R3 ;  /* 0x00000003000085a7 */ /* 0x000ea400080010ff */
[----:B--2---:R-:W-:Y:S05]  /*a890*/  @!P0 BRA `(.L_x_173) ;  /* 0xfffffffc00f08947 */ /* 0x004fea000383ffff */
[----:B------:R-:W-:Y:S05]  /*a8a0*/  BRA `(.L_x_174) ;  /* 0xffffff8800087947 */ /* 0x000fea000383ffff */
.L_x_53:
[----:B------:R-:W-:-:S07]  /*a8b0*/  MOV R0, UR5 ;  /* 0x0000000500007c02 */ /* 0x000fce0008000f00 */
.L_x_175:
[----:B-1----:R1:W2:Y:S02]  /*a8c0*/  SYNCS.PHASECHK.TRANS64.TRYWAIT P0, [R0+URZ], R3 ;  /* 0x00000003000075a7 */ /* 0x0022a400080011ff */
[----:B--2---:R-:W-:Y:S05]  /*a8d0*/  @!P0 NANOSLEEP.SYNCS 0x989680 ;  /* 0x009896800000895d */ /* 0x004fea0003900000 */
[----:B------:R-:W2:Y:S02]  /*a8e0*/  @!P0 SYNCS.PHASECHK.TRANS64 P0, [R0+URZ], R3 ;  /* 0x00000003000085a7 */ /* 0x000ea400080010ff */
[----:B--2---:R-:W-:Y:S05]  /*a8f0*/  @!P0 BRA `(.L_x_175) ;  /* 0xfffffffc00f08947 */ /* 0x004fea000383ffff */
[----:B------:R-:W-:Y:S05]  /*a900*/  BRA `(.L_x_176) ;  /* 0xffffff8800147947 */ /* 0x000fea000383ffff */
.L_x_54:
[----:B------:R-:W-:-:S07]  /*a910*/  MOV R0, UR5 ;  /* 0x0000000500007c02 */ /* 0x000fce0008000f00 */
.L_x_177:
[----:B-1----:R1:W2:Y:S02]  /*a920*/  SYNCS.PHASECHK.TRANS64.TRYWAIT P0, [R0+URZ], R3 ;  /* 0x00000003000075a7 */ /* 0x0022a400080011ff */
[----:B--2---:R-:W-:Y:S05]  /*a930*/  @!P0 NANOSLEEP.SYNCS 0x989680 ;  /* 0x009896800000895d */ /* 0x004fea0003900000 */
[----:B------:R-:W2:Y:S02]  /*a940*/  @!P0 SYNCS.PHASECHK.TRANS64 P0, [R0+URZ], R3 ;  /* 0x00000003000085a7 */ /* 0x000ea400080010ff */
[----:B--2---:R-:W-:Y:S05]  /*a950*/  @!P0 BRA `(.L_x_177) ;  /* 0xfffffffc00f08947 */ /* 0x004fea000383ffff */
[----:B------:R-:W-:Y:S05]  /*a960*/  BRA `(.L_x_178) ;  /* 0xffffff8800207947 */ /* 0x000fea000383ffff */
.L_x_55:
[----:B------:R-:W-:-:S07]  /*a970*/  MOV R0, UR5 ;  /* 0x0000000500007c02 */ /* 0x000fce0008000f00 */
.L_x_179:
[----:B-1----:R1:W2:Y:S02]  /*a980*/  SYNCS.PHASECHK.TRANS64.TRYWAIT P0, [R0+URZ], R3 ;  /* 0x00000003000075a7 */ /* 0x0022a400080011ff */
[----:B--2---:R-:W-:Y:S05]  /*a990*/  @!P0 NANOSLEEP.SYNCS 0x989680 ;  /* 0x009896800000895d */ /* 0x004fea0003900000 */
[----:B------:R-:W2:Y:S02]  /*a9a0*/  @!P0 SYNCS.PHASECHK.TRANS64 P0, [R0+URZ], R3 ;  /* 0x00000003000085a7 */ /* 0x000ea400080010ff */
[----:B--2---:R-:W-:Y:S05]  /*a9b0*/  @!P0 BRA `(.L_x_179) ;  /* 0xfffffffc00f08947 */ /* 0x004fea000383ffff */
[----:B------:R-:W-:Y:S05]  /*a9c0*/  BRA `(.L_x_180) ;  /* 0xffffff88002c7947 */ /* 0x000fea000383ffff */
.L_x_56:
[----:B------:R-:W-:-:S07]  /*a9d0*/  MOV R0, UR5 ;  /* 0x0000000500007c02 */ /* 0x000fce0008000f00 */
.L_x_181:
[----:B-1----:R1:W2:Y:S02]  /*a9e0*/  SYNCS.PHASECHK.TRANS64.TRYWAIT P0, [R0+URZ], R3 ;  /* 0x00000003000075a7 */ /* 0x0022a400080011ff */
[----:B--2---:R-:W-:Y:S05]  /*a9f0*/  @!P0 NANOSLEEP.SYNCS 0x989680 ;  /* 0x009896800000895d */ /* 0x004fea0003900000 */
[----:B------:R-:W2:Y:S02]  /*aa00*/  @!P0 SYNCS.PHASECHK.TRANS64 P0, [R0+URZ], R3 ;  /* 0x00000003000085a7 */ /* 0x000ea400080010ff */
[----:B--2---:R-:W-:Y:S05]  /*aa10*/  @!P0 BRA `(.L_x_181) ;  /* 0xfffffffc00f08947 */ /* 0x004fea000383ffff */
[----:B------:R-:W-:Y:S05]  /*aa20*/  BRA `(.L_x_182) ;  /* 0xffffff8800387947 */ /* 0x000fea000383ffff */
.L_x_57:
[----:B------:R-:W-:-:S07]  /*aa30*/  MOV R0, UR5 ;  /* 0x0000000500007c02 */ /* 0x000fce0008000f00 */
.L_x_183:
[----:B-1----:R1:W2:Y:S02]  /*aa40*/  SYNCS.PHASECHK.TRANS64.TRYWAIT P0, [R0+URZ], R3 ;  /* 0x00000003000075a7 */ /* 0x0022a400080011ff */
[----:B--2---:R-:W-:Y:S05]  /*aa50*/  @!P0 NANOSLEEP.SYNCS 0x989680 ;  /* 0x009896800000895d */ /* 0x004fea0003900000 */
[----:B------:R-:W2:Y:S02]  /*aa60*/  @!P0 SYNCS.PHASECHK.TRANS64 P0, [R0+URZ], R3 ;  /* 0x00000003000085a7 */ /* 0x000ea400080010ff */
[----:B--2---:R-:W-:Y:S05]  /*aa70*/  @!P0 BRA `(.L_x_183) ;  /* 0xfffffffc00f08947 */ /* 0x004fea000383ffff */
[----:B------:R-:W-:Y:S05]  /*aa80*/  BRA `(.L_x_184) ;  /* 0xffffff8800447947 */ /* 0x000fea000383ffff */
.L_x_58:
[----:B------:R-:W-:-:S07]  /*aa90*/  MOV R0, UR5 ;  /* 0x0000000500007c02 */ /* 0x000fce0008000f00 */
.L_x_185:
[----:B-1----:R1:W2:Y:S02]  /*aaa0*/  SYNCS.PHASECHK.TRANS64.TRYWAIT P0, [R0+URZ], R3 ;  /* 0x00000003000075a7 */ /* 0x0022a400080011ff */
[----:B--2---:R-:W-:Y:S05]  /*aab0*/  @!P0 NANOSLEEP.SYNCS 0x989680 ;  /* 0x009896800000895d */ /* 0x004fea0003900000 */
[----:B------:R-:W2:Y:S02]  /*aac0*/  @!P0 SYNCS.PHASECHK.TRANS64 P0, [R0+URZ], R3 ;  /* 0x00000003000085a7 */ /* 0x000ea400080010ff */
[----:B--2---:R-:W-:Y:S05]  /*aad0*/  @!P0 BRA `(.L_x_185) ;  /* 0xfffffffc00f08947 */ /* 0x004fea000383ffff */
[----:B------:R-:W-:Y:S05]  /*aae0*/  BRA `(.L_x_186) ;  /* 0xffffff8800507947 */ /* 0x000fea000383ffff */
.L_x_59:
[----:B------:R-:W-:-:S07]  /*aaf0*/  MOV R0, UR5 ;  /* 0x0000000500007c02 */ /* 0x000fce0008000f00 */
.L_x_187:
[----:B-1----:R1:W2:Y:S02]  /*ab00*/  SYNCS.PHASECHK.TRANS64.TRYWAIT P0, [R0+URZ], R3 ;  /* 0x00000003000075a7 */ /* 0x0022a400080011ff */
[----:B--2---:R-:W-:Y:S05]  /*ab10*/  @!P0 NANOSLEEP.SYNCS 0x989680 ;  /* 0x009896800000895d */ /* 0x004fea0003900000 */
[----:B------:R-:W2:Y:S02]  /*ab20*/  @!P0 SYNCS.PHASECHK.TRANS64 P0, [R0+URZ], R3 ;  /* 0x00000003000085a7 */ /* 0x000ea400080010ff */
[----:B--2---:R-:W-:Y:S05]  /*ab30*/  @!P0 BRA `(.L_x_187) ;  /* 0xfffffffc00f08947 */ /* 0x004fea000383ffff */
[----:B------:R-:W-:Y:S05]  /*ab40*/  BRA `(.L_x_188) ;  /* 0xffffff88005c7947 */ /* 0x000fea000383ffff */
.L_x_62:
[----:B--2---:R2:W3:Y:S02]  /*ab50*/  SYNCS.PHASECHK.TRANS64.TRYWAIT P0, [R2+URZ+0x160], R5 ;  /* 0x00016005020075a7 */ /* 0x0044e400080011ff */
[----:B---3--:R-:W-:Y:S05]  /*ab60*/  @!P0 NANOSLEEP.SYNCS 0x989680 ;  /* 0x009896800000895d */ /* 0x008fea0003900000 */
[----:B------:R-:W3:Y:S02]  /*ab70*/  @!P0 SYNCS.PHASECHK.TRANS64 P0, [R2+URZ+0x160], R5 ;  /* 0x00016005020085a7 */ /* 0x000ee400080010ff */
[----:B---3--:R-:W-:Y:S05]  /*ab80*/  @!P0 BRA `(.L_x_62) ;  /* 0xfffffffc00f08947 */ /* 0x008fea000383ffff */
[----:B------:R-:W-:Y:S05]  /*ab90*/  BRA `(.L_x_189) ;  /* 0xffffff8800b87947 */ /* 0x000fea000383ffff */
.L_x_63:
[----:B------:R-:W-:-:S07]  /*aba0*/  MOV R2, UR4 ;  /* 0x0000000400027c02 */ /* 0x000fce0008000f00 */
.L_x_190:
[----:B--2---:R2:W3:Y:S02]  /*abb0*/  SYNCS.PHASECHK.TRANS64.TRYWAIT P0, [R2+URZ+0x130], R5 ;  /* 0x00013005020075a7 */ /* 0x0044e400080011ff */
[----:B---3--:R-:W-:Y:S05]  /*abc0*/  @!P0 NANOSLEEP.SYNCS 0x989680 ;  /* 0x009896800000895d */ /* 0x008fea0003900000 */
[----:B------:R-:W3:Y:S02]  /*abd0*/  @!P0 SYNCS.PHASECHK.TRANS64 P0, [R2+URZ+0x130], R5 ;  /* 0x00013005020085a7 */ /* 0x000ee400080010ff */
[----:B---3--:R-:W-:Y:S05]  /*abe0*/  @!P0 BRA `(.L_x_190) ;  /* 0xfffffffc00f08947 */ /* 0x008fea000383ffff */
[----:B------:R-:W-:Y:S05]  /*abf0*/  BRA `(.L_x_191) ;  /* 0xffffff8800c87947 */ /* 0x000fea000383ffff */
.L_x_64:
[----:B--2---:R2:W3:Y:S02]  /*ac00*/  SYNCS.PHASECHK.TRANS64.TRYWAIT P1, [R2+URZ+0x120], R5 ;  /* 0x00012005020075a7 */ /* 0x0044e400080211ff */
[----:B---3--:R-:W-:Y:S05]  /*ac10*/  @!P1 NANOSLEEP.SYNCS 0x989680 ;  /* 0x009896800000995d */ /* 0x008fea0003900000 */
[----:B------:R-:W3:Y:S02]  /*ac20*/  @!P1 SYNCS.PHASECHK.TRANS64 P1, [R2+URZ+0x120], R5 ;  /* 0x00012005020095a7 */ /* 0x000ee400080210ff */
[----:B---3--:R-:W-:Y:S05]  /*ac30*/  @!P1 BRA `(.L_x_64) ;  /* 0xfffffffc00f09947 */ /* 0x008fea000383ffff */
[----:B------:R-:W-:Y:S05]  /*ac40*/  BRA `(.L_x_192) ;  /* 0xffffff8800f87947 */ /* 0x000fea000383ffff */
.L_x_67:
[----:B------:R-:W-:-:S07]  /*ac50*/  MOV R0, UR4 ;  /* 0x0000000400007c02 */ /* 0x000fce0008000f00 */
.L_x_193:
[----:B--2---:R2:W3:Y:S02]  /*ac60*/  SYNCS.PHASECHK.TRANS64.TRYWAIT P0, [R0+URZ+0x130], R3 ;  /* 0x00013003000075a7 */ /* 0x0044e400080011ff */
[----:B---3--:R-:W-:Y:S05]  /*ac70*/  @!P0 NANOSLEEP.SYNCS 0x989680 ;  /* 0x009896800000895d */ /* 0x008fea0003900000 */
[----:B------:R-:W3:Y:S02]  /*ac80*/  @!P0 SYNCS.PHASECHK.TRANS64 P0, [R0+URZ+0x130], R3 ;  /* 0x00013003000085a7 */ /* 0x000ee400080010ff */
[----:B---3--:R-:W-:Y:S05]  /*ac90*/  @!P0 BRA `(.L_x_193) ;  /* 0xfffffffc00f08947 */ /* 0x008fea000383ffff */
[----:B------:R-:W-:Y:S05]  /*aca0*/  BRA `(.L_x_66) ;  /* 0xffffff8c004c7947 */ /* 0x000fea000383ffff */
.L_x_76:
[----:B--2---:R-:W-:-:S04]  /*acb0*/  MOV R0, UR5 ;  /* 0x0000000500007c02 */ /* 0x004fc80008000f00 */
[----:B------:R2:W3:Y:S03]  /*acc0*/  SYNCS.PHASECHK.TRANS64.TRYWAIT P0, [R0+URZ+0x8], R7 ;  /* 0x00000807000075a7 */ /* 0x0004e600080011ff */
[----:B---3--:R-:W-:Y:S05]  /*acd0*/  @!P0 NANOSLEEP.SYNCS 0x989680 ;  /* 0x009896800000895d */ /* 0x008fea0003900000 */
[----:B------:R-:W3:Y:S02]  /*ace0*/  @!P0 SYNCS.PHASECHK.TRANS64 P0, [R0+URZ+0x8], R7 ;  /* 0x00000807000085a7 */ /* 0x000ee400080010ff */
[----:B---3--:R-:W-:Y:S05]  /*acf0*/  @!P0 BRA `(.L_x_76) ;  /* 0xfffffffc00ec8947 */ /* 0x008fea000383ffff */
[----:B------:R-:W-:Y:S05]  /*ad00*/  BRA `(.L_x_75) ;  /* 0xffffff9000007947 */ /* 0x000fea000383ffff */
.L_x_78:
[----:B------:R-:W-:Y:S01]  /*ad10*/  BSSY B0, `(.L_x_194) ;  /* 0x0000006000007945 */ /* 0x000fe20003800000 */
[----:B------:R-:W-:-:S07]  /*ad20*/  MOV R15, 0xffffffff ;  /* 0xffffffff000f7802 */ /* 0x000fce0000000f00 */
[----:B-12--5:R-:W-:Y:S05]  /*ad30*/  WARPSYNC.COLLECTIVE R15, `(.L_x_195) ;  /* 0x000000000f0c7348 */ /* 0x026fea0003c00000 */
[----:B------:R-:W-:Y:S02]  /*ad40*/  ELECT P6, UR79, PT ;  /* 0x00000000004f782f */ /* 0x000fe400038c0000 */
[----:B------:R-:W-:Y:S01]  /*ad50*/  MOV R14, UR79 ;  /* 0x0000004f000e7c02 */ /* 0x000fe20008000f00 */
[----:B-12--5:R-:W-:Y:S10]  /*ad60*/  ENDCOLLECTIVE ;  /* 0x000000000000791b */ /* 0x026ff40003800000 */
.L_x_195:
[----:B------:R-:W-:Y:S05]  /*ad70*/  BSYNC B0 ;  /* 0x0000000000007941 */ /* 0x000fea0003800000 */
.L_x_194:
[----:B------:R-:W-:Y:S01]  /*ad80*/  PLOP3.LUT P0, PT, P6, PT, PT, 0x80, 0x8 ;  /* 0x000000000008781c */ /* 0x000fe2000370f070 */
[----:B------:R-:W-:-:S12]  /*ad90*/  BRA `(.L_x_196) ;  /* 0xffffff90002c7947 */ /* 0x000fd8000383ffff */
.L_x_80:
[----:B--2---:R-:W-:-:S04]  /*ada0*/  MOV R0, UR5 ;  /* 0x0000000500007c02 */ /* 0x004fc80008000f00 */
[----:B------:R2:W3:Y:S03]  /*adb0*/  SYNCS.PHASECHK.TRANS64.TRYWAIT P0, [R0+URZ+0x8], R5 ;  /* 0x00000805000075a7 */ /* 0x0004e600080011ff */
[----:B---3--:R-:W-:Y:S05]  /*adc0*/  @!P0 NANOSLEEP.SYNCS 0x989680 ;  /* 0x009896800000895d */ /* 0x008fea0003900000 */
[----:B------:R-:W3:Y:S02]  /*add0*/  @!P0 SYNCS.PHASECHK.TRANS64 P0, [R0+URZ+0x8], R5 ;  /* 0x00000805000085a7 */ /* 0x000ee400080010ff */
[----:B---3--:R-:W-:Y:S05]  /*ade0*/  @!P0 BRA `(.L_x_80) ;  /* 0xfffffffc00ec8947 */ /* 0x008fea000383ffff */
[----:B------:R-:W-:Y:S05]  /*adf0*/  BRA `(.L_x_79) ;  /* 0xffffff9000307947 */ /* 0x000fea000383ffff */
.L_x_81:
[----:B-1----:R1:W2:Y:S02]  /*ae00*/  SYNCS.PHASECHK.TRANS64.TRYWAIT P0, [R0+URZ+0x120], R5 ;  /* 0x00012005000075a7 */ /* 0x0022a400080011ff */
[----:B--2---:R-:W-:Y:S05]  /*ae10*/  @!P0 NANOSLEEP.SYNCS 0x989680 ;  /* 0x009896800000895d */ /* 0x004fea0003900000 */
[----:B------:R-:W2:Y:S02]  /*ae20*/  @!P0 SYNCS.PHASECHK.TRANS64 P0, [R0+URZ+0x120], R5 ;  /* 0x00012005000085a7 */ /* 0x000ea400080010ff */
[----:B--2---:R-:W-:Y:S05]  /*ae30*/  @!P0 BRA `(.L_x_81) ;  /* 0xfffffffc00f08947 */ /* 0x004fea000383ffff */
[----:B------:R-:W-:Y:S05]  /*ae40*/  BRA `(.L_x_197) ;  /* 0xffffff94006c7947 */ /* 0x000fea000383ffff */
.L_x_83:
[----:B------:R-:W-:-:S07]  /*ae50*/  MOV R0, UR43 ;  /* 0x0000002b00007c02 */ /* 0x000fce0008000f00 */
.L_x_198:
[----:B-1----:R1:W2:Y:S02]  /*ae60*/  SYNCS.PHASECHK.TRANS64.TRYWAIT P0, [R0+URZ+0x150], R5 ;  /* 0x00015005000075a7 */ /* 0x0022a400080011ff */
[----:B--2---:R-:W-:Y:S05]  /*ae70*/  @!P0 NANOSLEEP.SYNCS 0x989680 ;  /* 0x009896800000895d */ /* 0x004fea0003900000 */
[----:B------:R-:W2:Y:S02]  /*ae80*/  @!P0 SYNCS.PHASECHK.TRANS64 P0, [R0+URZ+0x150], R5 ;  /* 0x00015005000085a7 */ /* 0x000ea400080010ff */
[----:B--2---:R-:W-:Y:S05]  /*ae90*/  @!P0 BRA `(.L_x_198) ;  /* 0xfffffffc00f08947 */ /* 0x004fea000383ffff */
[----:B------:R-:W-:Y:S05]  /*aea0*/  BRA `(.L_x_199) ;  /* 0xffffff9400b87947 */ /* 0x000fea000383ffff */
.L_x_86:
[----:B------:R-:W-:Y:S07]  /*aeb0*/  MOV R0, UR7 ;  /* 0x0000000700007c02 */ /* 0x000fee0008000f00 */
.L_x_200:
[----:B-1----:R1:W2:Y:S02]  /*aec0*/  SYNCS.PHASECHK.TRANS64.TRYWAIT P0, [R0+URZ], R5 ;  /* 0x00000005000075a7 */ /* 0x0022a400080011ff */
[----:B--2---:R-:W-:Y:S05]  /*aed0*/  @!P0 NANOSLEEP.SYNCS 0x989680 ;  /* 0x009896800000895d */ /* 0x004fea0003900000 */
[----:B------:R-:W2:Y:S02]  /*aee0*/  @!P0 SYNCS.PHASECHK.TRANS64 P0, [R0+URZ], R5 ;  /* 0x00000005000085a7 */ /* 0x000ea400080010ff */
[----:B--2---:R-:W-:Y:S05]  /*aef0*/  @!P0 BRA `(.L_x_200) ;  /* 0xfffffffc00f08947 */ /* 0x004fea000383ffff */
[----:B------:R-:W-:Y:S05]  /*af00*/  BRA `(.L_x_85) ;  /* 0xffffff9400cc7947 */ /* 0x000fea000383ffff */
.L_x_90:
[----:B-1----:R-:W-:-:S07]  /*af10*/  MOV R0, UR4 ;  /* 0x0000000400007c02 */ /* 0x002fce0008000f00 */
.L_x_201:
[----:B-1----:R1:W2:Y:S02]  /*af20*/  SYNCS.PHASECHK.TRANS64.TRYWAIT P0, [R0+URZ], R3 ;  /* 0x00000003000075a7 */ /* 0x0022a400080011ff */
[----:B--2---:R-:W-:Y:S05]  /*af30*/  @!P0 NANOSLEEP.SYNCS 0x989680 ;  /* 0x009896800000895d */ /* 0x004fea0003900000 */
[----:B------:R-:W2:Y:S02]  /*af40*/  @!P0 SYNCS.PHASECHK.TRANS64 P0, [R0+URZ], R3 ;  /* 0x00000003000085a7 */ /* 0x000ea400080010ff */
[----:B--2---:R-:W-:Y:S05]  /*af50*/  @!P0 BRA `(.L_x_201) ;  /* 0xfffffffc00f08947 */ /* 0x004fea000383ffff */
[----:B------:R-:W-:Y:S05]  /*af60*/  BRA `(.L_x_202) ;  /* 0xffffff9800cc7947 */ /* 0x000fea000383ffff */
.L_x_93:
[----:B------:R-:W-:-:S07]  /*af70*/  MOV R0, UR26 ;  /* 0x0000001a00007c02 */ /* 0x000fce0008000f00 */
.L_x_203:
[----:B-1----:R1:W2:Y:S02]  /*af80*/  SYNCS.PHASECHK.TRANS64.TRYWAIT P1, [R0+URZ+0x180], R3 ;  /* 0x00018003000075a7 */ /* 0x0022a400080211ff */
[----:B--2---:R-:W-:Y:S05]  /*af90*/  @!P1 NANOSLEEP.SYNCS 0x989680 ;  /* 0x009896800000995d */ /* 0x004fea0003900000 */
[----:B------:R-:W2:Y:S02]  /*afa0*/  @!P1 SYNCS.PHASECHK.TRANS64 P1, [R0+URZ+0x180], R3 ;  /* 0x00018003000095a7 */ /* 0x000ea400080210ff */
[----:B--2---:R-:W-:Y:S05]  /*afb0*/  @!P1 BRA `(.L_x_203) ;  /* 0xfffffffc00f09947 */ /* 0x004fea000383ffff */
[----:B------:R-:W-:Y:S05]  /*afc0*/  BRA `(.L_x_204) ;  /* 0xffffff9c00187947 */ /* 0x000fea000383ffff */
.L_x_98:
[----:B--2---:R2:W3:Y:S02]  /*afd0*/  SYNCS.PHASECHK.TRANS64.TRYWAIT P0, [R8+URZ+0x120], R5 ;  /* 0x00012005080075a7 */ /* 0x0044e400080011ff */
[----:B---3--:R-:W-:Y:S05]  /*afe0*/  @!P0 NANOSLEEP.SYNCS 0x989680 ;  /* 0x009896800000895d */ /* 0x008fea0003900000 */
[----:B------:R-:W3:Y:S02]  /*aff0*/  @!P0 SYNCS.PHASECHK.TRANS64 P0, [R8+URZ+0x120], R5 ;  /* 0x00012005080085a7 */ /* 0x000ee400080010ff */
[----:B---3--:R-:W-:Y:S05]  /*b000*/  @!P0 BRA `(.L_x_98) ;  /* 0xfffffffc00f08947 */ /* 0x008fea000383ffff */
[----:B------:R-:W-:Y:S05]  /*b010*/  BRA `(.L_x_205) ;  /* 0xffffffa000507947 */ /* 0x000fea000383ffff */
.L_x_101:
[----:B------:R-:W-:Y:S07]  /*b020*/  MOV R0, UR21 ;  /* 0x0000001500007c02 */ /* 0x000fee0008000f00 */
.L_x_206:
[----:B--2---:R2:W3:Y:S02]  /*b030*/  SYNCS.PHASECHK.TRANS64.TRYWAIT P1, [R0+URZ+0x118], R5 ;  /* 0x00011805000075a7 */ /* 0x0044e400080211ff */
[----:B---3--:R-:W-:Y:S05]  /*b040*/  @!P1 NANOSLEEP.SYNCS 0x989680 ;  /* 0x009896800000995d */ /* 0x008fea0003900000 */
[----:B------:R-:W3:Y:S02]  /*b050*/  @!P1 SYNCS.PHASECHK.TRANS64 P1, [R0+URZ+0x118], R5 ;  /* 0x00011805000095a7 */ /* 0x000ee400080210ff */
[----:B---3--:R-:W-:Y:S05]  /*b060*/  @!P1 BRA `(.L_x_206) ;  /* 0xfffffffc00f09947 */ /* 0x008fea000383ffff */
[----:B------:R-:W-:Y:S05]  /*b070*/  BRA `(.L_x_100) ;  /* 0xffffffa400cc7947 */ /* 0x000fea000383ffff */
.L_x_104:
[----:B--2---:R-:W-:Y:S07]  /*b080*/  MOV R5, UR21 ;  /* 0x0000001500057c02 */ /* 0x004fee0008000f00 */
.L_x_207:
[----:B--2---:R2:W3:Y:S02]  /*b090*/  SYNCS.PHASECHK.TRANS64.TRYWAIT P0, [R5+URZ+0xf0], R4 ;  /* 0x0000f004050075a7 */ /* 0x0044e400080011ff */
[----:B---3--:R-:W-:Y:S05]  /*b0a0*/  @!P0 NANOSLEEP.SYNCS 0x989680 ;  /* 0x009896800000895d */ /* 0x008fea0003900000 */
[----:B------:R-:W3:Y:S02]  /*b0b0*/  @!P0 SYNCS.PHASECHK.TRANS64 P0, [R5+URZ+0xf0], R4 ;  /* 0x0000f004050085a7 */ /* 0x000ee400080010ff */
[----:B---3--:R-:W-:Y:S05]  /*b0c0*/  @!P0 BRA `(.L_x_207) ;  /* 0xfffffffc00f08947 */ /* 0x008fea000383ffff */
[----:B------:R-:W-:Y:S05]  /*b0d0*/  BRA `(.L_x_208) ;  /* 0xffffffa800247947 */ /* 0x000fea000383ffff */
.L_x_105:
[----:B------:R-:W-:Y:S07]  /*b0e0*/  MOV R5, UR21 ;  /* 0x0000001500057c02 */ /* 0x000fee0008000f00 */
.L_x_209:
[----:B--2---:R2:W3:Y:S02]  /*b0f0*/  SYNCS.PHASECHK.TRANS64.TRYWAIT P0, [R5+URZ+0xf8], R4 ;  /* 0x0000f804050075a7 */ /* 0x0044e400080011ff */
[----:B---3--:R-:W-:Y:S05]  /*b100*/  @!P0 NANOSLEEP.SYNCS 0x989680 ;  /* 0x009896800000895d */ /* 0x008fea0003900000 */
[----:B------:R-:W3:Y:S02]  /*b110*/  @!P0 SYNCS.PHASECHK.TRANS64 P0, [R5+URZ+0xf8], R4 ;  /* 0x0000f804050085a7 */ /* 0x000ee400080010ff */
[----:B---3--:R-:W-:Y:S05]  /*b120*/  @!P0 BRA `(.L_x_209) ;  /* 0xfffffffc00f08947 */ /* 0x008fea000383ffff */
[----:B------:R-:W-:Y:S05]  /*b130*/  BRA `(.L_x_210) ;  /* 0xffffffa800607947 */ /* 0x000fea000383ffff */
.L_x_106:
[----:B--2---:R-:W-:Y:S07]  /*b140*/  MOV R5, UR21 ;  /* 0x0000001500057c02 */ /* 0x004fee0008000f00 */
.L_x_211:
[----:B--2---:R2:W3:Y:S02]  /*b150*/  SYNCS.PHASECHK.TRANS64.TRYWAIT P0, [R5+URZ+0x100], R4 ;  /* 0x00010004050075a7 */ /* 0x0044e400080011ff */
[----:B---3--:R-:W-:Y:S05]  /*b160*/  @!P0 NANOSLEEP.SYNCS 0x989680 ;  /* 0x009896800000895d */ /* 0x008fea0003900000 */
[----:B------:R-:W3:Y:S02]  /*b170*/  @!P0 SYNCS.PHASECHK.TRANS64 P0, [R5+URZ+0x100], R4 ;  /* 0x00010004050085a7 */ /* 0x000ee400080010ff */
[----:B---3--:R-:W-:Y:S05]  /*b180*/  @!P0 BRA `(.L_x_211) ;  /* 0xfffffffc00f08947 */ /* 0x008fea000383ffff */
[----:B------:R-:W-:Y:S05]  /*b190*/  BRA `(.L_x_212) ;  /* 0xffffffa800a87947 */ /* 0x000fea000383ffff */
.L_x_107:
[----:B--2---:R-:W-:Y:S07]  /*b1a0*/  MOV R5, UR21 ;  /* 0x0000001500057c02 */ /* 0x004fee0008000f00 */
.L_x_213:
[----:B--2---:R2:W3:Y:S02]  /*b1b0*/  SYNCS.PHASECHK.TRANS64.TRYWAIT P0, [R5+URZ+0x108], R4 ;  /* 0x00010804050075a7 */ /* 0x0044e400080011ff */
[----:B---3--:R-:W-:Y:S05]  /*b1c0*/  @!P0 NANOSLEEP.SYNCS 0x989680 ;  /* 0x009896800000895d */ /* 0x008fea0003900000 */
[----:B------:R-:W3:Y:S02]  /*b1d0*/  @!P0 SYNCS.PHASECHK.TRANS64 P0, [R5+URZ+0x108], R4 ;  /* 0x00010804050085a7 */ /* 0x000ee400080010ff */
[----:B---3--:R-:W-:Y:S05]  /*b1e0*/  @!P0 BRA `(.L_x_213) ;  /* 0xfffffffc00f08947 */ /* 0x008fea000383ffff */
[----:B------:R-:W-:Y:S05]  /*b1f0*/  BRA `(.L_x_214) ;  /* 0xffffffa800f47947 */ /* 0x000fea000383ffff */
.L_x_109:
[----:B------:R-:W-:-:S07]  /*b200*/  MOV R0, UR21 ;  /* 0x0000001500007c02 */ /* 0x000fce0008000f00 */
.L_x_215:
[----:B--2---:R2:W3:Y:S02]  /*b210*/  SYNCS.PHASECHK.TRANS64.TRYWAIT P0, [R0+URZ+0xf0], R3 ;  /* 0x0000f003000075a7 */ /* 0x0044e400080011ff */
[----:B---3--:R-:W-:Y:S05]  /*b220*/  @!P0 NANOSLEEP.SYNCS 0x989680 ;  /* 0x009896800000895d */ /* 0x008fea0003900000 */
[----:B------:R-:W3:Y:S02]  /*b230*/  @!P0 SYNCS.PHASECHK.TRANS64 P0, [R0+URZ+0xf0], R3 ;  /* 0x0000f003000085a7 */ /* 0x000ee400080010ff */
[----:B---3--:R-:W-:Y:S05]  /*b240*/  @!P0 BRA `(.L_x_215) ;  /* 0xfffffffc00f08947 */ /* 0x008fea000383ffff */
[----:B------:R-:W-:Y:S05]  /*b250*/  BRA `(.L_x_216) ;  /* 0xffffffac00687947 */ /* 0x000fea000383ffff */
.L_x_110:
[----:B--2---:R-:W-:-:S07]  /*b260*/  MOV R0, UR21 ;  /* 0x0000001500007c02 */ /* 0x004fce0008000f00 */
.L_x_217:
[----:B--2---:R2:W3:Y:S02]  /*b270*/  SYNCS.PHASECHK.TRANS64.TRYWAIT P0, [R0+URZ+0xf8], R3 ;  /* 0x0000f803000075a7 */ /* 0x0044e400080011ff */
[----:B---3--:R-:W-:Y:S05]  /*b280*/  @!P0 NANOSLEEP.SYNCS 0x989680 ;  /* 0x009896800000895d */ /* 0x008fea0003900000 */
[----:B------:R-:W3:Y:S02]  /*b290*/  @!P0 SYNCS.PHASECHK.TRANS64 P0, [R0+URZ+0xf8], R3 ;  /* 0x0000f803000085a7 */ /* 0x000ee400080010ff */
[----:B---3--:R-:W-:Y:S05]  /*b2a0*/  @!P0 BRA `(.L_x_217) ;  /* 0xfffffffc00f08947 */ /* 0x008fea000383ffff */
[----:B------:R-:W-:Y:S05]  /*b2b0*/  BRA `(.L_x_218) ;  /* 0xffffffac00587947 */ /* 0x000fea000383ffff */
.L_x_111:
[----:B--2---:R-:W-:-:S07]  /*b2c0*/  MOV R0, UR21 ;  /* 0x0000001500007c02 */ /* 0x004fce0008000f00 */
.L_x_219:
[----:B--2---:R2:W3:Y:S02]  /*b2d0*/  SYNCS.PHASECHK.TRANS64.TRYWAIT P0, [R0+URZ+0x100], R3 ;  /* 0x00010003000075a7 */ /* 0x0044e400080011ff */
[----:B---3--:R-:W-:Y:S05]  /*b2e0*/  @!P0 NANOSLEEP.SYNCS 0x989680 ;  /* 0x009896800000895d */ /* 0x008fea0003900000 */
[----:B------:R-:W3:Y:S02]  /*b2f0*/  @!P0 SYNCS.PHASECHK.TRANS64 P0, [R0+URZ+0x100], R3 ;  /* 0x00010003000085a7 */ /* 0x000ee400080010ff */
[----:B---3--:R-:W-:Y:S05]  /*b300*/  @!P0 BRA `(.L_x_219) ;  /* 0xfffffffc00f08947 */ /* 0x008fea000383ffff */
[----:B------:R-:W-:Y:S05]  /*b310*/  BRA `(.L_x_220) ;  /* 0xffffffac00487947 */ /* 0x000fea000383ffff */
.L_x_113:
[----:B-1----:R1:W2:Y:S02]  /*b320*/  SYNCS.PHASECHK.TRANS64.TRYWAIT P0, [R3+URZ+0x120], R0 ;  /* 0x00012000030075a7 */ /* 0x0022a400080011ff */
[----:B--2---:R-:W-:Y:S05]  /*b330*/  @!P0 NANOSLEEP.SYNCS 0x989680 ;  /* 0x009896800000895d */ /* 0x004fea0003900000 */
[----:B------:R-:W2:Y:S02]  /*b340*/  @!P0 SYNCS.PHASECHK.TRANS64 P0, [R3+URZ+0x120], R0 ;  /* 0x00012000030085a7 */ /* 0x000ea400080010ff */
[----:B--2---:R-:W-:Y:S05]  /*b350*/  @!P0 BRA `(.L_x_113) ;  /* 0xfffffffc00f08947 */ /* 0x004fea000383ffff */
[----:B------:R-:W-:Y:S05]  /*b360*/  BRA `(.L_x_221) ;  /* 0xffffffb000087947 */ /* 0x000fea000383ffff */
.L_x_124:
[----:B-1----:R-:W-:Y:S04]  /*b370*/  MOV R2, UR44 ;  /* 0x0000002c00027c02 */ /* 0x002fe80008000f00 */
[----:B------:R1:W2:Y:S03]  /*b380*/  SYNCS.PHASECHK.TRANS64.TRYWAIT P1, [R2+URZ+0xd0], R3 ;  /* 0x0000d003020075a7 */ /* 0x0002a600080211ff */
[----:B--2---:R-:W-:Y:S05]  /*b390*/  @!P1 NANOSLEEP.SYNCS 0x989680 ;  /* 0x009896800000995d */ /* 0x004fea0003900000 */
[----:B------:R-:W2:Y:S02]  /*b3a0*/  @!P1 SYNCS.PHASECHK.TRANS64 P1, [R2+URZ+0xd0], R3 ;  /* 0x0000d003020095a7 */ /* 0x000ea400080210ff */
[----:B--2---:R-:W-:Y:S05]  /*b3b0*/  @!P1 BRA `(.L_x_124) ;  /* 0xfffffffc00ec9947 */ /* 0x004fea000383ffff */
[----:B------:R-:W-:Y:S05]  /*b3c0*/  BRA `(.L_x_123) ;  /* 0xffffffbc00787947 */ /* 0x000fea000383ffff */
.L_x_126:
[----:B-1----:R1:W4:Y:S02]  /*b3d0*/  SYNCS.PHASECHK.TRANS64.TRYWAIT P0, [R99+URZ+0x140], R0 ;  /* 0x00014000630075a7 */ /* 0x00232400080011ff */
[----:B----4-:R-:W-:Y:S05]  /*b3e0*/  @!P0 NANOSLEEP.SYNCS 0x989680 ;  /* 0x009896800000895d */ /* 0x010fea0003900000 */
[----:B------:R-:W4:Y:S02]  /*b3f0*/  @!P0 SYNCS.PHASECHK.TRANS64 P0, [R99+URZ+0x140], R0 ;  /* 0x00014000630085a7 */ /* 0x000f2400080010ff */
[----:B----4-:R-:W-:Y:S05]  /*b400*/  @!P0 BRA `(.L_x_126) ;  /* 0xfffffffc00f08947 */ /* 0x010fea000383ffff */
[----:B------:R-:W-:Y:S05]  /*b410*/  BRA `(.L_x_125) ;  /* 0xffffffbc00a07947 */ /* 0x000fea000383ffff */
.L_x_135:
[----:B---3--:R3:W4:Y:S02]  /*b420*/  SYNCS.PHASECHK.TRANS64.TRYWAIT P0, [R3+URZ+0xd0], R0 ;  /* 0x0000d000030075a7 */ /* 0x00872400080011ff */
[----:B----4-:R-:W-:Y:S05]  /*b430*/  @!P0 NANOSLEEP.SYNCS 0x989680 ;  /* 0x009896800000895d */ /* 0x010fea0003900000 */
[----:B------:R-:W4:Y:S02]  /*b440*/  @!P0 SYNCS.PHASECHK.TRANS64 P0, [R3+URZ+0xd0], R0 ;  /* 0x0000d000030085a7 */ /* 0x000f2400080010ff */
[----:B----4-:R-:W-:Y:S05]  /*b450*/  @!P0 BRA `(.L_x_135) ;  /* 0xfffffffc00f08947 */ /* 0x010fea000383ffff */
[----:B------:R-:W-:Y:S05]  /*b460*/  BRA `(.L_x_134) ;  /* 0xffffffc8007c7947 */ /* 0x000fea000383ffff */
.L_x_143:
[----:B---3--:R3:W4:Y:S02]  /*b470*/  SYNCS.PHASECHK.TRANS64.TRYWAIT P0, [R62+URZ+0xd0], R5 ;  /* 0x0000d0053e0075a7 */ /* 0x00872400080011ff */
[----:B----4-:R-:W-:Y:S05]  /*b480*/  @!P0 NANOSLEEP.SYNCS 0x989680 ;  /* 0x009896800000895d */ /* 0x010fea0003900000 */
[----:B------:R-:W4:Y:S02]  /*b490*/  @!P0 SYNCS.PHASECHK.TRANS64 P0, [R62+URZ+0xd0], R5 ;  /* 0x0000d0053e0085a7 */ /* 0x000f2400080010ff */
[----:B----4-:R-:W-:Y:S05]  /*b4a0*/  @!P0 BRA `(.L_x_143) ;  /* 0xfffffffc00f08947 */ /* 0x010fea000383ffff */
[----:B------:R-:W-:Y:S05]  /*b4b0*/  BRA `(.L_x_142) ;  /* 0xffffffd400807947 */ /* 0x000fea000383ffff */
.L_x_151:
[----:B---3--:R3:W4:Y:S02]  /*b4c0*/  SYNCS.PHASECHK.TRANS64.TRYWAIT P0, [R62+URZ+0xd0], R5 ;  /* 0x0000d0053e0075a7 */ /* 0x00872400080011ff */
[----:B----4-:R-:W-:Y:S05]  /*b4d0*/  @!P0 NANOSLEEP.SYNCS 0x989680 ;  /* 0x009896800000895d */ /* 0x010fea0003900000 */
[----:B------:R-:W4:Y:S02]  /*b4e0*/  @!P0 SYNCS.PHASECHK.TRANS64 P0, [R62+URZ+0xd0], R5 ;  /* 0x0000d0053e0085a7 */ /* 0x000f2400080010ff */
[----:B----4-:R-:W-:Y:S05]  /*b4f0*/  @!P0 BRA `(.L_x_151) ;  /* 0xfffffffc00f08947 */ /* 0x010fea000383ffff */
[----:B------:R-:W-:Y:S05]  /*b500*/  BRA `(.L_x_150) ;  /* 0xffffffe000847947 */ /* 0x000fea000383ffff */
        .weak           $__internal_0_$__cuda_sm10x_tcgen05_guardrail_trap_col_being_dealloced_not_returned_by_alloc
        .type           $__internal_0_$__cuda_sm10x_tcgen05_guardrail_trap_col_being_dealloced_not_returned_by_alloc,@function
        .size           $__internal_0_$__cuda_sm10x_tcgen05_guardrail_trap_col_being_dealloced_not_returned_by_alloc,($__internal_1_$__cuda_sm10x_tcgen05_guardrail_trap_phase_invalid_during_alloc - $__internal_0_$__cuda_sm10x_tcgen05_guardrail_trap_col_being_dealloced_not_returned_by_alloc)
$__internal_0_$__cuda_sm10x_tcgen05_guardrail_trap_col_being_dealloced_not_returned_by_alloc:
[----:B------:R-:W-:Y:S05]  /*b510*/  BPT.TRAP 0x1 ;  /* 0x000000040000795c */ /* 0x000fea0000300000 */
[----:B------:R-:W-:-:S04]  /*b520*/  HFMA2 R3, -RZ, RZ, 0, 0 ;  /* 0x00000000ff037431 */ /* 0x000fc800000001ff */
[----:B------:R-:W-:Y:S05]  /*b530*/  RET.REL.NODEC R2 `(_ZN7cutlass13device_kernelINS_4gemm6kernel13GemmUniversalIN4cute5tupleIJiiiiEEENS1_10collective13CollectiveMmaINS1_46MainloopSm100TmaUmmaWarpSpecializedBlockScaledILi13ELi2ELi2ENS5_IJNS4_1CILi8EEENSA_ILi1EEESC_EEEEENS5_IJNSA_ILi256EEENSA_ILi128EEESG_EEENS5_IJNS_12float_e2m1_tENS_13float_ue4m3_tEEEENS5_IJNS5_IJlSC_lEEENS4_6LayoutINS5_IJNS5_IJNS5_IJNSA_ILi32EEENSA_ILi4EEEEEEiEEENS5_IJNS5_IJNSA_ILi16EEESO_EEEiEEENS5_IJSC_iEEEEEENS5_IJST_NS5_IJNS5_IJNSA_ILi0EEESC_EEENSA_ILi512EEEEEENS5_IJSW_iEEEEEEEEEEESK_S13_NS4_8TiledMMAINS4_8MMA_AtomIJNS4_23SM100_MMA_MXF4_2x1SM_SSISI_SI_fSJ_Li256ELi128ELi16ELNS4_4UMMA5MajorE0ELS18_0ELNS17_7ScaleInE0ELS19_0EEEEEENSM_INS5_IJSC_SC_SC_EEENS5_IJSW_SW_SW_EEEEENS5_IJNS4_10UnderscoreES1F_S1F_EEEEENS5_IJNS4_18SM100_TMA_2SM_LOADES1I_EEENS5_IJNS4_14ComposedLayoutINS4_7SwizzleILi2ELi4ELi3EEENS4_18smem_ptr_flag_bitsILi4EEENSM_INS5_IJSB_SG_EEENS5_IJSG_SC_EEEEEEENSM_INS5_IJNS5_IJNS5_IJSP_SC_EEESS_EEESC_NS5_IJSC_NSA_ILi2EEEEEEEEENS5_IJNS5_IJNS5_IJSS_SY_EEESX_EEESW_NS5_IJSO_SY_EEEEEEEEEEEvNS4_8identityENS5_IJNS4_28SM100_TMA_2SM_LOAD_MULTICASTES25_EEES23_vS24_EENS_8epilogue10collective18CollectiveEpilogueINS28_23Sm100TmaWarpSpecializedILi4ELi2ELi32ELb1ELb0EEEJNS5_IJSG_SG_SG_EEENS5_IJNSM_ISG_SC_EENSM_ISN_SC_EEEEENS_10bfloat16_tESL_S2H_SL_NS28_6fusion15FusionCallbacksIS2C_NS2I_17LinearCombinationIS2H_fS2H_fLNS_15FloatRoundStyleE2EEES2D_S2G_JEEENS4_5SM1004TMEM4LOAD26SM100_TMEM_LOAD_32dp32b32xENS4_13SM90_TMA_LOADENS1K_IS1M_NS1N_ILi16EEENSM_INS5_IJSB_SN_EEENS5_IJSN_SC_EEEEEEENS4_39AutoVectorizingCopyWithAssumedAlignmentILi128EEENS4_14SM90_TMA_STOREES2X_S2Z_S2Z_EEEvvEEEEvNT_6ParamsE) ;  /* 0xffffff4802b07950 */ /* 0x000fea0003c3ffff */
        .weak           $__internal_1_$__cuda_sm10x_tcgen05_guardrail_trap_phase_invalid_during_alloc
        .type           $__internal_1_$__cuda_sm10x_tcgen05_guardrail_trap_phase_invalid_during_alloc,@function
        .size           $__internal_1_$__cuda_sm10x_tcgen05_guardrail_trap_phase_invalid_during_alloc,($__internal_2_$__cuda_sm10x_tcgen05_guardrail_trap_unallocated_columns_being_dealloced - $__internal_1_$__cuda_sm10x_tcgen05_guardrail_trap_phase_invalid_during_alloc)
$__internal_1_$__cuda_sm10x_tcgen05_guardrail_trap_phase_invalid_during_alloc:
[----:B------:R-:W-:Y:S05]  /*b540*/  BPT.TRAP 0x1 ;  /* 0x000000040000795c */ /* 0x000fea0000300000 */
[----:B------:R-:W-:-:S04]  /*b550*/  MOV R5, 0x0 ;  /* 0x0000000000057802 */ /* 0x000fc80000000f00 */
[----:B------:R-:W-:Y:S05]  /*b560*/  RET.REL.NODEC R4 `(_ZN7cutlass13device_kernelINS_4gemm6kernel13GemmUniversalIN4cute5tupleIJiiiiEEENS1_10collective13CollectiveMmaINS1_46MainloopSm100TmaUmmaWarpSpecializedBlockScaledILi13ELi2ELi2ENS5_IJNS4_1CILi8EEENSA_ILi1EEESC_EEEEENS5_IJNSA_ILi256EEENSA_ILi128EEESG_EEENS5_IJNS_12float_e2m1_tENS_13float_ue4m3_tEEEENS5_IJNS5_IJlSC_lEEENS4_6LayoutINS5_IJNS5_IJNS5_IJNSA_ILi32EEENSA_ILi4EEEEEEiEEENS5_IJNS5_IJNSA_ILi16EEESO_EEEiEEENS5_IJSC_iEEEEEENS5_IJST_NS5_IJNS5_IJNSA_ILi0EEESC_EEENSA_ILi512EEEEEENS5_IJSW_iEEEEEEEEEEESK_S13_NS4_8TiledMMAINS4_8MMA_AtomIJNS4_23SM100_MMA_MXF4_2x1SM_SSISI_SI_fSJ_Li256ELi128ELi16ELNS4_4UMMA5MajorE0ELS18_0ELNS17_7ScaleInE0ELS19_0EEEEEENSM_INS5_IJSC_SC_SC_EEENS5_IJSW_SW_SW_EEEEENS5_IJNS4_10UnderscoreES1F_S1F_EEEEENS5_IJNS4_18SM100_TMA_2SM_LOADES1I_EEENS5_IJNS4_14ComposedLayoutINS4_7SwizzleILi2ELi4ELi3EEENS4_18smem_ptr_flag_bitsILi4EEENSM_INS5_IJSB_SG_EEENS5_IJSG_SC_EEEEEEENSM_INS5_IJNS5_IJNS5_IJSP_SC_EEESS_EEESC_NS5_IJSC_NSA_ILi2EEEEEEEEENS5_IJNS5_IJNS5_IJSS_SY_EEESX_EEESW_NS5_IJSO_SY_EEEEEEEEEEEvNS4_8identityENS5_IJNS4_28SM100_TMA_2SM_LOAD_MULTICASTES25_EEES23_vS24_EENS_8epilogue10collective18CollectiveEpilogueINS28_23Sm100TmaWarpSpecializedILi4ELi2ELi32ELb1ELb0EEEJNS5_IJSG_SG_SG_EEENS5_IJNSM_ISG_SC_EENSM_ISN_SC_EEEEENS_10bfloat16_tESL_S2H_SL_NS28_6fusion15FusionCallbacksIS2C_NS2I_17LinearCombinationIS2H_fS2H_fLNS_15FloatRoundStyleE2EEES2D_S2G_JEEENS4_5SM1004TMEM4LOAD26SM100_TMEM_LOAD_32dp32b32xENS4_13SM90_TMA_LOADENS1K_IS1M_NS1N_ILi16EEENSM_INS5_IJSB_SN_EEENS5_IJSN_SC_EEEEEEENS4_39AutoVectorizingCopyWithAssumedAlignmentILi128EEENS4_14SM90_TMA_STOREES2X_S2Z_S2Z_EEEvvEEEEvNT_6ParamsE) ;  /* 0xffffff4804a47950 */ /* 0x000fea0003c3ffff */
        .weak           $__internal_2_$__cuda_sm10x_tcgen05_guardrail_trap_unallocated_columns_being_dealloced
        .type           $__internal_2_$__cuda_sm10x_tcgen05_guardrail_trap_unallocated_columns_being_dealloced,@function
        .size           $__internal_2_$__cuda_sm10x_tcgen05_guardrail_trap_unallocated_columns_being_dealloced,(.L_x_223 - $__internal_2_$__cuda_sm10x_tcgen05_guardrail_trap_unallocated_columns_being_dealloced)
$__internal_2_$__cuda_sm10x_tcgen05_guardrail_trap_unallocated_columns_being_dealloced:
[----:B------:R-:W-:Y:S05]  /*b570*/  BPT.TRAP 0x1 ;  /* 0x000000040000795c */ /* 0x000fea0000300000 */
[----:B------:R-:W-:-:S04]  /*b580*/  HFMA2 R3, -RZ, RZ, 0, 0 ;  /* 0x00000000ff037431 */ /* 0x000fc800000001ff */
[----:B------:R-:W-:Y:S05]  /*b590*/  RET.REL.NODEC R2 `(_ZN7cutlass13device_kernelINS_4gemm6kernel13GemmUniversalIN4cute5tupleIJiiiiEEENS1_10collective13CollectiveMmaINS1_46MainloopSm100TmaUmmaWarpSpecializedBlockScaledILi13ELi2ELi2ENS5_IJNS4_1CILi8EEENSA_ILi1EEESC_EEEEENS5_IJNSA_ILi256EEENSA_ILi128EEESG_EEENS5_IJNS_12float_e2m1_tENS_13float_ue4m3_tEEEENS5_IJNS5_IJlSC_lEEENS4_6LayoutINS5_IJNS5_IJNS5_IJNSA_ILi32EEENSA_ILi4EEEEEEiEEENS5_IJNS5_IJNSA_ILi16EEESO_EEEiEEENS5_IJSC_iEEEEEENS5_IJST_NS5_IJNS5_IJNSA_ILi0EEESC_EEENSA_ILi512EEEEEENS5_IJSW_iEEEEEEEEEEESK_S13_NS4_8TiledMMAINS4_8MMA_AtomIJNS4_23SM100_MMA_MXF4_2x1SM_SSISI_SI_fSJ_Li256ELi128ELi16ELNS4_4UMMA5MajorE0ELS18_0ELNS17_7ScaleInE0ELS19_0EEEEEENSM_INS5_IJSC_SC_SC_EEENS5_IJSW_SW_SW_EEEEENS5_IJNS4_10UnderscoreES1F_S1F_EEEEENS5_IJNS4_18SM100_TMA_2SM_LOADES1I_EEENS5_IJNS4_14ComposedLayoutINS4_7SwizzleILi2ELi4ELi3EEENS4_18smem_ptr_flag_bitsILi4EEENSM_INS5_IJSB_SG_EEENS5_IJSG_SC_EEEEEEENSM_INS5_IJNS5_IJNS5_IJSP_SC_EEESS_EEESC_NS5_IJSC_NSA_ILi2EEEEEEEEENS5_IJNS5_IJNS5_IJSS_SY_EEESX_EEESW_NS5_IJSO_SY_EEEEEEEEEEEvNS4_8identityENS5_IJNS4_28SM100_TMA_2SM_LOAD_MULTICASTES25_EEES23_vS24_EENS_8epilogue10collective18CollectiveEpilogueINS28_23Sm100TmaWarpSpecializedILi4ELi2ELi32ELb1ELb0EEEJNS5_IJSG_SG_SG_EEENS5_IJNSM_ISG_SC_EENSM_ISN_SC_EEEEENS_10bfloat16_tESL_S2H_SL_NS28_6fusion15FusionCallbacksIS2C_NS2I_17LinearCombinationIS2H_fS2H_fLNS_15FloatRoundStyleE2EEES2D_S2G_JEEENS4_5SM1004TMEM4LOAD26SM100_TMEM_LOAD_32dp32b32xENS4_13SM90_TMA_LOADENS1K_IS1M_NS1N_ILi16EEENSM_INS5_IJSB_SN_EEENS5_IJSN_SC_EEEEEEENS4_39AutoVectorizingCopyWithAssumedAlignmentILi128EEENS4_14SM90_TMA_STOREES2X_S2Z_S2Z_EEEvvEEEEvNT_6ParamsE) ;  /* 0xffffff4802987950 */ /* 0x000fea0003c3ffff */
.L_x_222:
[----:B------:R-:W-:-:S00]  /*b5a0*/  BRA `(.L_x_222) ;  /* 0xfffffffc00fc7947 */ /* 0x000fc0000383ffff */
[----:B------:R-:W-:-:S00]  /*b5b0*/  NOP ;  /* 0x0000000000007918 */ /* 0x000fc00000000000 */
        /* <DEDUP_REMOVED lines=12> */
.L_x_223:


//--------------------- .nv.global.init           --------------------------
	.section	.nv.global.init,"aw",@progbits
.nv.global.init:
	.type		$str$29,@object
	.size		$str$29,($str$30 - $str$29)
$str$29:
        /*0000*/ 	.byte	0x28, 0x61, 0x64, 0x64, 0x72, 0x65, 0x73, 0x73, 0x20, 0x26, 0x20, 0x6d, 0x61, 0x73, 0x6b, 0x29
        /*0010*/ 	.byte	0x20, 0x3d, 0x3d, 0x20, 0x30, 0x00
	.type		$str$30,@object
	.size		$str$30,($str$26 - $str$30)
$str$30:
        /*0016*/ 	.byte	0x2f, 0x74, 0x6d, 0x70, 0x2f, 0x63, 0x75, 0x74, 0x6c, 0x61, 0x73, 0x73, 0x5f, 0x73, 0x77, 0x65
        /*0026*/ 	.byte	0x65, 0x70, 0x5f, 0x73, 0x72, 0x63, 0x2f, 0x69, 0x6e, 0x63, 0x6c, 0x75, 0x64, 0x65, 0x2f, 0x63
        /*0036*/ 	.byte	0x75, 0x74, 0x65, 0x2f, 0x70, 0x6f, 0x69, 0x6e, 0x74, 0x65, 0x72, 0x5f, 0x66, 0x6c, 0x61, 0x67
        /*0046*/ 	.byte	0x67, 0x65, 0x64, 0x2e, 0x68, 0x70, 0x70, 0x00
	.type		$str$26,@object
	.size		$str$26,($str$25 - $str$26)
$str$26:
        /*004e*/ 	.byte	0x2f, 0x74, 0x6d, 0x70, 0x2f, 0x63, 0x75, 0x74, 0x6c, 0x61, 0x73, 0x73, 0x5f, 0x73, 0x77, 0x65
        /*005e*/ 	.byte	0x65, 0x70, 0x5f, 0x73, 0x72, 0x63, 0x2f, 0x69, 0x6e, 0x63, 0x6c, 0x75, 0x64, 0x65, 0x2f, 0x63
        /*006e*/ 	.byte	0x75, 0x74, 0x65, 0x2f, 0x61, 0x74, 0x6f, 0x6d, 0x2f, 0x63, 0x6f, 0x70, 0x79, 0x5f, 0x74, 0x72
        /*007e*/ 	.byte	0x61, 0x69, 0x74, 0x73, 0x5f, 0x73, 0x6d, 0x31, 0x30, 0x30, 0x2e, 0x68, 0x70, 0x70, 0x00
	.type		$str$25,@object
	.size		$str$25,(__unnamed_1 - $str$25)
$str$25:
        /*008d*/ 	.byte	0x28, 0x28, 0x75, 0x69, 0x6e, 0x74, 0x33, 0x32, 0x5f, 0x74, 0x28, 0x74, 0x68, 0x72, 0x65, 0x61
        /*009d*/ 	.byte	0x64, 0x49, 0x64, 0x78, 0x2e, 0x78, 0x29, 0x20, 0x2f, 0x20, 0x33, 0x32, 0x29, 0x20, 0x25, 0x20
        /*00ad*/ 	.byte	0x34, 0x29, 0x20, 0x3d, 0x3d, 0x20, 0x28, 0x28, 0x28, 0x74, 0x6d, 0x65, 0x6d, 0x5f, 0x61, 0x64
        /*00bd*/ 	.byte	0x64, 0x72, 0x20, 0x3e, 0x3e, 0x20, 0x31, 0x36, 0x29, 0x20, 0x2f, 0x20, 0x33, 0x32, 0x29, 0x20
        /*00cd*/ 	.byte	0x25, 0x20, 0x34, 0x29, 0x00
	.type		__unnamed_1,@object
	.size		__unnamed_1,(__unnamed_2 - __unnamed_1)
__unnamed_1:
        /*00d2*/ 	.byte	0x61, 0x75, 0x74, 0x6f, 0x20, 0x63, 0x75, 0x74, 0x65, 0x3a, 0x3a, 0x61, 0x73, 0x5f, 0x70, 0x6f
        /* <DEDUP_REMOVED lines=24> */
        /*0262*/ 	.byte	0x34, 0x30, 0x39, 0x36, 0x3e, 0x3e, 0x3e, 0x3e, 0x5d, 0x00
	.type		__unnamed_2,@object
	.size		__unnamed_2,(.L_2 - __unnamed_2)
__unnamed_2:
        /* <DEDUP_REMOVED lines=42> */
        /*050c*/ 	.byte	0x3e, 0x3e, 0x5d, 0x00
.L_2:


//--------------------- .nv.shared._ZN7cutlass13device_kernelINS_4gemm6kernel13GemmUniversalIN4cute5tupleIJiiiiEEENS1_10collective13CollectiveMmaINS1_46MainloopSm100TmaUmmaWarpSpecializedBlockScaledILi13ELi2ELi2ENS5_IJNS4_1CILi8EEENSA_ILi1EEESC_EEEEENS5_IJNSA_ILi256EEENSA_ILi128EEESG_EEENS5_IJNS_12float_e2m1_tENS_13float_ue4m3_tEEEENS5_IJNS5_IJlSC_lEEENS4_6LayoutINS5_IJNS5_IJNS5_IJNSA_ILi32EEENSA_ILi4EEEEEEiEEENS5_IJNS5_IJNSA_ILi16EEESO_EEEiEEENS5_IJSC_iEEEEEENS5_IJST_NS5_IJNS5_IJNSA_ILi0EEESC_EEENSA_ILi512EEEEEENS5_IJSW_iEEEEEEEEEEESK_S13_NS4_8TiledMMAINS4_8MMA_AtomIJNS4_23SM100_MMA_MXF4_2x1SM_SSISI_SI_fSJ_Li256ELi128ELi16ELNS4_4UMMA5MajorE0ELS18_0ELNS17_7ScaleInE0ELS19_0EEEEEENSM_INS5_IJSC_SC_SC_EEENS5_IJSW_SW_SW_EEEEENS5_IJNS4_10UnderscoreES1F_S1F_EEEEENS5_IJNS4_18SM100_TMA_2SM_LOADES1I_EEENS5_IJNS4_14ComposedLayoutINS4_7SwizzleILi2ELi4ELi3EEENS4_18smem_ptr_flag_bitsILi4EEENSM_INS5_IJSB_SG_EEENS5_IJSG_SC_EEEEEEENSM_INS5_IJNS5_IJNS5_IJSP_SC_EEESS_EEESC_NS5_IJSC_NSA_ILi2EEEEEEEEENS5_IJNS5_IJNS5_IJSS_SY_EEESX_EEESW_NS5_IJSO_SY_EEEEEEEEEEEvNS4_8identityENS5_IJNS4_28SM100_TMA_2SM_LOAD_MULTICASTES25_EEES23_vS24_EENS_8epilogue10collective18CollectiveEpilogueINS28_23Sm100TmaWarpSpecializedILi4ELi2ELi32ELb1ELb0EEEJNS5_IJSG_SG_SG_EEENS5_IJNSM_ISG_SC_EENSM_ISN_SC_EEEEENS_10bfloat16_tESL_S2H_SL_NS28_6fusion15FusionCallbacksIS2C_NS2I_17LinearCombinationIS2H_fS2H_fLNS_15FloatRoundStyleE2EEES2D_S2G_JEEENS4_5SM1004TMEM4LOAD26SM100_TMEM_LOAD_32dp32b32xENS4_13SM90_TMA_LOADENS1K_IS1M_NS1N_ILi16EEENSM_INS5_IJSB_SN_EEENS5_IJSN_SC_EEEEEEENS4_39AutoVectorizingCopyWithAssumedAlignmentILi128EEENS4_14SM90_TMA_STOREES2X_S2Z_S2Z_EEEvvEEEEvNT_6ParamsE --------------------------
	.section	.nv.shared._ZN7cutlass13device_kernelINS_4gemm6kernel13GemmUniversalIN4cute5tupleIJiiiiEEENS1_10collective13CollectiveMmaINS1_46MainloopSm100TmaUmmaWarpSpecializedBlockScaledILi13ELi2ELi2ENS5_IJNS4_1CILi8EEENSA_ILi1EEESC_EEEEENS5_IJNSA_ILi256EEENSA_ILi128EEESG_EEENS5_IJNS_12float_e2m1_tENS_13float_ue4m3_tEEEENS5_IJNS5_IJlSC_lEEENS4_6LayoutINS5_IJNS5_IJNS5_IJNSA_ILi32EEENSA_ILi4EEEEEEiEEENS5_IJNS5_IJNSA_ILi16EEESO_EEEiEEENS5_IJSC_iEEEEEENS5_IJST_NS5_IJNS5_IJNSA_ILi0EEESC_EEENSA_ILi512EEEEEENS5_IJSW_iEEEEEEEEEEESK_S13_NS4_8TiledMMAINS4_8MMA_AtomIJNS4_23SM100_MMA_MXF4_2x1SM_SSISI_SI_fSJ_Li256ELi128ELi16ELNS4_4UMMA5MajorE0ELS18_0ELNS17_7ScaleInE0ELS19_0EEEEEENSM_INS5_IJSC_SC_SC_EEENS5_IJSW_SW_SW_EEEEENS5_IJNS4_10UnderscoreES1F_S1F_EEEEENS5_IJNS4_18SM100_TMA_2SM_LOADES1I_EEENS5_IJNS4_14ComposedLayoutINS4_7SwizzleILi2ELi4ELi3EEENS4_18smem_ptr_flag_bitsILi4EEENSM_INS5_IJSB_SG_EEENS5_IJSG_SC_EEEEEEENSM_INS5_IJNS5_IJNS5_IJSP_SC_EEESS_EEESC_NS5_IJSC_NSA_ILi2EEEEEEEEENS5_IJNS5_IJNS5_IJSS_SY_EEESX_EEESW_NS5_IJSO_SY_EEEEEEEEEEEvNS4_8identityENS5_IJNS4_28SM100_TMA_2SM_LOAD_MULTICASTES25_EEES23_vS24_EENS_8epilogue10collective18CollectiveEpilogueINS28_23Sm100TmaWarpSpecializedILi4ELi2ELi32ELb1ELb0EEEJNS5_IJSG_SG_SG_EEENS5_IJNSM_ISG_SC_EENSM_ISN_SC_EEEEENS_10bfloat16_tESL_S2H_SL_NS28_6fusion15FusionCallbacksIS2C_NS2I_17LinearCombinationIS2H_fS2H_fLNS_15FloatRoundStyleE2EEES2D_S2G_JEEENS4_5SM1004TMEM4LOAD26SM100_TMEM_LOAD_32dp32b32xENS4_13SM90_TMA_LOADENS1K_IS1M_NS1N_ILi16EEENSM_INS5_IJSB_SN_EEENS5_IJSN_SC_EEEEEEENS4_39AutoVectorizingCopyWithAssumedAlignmentILi128EEENS4_14SM90_TMA_STOREES2X_S2Z_S2Z_EEEvvEEEEvNT_6ParamsE,"aw",@nobits
	.sectionflags	@""
	.align	16
	.zero		1024


//--------------------- .nv.shared.reserved.0     --------------------------
	.section	.nv.shared.reserved.0,"aw",@nobits
	.weak		__nv_reservedSMEM_offset_0_alias
	.size		__nv_reservedSMEM_offset_0_alias, 0, 64
	.other		__nv_reservedSMEM_offset_0_alias,@"STO_CUDA_RESERVED_SHARED STV_DEFAULT"
__nv_reservedSMEM_offset_0_alias:
	.zero		0
.nv.shared.reserved.0:
	.zero		64
	.weak		__nv_reservedSMEM_tcgen05_partition
	.type		__nv_reservedSMEM_tcgen05_partition,@object
	.size		__nv_reservedSMEM_tcgen05_partition,(.L_0 - __nv_reservedSMEM_tcgen05_partition)
__nv_reservedSMEM_tcgen05_partition:
	.zero		32
.L_0:


//--------------------- .nv.global                --------------------------
	.section	.nv.global,"aw",@nobits
.nv.global:
	.type		_ZN40_INTERNAL_15684466_4_k_cu_52d48b70_318144cute1_E,@object
	.size		_ZN40_INTERNAL_15684466_4_k_cu_52d48b70_318144cute1_E,(_ZN40_INTERNAL_15684466_4_k_cu_52d48b70_318144cuda3std3__45__cpo6cbeginE - _ZN40_INTERNAL_15684466_4_k_cu_52d48b70_318144cute1_E)
_ZN40_INTERNAL_15684466_4_k_cu_52d48b70_318144cute1_E:
	.zero		1
	.type		_ZN40_INTERNAL_15684466_4_k_cu_52d48b70_318144cuda3std3__45__cpo6cbeginE,@object
	.size		_ZN40_INTERNAL_15684466_4_k_cu_52d48b70_318144cuda3std3__45__cpo6cbeginE,(_ZN40_INTERNAL_15684466_4_k_cu_52d48b70_318144cuda3std3__48in_placeE - _ZN40_INTERNAL_15684466_4_k_cu_52d48b70_318144cuda3std3__45__cpo6cbeginE)
_ZN40_INTERNAL_15684466_4_k_cu_52d48b70_318144cuda3std3__45__cpo6cbeginE:
	.zero		1
	.type		_ZN40_INTERNAL_15684466_4_k_cu_52d48b70_318144cuda3std3__48in_placeE,@object
	.size		_ZN40_INTERNAL_15684466_4_k_cu_52d48b70_318144cuda3std3__48in_placeE,(_ZN40_INTERNAL_15684466_4_k_cu_52d48b70_318144cuda3std6ranges3__45__cpo9iter_moveE - _ZN40_INTERNAL_15684466_4_k_cu_52d48b70_318144cuda3std3__48in_placeE)
_ZN40_INTERNAL_15684466_4_k_cu_52d48b70_318144cuda3std3__48in_placeE:
	.zero		1
	.type		_ZN40_INTERNAL_15684466_4_k_cu_52d48b70_318144cuda3std6ranges3__45__cpo9iter_moveE,@object
	.size		_ZN40_INTERNAL_15684466_4_k_cu_52d48b70_318144cuda3std6ranges3__45__cpo9iter_moveE,(_ZN40_INTERNAL_15684466_4_k_cu_52d48b70_318144cuda3std3__45__cpo5beginE - _ZN40_INTERNAL_15684466_4_k_cu_52d48b70_318144cuda3std6ranges3__45__cpo9iter_moveE)
_ZN40_INTERNAL_15684466_4_k_cu_52d48b70_318144cuda3std6ranges3__45__cpo9iter_moveE:
	.zero		1
	.type		_ZN40_INTERNAL_15684466_4_k_cu_52d48b70_318144cuda3std3__45__cpo5beginE,@object
	.size		_ZN40_INTERNAL_15684466_4_k_cu_52d48b70_318144cuda3std3__45__cpo5beginE,(_ZN40_INTERNAL_15684466_4_k_cu_52d48b70_318144cuda3std3__442_GLOBAL__N__15684466_4_k_cu_52d48b70_318146ignoreE - _ZN40_INTERNAL_15684466_4_k_cu_52d48b70_318144cuda3std3__45__cpo5beginE)
_ZN40_INTERNAL_15684466_4_k_cu_52d48b70_318144cuda3std3__45__cpo5beginE:
	.zero		1
	.type		_ZN40_INTERNAL_15684466_4_k_cu_52d48b70_318144cuda3std3__442_GLOBAL__N__15684466_4_k_cu_52d48b70_318146ignoreE,@object
	.size		_ZN40_INTERNAL_15684466_4_k_cu_52d48b70_318144cuda3std3__442_GLOBAL__N__15684466_4_k_cu_52d48b70_318146ignoreE,(_ZN40_INTERNAL_15684466_4_k_cu_52d48b70_318144cute7productE - _ZN40_INTERNAL_15684466_4_k_cu_52d48b70_318144cuda3std3__442_GLOBAL__N__15684466_4_k_cu_52d48b70_318146ignoreE)
_ZN40_INTERNAL_15684466_4_k_cu_52d48b70_318144cuda3std3__442_GLOBAL__N__15684466_4_k_cu_52d48b70_318146ignoreE:
	.zero		1
	.type		_ZN40_INTERNAL_15684466_4_k_cu_52d48b70_318144cute7productE,@object
	.size		_ZN40_INTERNAL_15684466_4_k_cu_52d48b70_318144cute7productE,(_ZN40_INTERNAL_15684466_4_k_cu_52d48b70_318144cuda3std3__45__cpo3endE - _ZN40_INTERNAL_15684466_4_k_cu_52d48b70_318144cute7productE)
_ZN40_INTERNAL_15684466_4_k_cu_52d48b70_318144cute7productE:
	.zero		1
	.type		_ZN40_INTERNAL_15684466_4_k_cu_52d48b70_318144cuda3std3__45__cpo3endE,@object
	.size		_ZN40_INTERNAL_15684466_4_k_cu_52d48b70_318144cuda3std3__45__cpo3endE,(_ZN40_INTERNAL_15684466_4_k_cu_52d48b70_318144cuda3std3__419piecewise_constructE - _ZN40_INTERNAL_15684466_4_k_cu_52d48b70_318144cuda3std3__45__cpo3endE)
_ZN40_INTERNAL_15684466_4_k_cu_52d48b70_318144cuda3std3__45__cpo3endE:
	.zero		1
	.type		_ZN40_INTERNAL_15684466_4_k_cu_52d48b70_318144cuda3std3__419piecewise_constructE,@object
	.size		_ZN40_INTERNAL_15684466_4_k_cu_52d48b70_318144cuda3std3__419piecewise_constructE,(_ZN40_INTERNAL_15684466_4_k_cu_52d48b70_318144cuda3std3__45__cpo4cendE - _ZN40_INTERNAL_15684466_4_k_cu_52d48b70_318144cuda3std3__419piecewise_constructE)
_ZN40_INTERNAL_15684466_4_k_cu_52d48b70_318144cuda3std3__419piecewise_constructE:
	.zero		1
	.type		_ZN40_INTERNAL_15684466_4_k_cu_52d48b70_318144cuda3std3__45__cpo4cendE,@object
	.size		_ZN40_INTERNAL_15684466_4_k_cu_52d48b70_318144cuda3std3__45__cpo4cendE,(_ZN40_INTERNAL_15684466_4_k_cu_52d48b70_318144cuda3std6ranges3__45__cpo4swapE - _ZN40_INTERNAL_15684466_4_k_cu_52d48b70_318144cuda3std3__45__cpo4cendE)
_ZN40_INTERNAL_15684466_4_k_cu_52d48b70_318144cuda3std3__45__cpo4cendE:
	.zero		1
	.type		_ZN40_INTERNAL_15684466_4_k_cu_52d48b70_318144cuda3std6ranges3__45__cpo4swapE,@object
	.size		_ZN40_INTERNAL_15684466_4_k_cu_52d48b70_318144cuda3std6ranges3__45__cpo4swapE,(.L_10 - _ZN40_INTERNAL_15684466_4_k_cu_52d48b70_318144cuda3std6ranges3__45__cpo4swapE)
_ZN40_INTERNAL_15684466_4_k_cu_52d48b70_318144cuda3std6ranges3__45__cpo4swapE:
	.zero		1
.L_10:


//--------------------- .nv.constant0._ZN7cutlass13device_kernelINS_4gemm6kernel13GemmUniversalIN4cute5tupleIJiiiiEEENS1_10collective13CollectiveMmaINS1_46MainloopSm100TmaUmmaWarpSpecializedBlockScaledILi13ELi2ELi2ENS5_IJNS4_1CILi8EEENSA_ILi1EEESC_EEEEENS5_IJNSA_ILi256EEENSA_ILi128EEESG_EEENS5_IJNS_12float_e2m1_tENS_13float_ue4m3_tEEEENS5_IJNS5_IJlSC_lEEENS4_6LayoutINS5_IJNS5_IJNS5_IJNSA_ILi32EEENSA_ILi4EEEEEEiEEENS5_IJNS5_IJNSA_ILi16EEESO_EEEiEEENS5_IJSC_iEEEEEENS5_IJST_NS5_IJNS5_IJNSA_ILi0EEESC_EEENSA_ILi512EEEEEENS5_IJSW_iEEEEEEEEEEESK_S13_NS4_8TiledMMAINS4_8MMA_AtomIJNS4_23SM100_MMA_MXF4_2x1SM_SSISI_SI_fSJ_Li256ELi128ELi16ELNS4_4UMMA5MajorE0ELS18_0ELNS17_7ScaleInE0ELS19_0EEEEEENSM_INS5_IJSC_SC_SC_EEENS5_IJSW_SW_SW_EEEEENS5_IJNS4_10UnderscoreES1F_S1F_EEEEENS5_IJNS4_18SM100_TMA_2SM_LOADES1I_EEENS5_IJNS4_14ComposedLayoutINS4_7SwizzleILi2ELi4ELi3EEENS4_18smem_ptr_flag_bitsILi4EEENSM_INS5_IJSB_SG_EEENS5_IJSG_SC_EEEEEEENSM_INS5_IJNS5_IJNS5_IJSP_SC_EEESS_EEESC_NS5_IJSC_NSA_ILi2EEEEEEEEENS5_IJNS5_IJNS5_IJSS_SY_EEESX_EEESW_NS5_IJSO_SY_EEEEEEEEEEEvNS4_8identityENS5_IJNS4_28SM100_TMA_2SM_LOAD_MULTICASTES25_EEES23_vS24_EENS_8epilogue10collective18CollectiveEpilogueINS28_23Sm100TmaWarpSpecializedILi4ELi2ELi32ELb1ELb0EEEJNS5_IJSG_SG_SG_EEENS5_IJNSM_ISG_SC_EENSM_ISN_SC_EEEEENS_10bfloat16_tESL_S2H_SL_NS28_6fusion15FusionCallbacksIS2C_NS2I_17LinearCombinationIS2H_fS2H_fLNS_15FloatRoundStyleE2EEES2D_S2G_JEEENS4_5SM1004TMEM4LOAD26SM100_TMEM_LOAD_32dp32b32xENS4_13SM90_TMA_LOADENS1K_IS1M_NS1N_ILi16EEENSM_INS5_IJSB_SN_EEENS5_IJSN_SC_EEEEEEENS4_39AutoVectorizingCopyWithAssumedAlignmentILi128EEENS4_14SM90_TMA_STOREES2X_S2Z_S2Z_EEEvvEEEEvNT_6ParamsE --------------------------
	.section	.nv.constant0._ZN7cutlass13device_kernelINS_4gemm6kernel13GemmUniversalIN4cute5tupleIJiiiiEEENS1_10collective13CollectiveMmaINS1_46MainloopSm100TmaUmmaWarpSpecializedBlockScaledILi13ELi2ELi2ENS5_IJNS4_1CILi8EEENSA_ILi1EEESC_EEEEENS5_IJNSA_ILi256EEENSA_ILi128EEESG_EEENS5_IJNS_12float_e2m1_tENS_13float_ue4m3_tEEEENS5_IJNS5_IJlSC_lEEENS4_6LayoutINS5_IJNS5_IJNS5_IJNSA_ILi32EEENSA_ILi4EEEEEEiEEENS5_IJNS5_IJNSA_ILi16EEESO_EEEiEEENS5_IJSC_iEEEEEENS5_IJST_NS5_IJNS5_IJNSA_ILi0EEESC_EEENSA_ILi512EEEEEENS5_IJSW_iEEEEEEEEEEESK_S13_NS4_8TiledMMAINS4_8MMA_AtomIJNS4_23SM100_MMA_MXF4_2x1SM_SSISI_SI_fSJ_Li256ELi128ELi16ELNS4_4UMMA5MajorE0ELS18_0ELNS17_7ScaleInE0ELS19_0EEEEEENSM_INS5_IJSC_SC_SC_EEENS5_IJSW_SW_SW_EEEEENS5_IJNS4_10UnderscoreES1F_S1F_EEEEENS5_IJNS4_18SM100_TMA_2SM_LOADES1I_EEENS5_IJNS4_14ComposedLayoutINS4_7SwizzleILi2ELi4ELi3EEENS4_18smem_ptr_flag_bitsILi4EEENSM_INS5_IJSB_SG_EEENS5_IJSG_SC_EEEEEEENSM_INS5_IJNS5_IJNS5_IJSP_SC_EEESS_EEESC_NS5_IJSC_NSA_ILi2EEEEEEEEENS5_IJNS5_IJNS5_IJSS_SY_EEESX_EEESW_NS5_IJSO_SY_EEEEEEEEEEEvNS4_8identityENS5_IJNS4_28SM100_TMA_2SM_LOAD_MULTICASTES25_EEES23_vS24_EENS_8epilogue10collective18CollectiveEpilogueINS28_23Sm100TmaWarpSpecializedILi4ELi2ELi32ELb1ELb0EEEJNS5_IJSG_SG_SG_EEENS5_IJNSM_ISG_SC_EENSM_ISN_SC_EEEEENS_10bfloat16_tESL_S2H_SL_NS28_6fusion15FusionCallbacksIS2C_NS2I_17LinearCombinationIS2H_fS2H_fLNS_15FloatRoundStyleE2EEES2D_S2G_JEEENS4_5SM1004TMEM4LOAD26SM100_TMEM_LOAD_32dp32b32xENS4_13SM90_TMA_LOADENS1K_IS1M_NS1N_ILi16EEENSM_INS5_IJSB_SN_EEENS5_IJSN_SC_EEEEEEENS4_39AutoVectorizingCopyWithAssumedAlignmentILi128EEENS4_14SM90_TMA_STOREES2X_S2Z_S2Z_EEEvvEEEEvNT_6ParamsE,"a",@progbits
	.sectionflags	@""
	.align	4
.nv.constant0._ZN7cutlass13device_kernelINS_4gemm6kernel13GemmUniversalIN4cute5tupleIJiiiiEEENS1_10collective13CollectiveMmaINS1_46MainloopSm100TmaUmmaWarpSpecializedBlockScaledILi13ELi2ELi2ENS5_IJNS4_1CILi8EEENSA_ILi1EEESC_EEEEENS5_IJNSA_ILi256EEENSA_ILi128EEESG_EEENS5_IJNS_12float_e2m1_tENS_13float_ue4m3_tEEEENS5_IJNS5_IJlSC_lEEENS4_6LayoutINS5_IJNS5_IJNS5_IJNSA_ILi32EEENSA_ILi4EEEEEEiEEENS5_IJNS5_IJNSA_ILi16EEESO_EEEiEEENS5_IJSC_iEEEEEENS5_IJST_NS5_IJNS5_IJNSA_ILi0EEESC_EEENSA_ILi512EEEEEENS5_IJSW_iEEEEEEEEEEESK_S13_NS4_8TiledMMAINS4_8MMA_AtomIJNS4_23SM100_MMA_MXF4_2x1SM_SSISI_SI_fSJ_Li256ELi128ELi16ELNS4_4UMMA5MajorE0ELS18_0ELNS17_7ScaleInE0ELS19_0EEEEEENSM_INS5_IJSC_SC_SC_EEENS5_IJSW_SW_SW_EEEEENS5_IJNS4_10UnderscoreES1F_S1F_EEEEENS5_IJNS4_18SM100_TMA_2SM_LOADES1I_EEENS5_IJNS4_14ComposedLayoutINS4_7SwizzleILi2ELi4ELi3EEENS4_18smem_ptr_flag_bitsILi4EEENSM_INS5_IJSB_SG_EEENS5_IJSG_SC_EEEEEEENSM_INS5_IJNS5_IJNS5_IJSP_SC_EEESS_EEESC_NS5_IJSC_NSA_ILi2EEEEEEEEENS5_IJNS5_IJNS5_IJSS_SY_EEESX_EEESW_NS5_IJSO_SY_EEEEEEEEEEEvNS4_8identityENS5_IJNS4_28SM100_TMA_2SM_LOAD_MULTICASTES25_EEES23_vS24_EENS_8epilogue10collective18CollectiveEpilogueINS28_23Sm100TmaWarpSpecializedILi4ELi2ELi32ELb1ELb0EEEJNS5_IJSG_SG_SG_EEENS5_IJNSM_ISG_SC_EENSM_ISN_SC_EEEEENS_10bfloat16_tESL_S2H_SL_NS28_6fusion15FusionCallbacksIS2C_NS2I_17LinearCombinationIS2H_fS2H_fLNS_15FloatRoundStyleE2EEES2D_S2G_JEEENS4_5SM1004TMEM4LOAD26SM100_TMEM_LOAD_32dp32b32xENS4_13SM90_TMA_LOADENS1K_IS1M_NS1N_ILi16EEENSM_INS5_IJSB_SN_EEENS5_IJSN_SC_EEEEEEENS4_39AutoVectorizingCopyWithAssumedAlignmentILi128EEENS4_14SM90_TMA_STOREES2X_S2Z_S2Z_EEEvvEEEEvNT_6ParamsE:
	.zero		3968


//--------------------- SYMBOLS --------------------------

	.type		.nv.reservedSmem.offset0,@object
	.size		.nv.reservedSmem.offset0,0x4
	.type		.nv.reservedSmem.cap,@object
	.size		.nv.reservedSmem.cap,0x4
	.type		__assertfail,@function
